def attn_fwd(
    Q,
    K,
    V,
    Out,
    Lse,
    sm_scale,
    stride_qz,
    stride_qh,
    stride_qm,
    stride_qk,
    stride_kz,
    stride_kh,
    stride_kn,
    stride_kk,
    stride_vz,
    stride_vh,
    stride_vn,
    stride_vk,
    stride_oz,
    stride_oh,
    stride_om,
    stride_ok,
    seqlen_q,
    seqlen_k,
    BLOCK_M: tl.constexpr,
    BLOCK_N: tl.constexpr,
    HEAD_DIM: tl.constexpr,
    CAUSAL: tl.constexpr,
):
    start_m = tl.program_id(0)
    off_hz = tl.program_id(1)
    q_off = off_hz * stride_qh
    k_off = off_hz * stride_kh
    v_off = off_hz * stride_vh
    offs_m = start_m * BLOCK_M + tl.arange(0, BLOCK_M)
    offs_d = tl.arange(0, HEAD_DIM)
    offs_n = tl.arange(0, BLOCK_N)
    q_ptrs = Q + q_off + offs_m[:, None] * stride_qm + offs_d[None, :] * stride_qk
    k_ptrs = K + k_off + offs_d[:, None] * stride_kk + offs_n[None, :] * stride_kn
    v_ptrs = V + v_off + offs_n[:, None] * stride_vn + offs_d[None, :] * stride_vk
    m_i = tl.full([BLOCK_M], float("-inf"), dtype=tl.float32)
    l_i = tl.zeros([BLOCK_M], dtype=tl.float32) + 1.0
    acc = tl.zeros([BLOCK_M, HEAD_DIM], dtype=tl.float32)
    q = tl.load(q_ptrs)
    acc, l_i, m_i = _attn_fwd_inner(
        acc,
        l_i,
        m_i,
        q,
        k_ptrs,
        v_ptrs,
        sm_scale,
        stride_kn,
        stride_vn,
        start_m,
        seqlen_k,
        BLOCK_M,
        BLOCK_N,
        HEAD_DIM,
        CAUSAL,
    )
    acc = acc / l_i[:, None]
    lse = m_i + tl.math.log2(l_i) / 1.4426950408889634
    o_ptrs = (
        Out
        + off_hz * stride_oh
        + offs_m[:, None] * stride_om
        + offs_d[None, :] * stride_ok
    )
    tl.store(o_ptrs, acc.to(Out.dtype.element_ty))
    tl.store(Lse + off_hz * seqlen_q + offs_m, lse)

# config = {"BLOCK_M": 128, "BLOCK_N": 64, "HEAD_DIM": 256, "arch": "sm_90", "causal": true, "dtype": "bf16", "num_stages": 2, "num_warps": 8}
# arch = sm_90


// ===== COMPILED SASS (sm_90a) =====

	.target	sm_90a

	.elftype	@"ET_EXEC"


//--------------------- .note.nv.tkinfo           --------------------------
	.section	.note.nv.tkinfo,"",@"SHT_NOTE"
	.sectionflags	@"SHF_NOTE_NV_TKINFO"
	.tkinfo
        /*0018*/ 	.word	0x00000002
        /*0030*/ 	.string	""
        /*0030*/ 	.string	"ptxas"
        /*0030*/ 	.string	"Cuda compilation tools, release 13.0, V13.0.88"
        /*0030*/ 	.string	"Build cuda_13.0.r13.0/compiler.36424714_0"
        /*0030*/ 	.string	"-v  -suppress-debug-info  -lineinfo  -arch sm_90a "



//--------------------- .note.nv.cuinfo           --------------------------
	.section	.note.nv.cuinfo,"",@"SHT_NOTE"
	.sectionflags	@"SHF_NOTE_NV_CUINFO"
        /*0018*/ 	.short	0x0002
        /*001a*/ 	.short	0x005a
        /*001c*/ 	.short	0x0082
	.zero		2


//--------------------- .nv.info                  --------------------------
	.section	.nv.info,"",@"SHT_CUDA_INFO"
	.align	4


	//----- nvinfo : EIATTR_REGCOUNT
	.align		4
        /*0000*/ 	.byte	0x04, 0x2f
        /*0002*/ 	.short	(.L_2 - .L_1)
	.align		4
.L_1:
        /*0004*/ 	.word	index@(attn_fwd)
        /*0008*/ 	.word	0x000000ff


	//----- nvinfo : EIATTR_FRAME_SIZE
	.align		4
.L_2:
        /*000c*/ 	.byte	0x04, 0x11
        /*000e*/ 	.short	(.L_4 - .L_3)
	.align		4
.L_3:
        /*0010*/ 	.word	index@(attn_fwd)
        /*0014*/ 	.word	0x000003f0


	//----- nvinfo : EIATTR_MIN_STACK_SIZE
	.align		4
.L_4:
        /*0018*/ 	.byte	0x04, 0x12
        /*001a*/ 	.short	(.L_6 - .L_5)
	.align		4
.L_5:
        /*001c*/ 	.word	index@(attn_fwd)
        /*0020*/ 	.word	0x000003f0
.L_6:


//--------------------- .nv.compat                --------------------------
	.section	.nv.compat,"",@"SHT_CUDA_COMPAT_INFO"
	.align	4
        /*0000*/ 	.byte	0x02, 0x09, 0x01, 0x00, 0x02, 0x02, 0x04, 0x00, 0x02, 0x05, 0x05, 0x00, 0x03, 0x07, 0x01, 0x01
        /*0010*/ 	.byte	0x02, 0x03, 0x00, 0x00, 0x02, 0x06, 0x01, 0x00, 0x04, 0x0b, 0x08, 0x00, 0x00, 0x00, 0x00, 0x00
        /*0020*/ 	.byte	0x00, 0x00, 0x00, 0x00


//--------------------- .nv.info.attn_fwd         --------------------------
	.section	.nv.info.attn_fwd,"",@"SHT_CUDA_INFO"
	.sectionflags	@""
	.align	4


	//----- nvinfo : EIATTR_CUDA_API_VERSION
	.align		4
        /*0000*/ 	.byte	0x04, 0x37
        /*0002*/ 	.short	(.L_8 - .L_7)
.L_7:
        /*0004*/ 	.word	0x00000082


	//----- nvinfo : EIATTR_KPARAM_INFO
	.align		4
.L_8:
        /*0008*/ 	.byte	0x04, 0x17
        /*000a*/ 	.short	(.L_10 - .L_9)
.L_9:
        /*000c*/ 	.word	0x00000000
        /*0010*/ 	.short	0x0019
        /*0012*/ 	.short	0x0080
        /*0014*/ 	.byte	0x00, 0xf4, 0x21, 0x00


	//----- nvinfo : EIATTR_KPARAM_INFO
	.align		4
.L_10:
        /*0018*/ 	.byte	0x04, 0x17
        /*001a*/ 	.short	(.L_12 - .L_11)
.L_11:
        /*001c*/ 	.word	0x00000000
        /*0020*/ 	.short	0x0018
        /*0022*/ 	.short	0x0078
        /*0024*/ 	.byte	0x00, 0xf4, 0x21, 0x00


	//----- nvinfo : EIATTR_KPARAM_INFO
	.align		4
.L_12:
        /*0028*/ 	.byte	0x04, 0x17
        /*002a*/ 	.short	(.L_14 - .L_13)
.L_13:
        /*002c*/ 	.word	0x00000000
        /*0030*/ 	.short	0x0017
        /*0032*/ 	.short	0x0070
        /*0034*/ 	.byte	0x00, 0xf0, 0x11, 0x00


	//----- nvinfo : EIATTR_KPARAM_INFO
	.align		4
.L_14:
        /*0038*/ 	.byte	0x04, 0x17
        /*003a*/ 	.short	(.L_16 - .L_15)
.L_15:
        /*003c*/ 	.word	0x00000000
        /*0040*/ 	.short	0x0016
        /*0042*/ 	.short	0x006c
        /*0044*/ 	.byte	0x00, 0xf0, 0x11, 0x00


	//----- nvinfo : EIATTR_KPARAM_INFO
	.align		4
.L_16:
        /*0048*/ 	.byte	0x04, 0x17
        /*004a*/ 	.short	(.L_18 - .L_17)
.L_17:
        /*004c*/ 	.word	0x00000000
        /*0050*/ 	.short	0x0015
        /*0052*/ 	.short	0x0068
        /*0054*/ 	.byte	0x00, 0xf0, 0x11, 0x00


	//----- nvinfo : EIATTR_KPARAM_INFO
	.align		4
.L_18:
        /*0058*/ 	.byte	0x04, 0x17
        /*005a*/ 	.short	(.L_20 - .L_19)
.L_19:
        /*005c*/ 	.word	0x00000000
        /*0060*/ 	.short	0x0014
        /*0062*/ 	.short	0x0064
        /*0064*/ 	.byte	0x00, 0xf0, 0x11, 0x00


	//----- nvinfo : EIATTR_KPARAM_INFO
	.align		4
.L_20:
        /*0068*/ 	.byte	0x04, 0x17
        /*006a*/ 	.short	(.L_22 - .L_21)
.L_21:
        /*006c*/ 	.word	0x00000000
        /*0070*/ 	.short	0x0013
        /*0072*/ 	.short	0x0060
        /*0074*/ 	.byte	0x00, 0xf0, 0x11, 0x00


	//----- nvinfo : EIATTR_KPARAM_INFO
	.align		4
.L_22:
        /*0078*/ 	.byte	0x04, 0x17
        /*007a*/ 	.short	(.L_24 - .L_23)
.L_23:
        /*007c*/ 	.word	0x00000000
        /*0080*/ 	.short	0x0012
        /*0082*/ 	.short	0x005c
        /*0084*/ 	.byte	0x00, 0xf0, 0x11, 0x00


	//----- nvinfo : EIATTR_KPARAM_INFO
	.align		4
.L_24:
        /*0088*/ 	.byte	0x04, 0x17
        /*008a*/ 	.short	(.L_26 - .L_25)
.L_25:
        /*008c*/ 	.word	0x00000000
        /*0090*/ 	.short	0x0011
        /*0092*/ 	.short	0x0058
        /*0094*/ 	.byte	0x00, 0xf0, 0x11, 0x00


	//----- nvinfo : EIATTR_KPARAM_INFO
	.align		4
.L_26:
        /*0098*/ 	.byte	0x04, 0x17
        /*009a*/ 	.short	(.L_28 - .L_27)
.L_27:
        /*009c*/ 	.word	0x00000000
        /*00a0*/ 	.short	0x0010
        /*00a2*/ 	.short	0x0054
        /*00a4*/ 	.byte	0x00, 0xf0, 0x11, 0x00


	//----- nvinfo : EIATTR_KPARAM_INFO
	.align		4
.L_28:
        /*00a8*/ 	.byte	0x04, 0x17
        /*00aa*/ 	.short	(.L_30 - .L_29)
.L_29:
        /*00ac*/ 	.word	0x00000000
        /*00b0*/ 	.short	0x000f
        /*00b2*/ 	.short	0x0050
        /*00b4*/ 	.byte	0x00, 0xf0, 0x11, 0x00


	//----- nvinfo : EIATTR_KPARAM_INFO
	.align		4
.L_30:
        /*00b8*/ 	.byte	0x04, 0x17
        /*00ba*/ 	.short	(.L_32 - .L_31)
.L_31:
        /*00bc*/ 	.word	0x00000000
        /*00c0*/ 	.short	0x000e
        /*00c2*/ 	.short	0x004c
        /*00c4*/ 	.byte	0x00, 0xf0, 0x11, 0x00


	//----- nvinfo : EIATTR_KPARAM_INFO
	.align		4
.L_32:
        /*00c8*/ 	.byte	0x04, 0x17
        /*00ca*/ 	.short	(.L_34 - .L_33)
.L_33:
        /*00cc*/ 	.word	0x00000000
        /*00d0*/ 	.short	0x000d
        /*00d2*/ 	.short	0x0048
        /*00d4*/ 	.byte	0x00, 0xf0, 0x11, 0x00


	//----- nvinfo : EIATTR_KPARAM_INFO
	.align		4
.L_34:
        /*00d8*/ 	.byte	0x04, 0x17
        /*00da*/ 	.short	(.L_36 - .L_35)
.L_35:
        /*00dc*/ 	.word	0x00000000
        /*00e0*/ 	.short	0x000c
        /*00e2*/ 	.short	0x0044
        /*00e4*/ 	.byte	0x00, 0xf0, 0x11, 0x00


	//----- nvinfo : EIATTR_KPARAM_INFO
	.align		4
.L_36:
        /*00e8*/ 	.byte	0x04, 0x17
        /*00ea*/ 	.short	(.L_38 - .L_37)
.L_37:
        /*00ec*/ 	.word	0x00000000
        /*00f0*/ 	.short	0x000b
        /*00f2*/ 	.short	0x0040
        /*00f4*/ 	.byte	0x00, 0xf0, 0x11, 0x00


	//----- nvinfo : EIATTR_KPARAM_INFO
	.align		4
.L_38:
        /*00f8*/ 	.byte	0x04, 0x17
        /*00fa*/ 	.short	(.L_40 - .L_39)
.L_39:
        /*00fc*/ 	.word	0x00000000
        /*0100*/ 	.short	0x000a
        /*0102*/ 	.short	0x003c
        /*0104*/ 	.byte	0x00, 0xf0, 0x11, 0x00


	//----- nvinfo : EIATTR_KPARAM_INFO
	.align		4
.L_40:
        /*0108*/ 	.byte	0x04, 0x17
        /*010a*/ 	.short	(.L_42 - .L_41)
.L_41:
        /*010c*/ 	.word	0x00000000
        /*0110*/ 	.short	0x0009
        /*0112*/ 	.short	0x0038
        /*0114*/ 	.byte	0x00, 0xf0, 0x11, 0x00


	//----- nvinfo : EIATTR_KPARAM_INFO
	.align		4
.L_42:
        /*0118*/ 	.byte	0x04, 0x17
        /*011a*/ 	.short	(.L_44 - .L_43)
.L_43:
        /*011c*/ 	.word	0x00000000
        /*0120*/ 	.short	0x0008
        /*0122*/ 	.short	0x0034
        /*0124*/ 	.byte	0x00, 0xf0, 0x11, 0x00


	//----- nvinfo : EIATTR_KPARAM_INFO
	.align		4
.L_44:
        /*0128*/ 	.byte	0x04, 0x17
        /*012a*/ 	.short	(.L_46 - .L_45)
.L_45:
        /*012c*/ 	.word	0x00000000
        /*0130*/ 	.short	0x0007
        /*0132*/ 	.short	0x0030
        /*0134*/ 	.byte	0x00, 0xf0, 0x11, 0x00


	//----- nvinfo : EIATTR_KPARAM_INFO
	.align		4
.L_46:
        /*0138*/ 	.byte	0x04, 0x17
        /*013a*/ 	.short	(.L_48 - .L_47)
.L_47:
        /*013c*/ 	.word	0x00000000
        /*0140*/ 	.short	0x0006
        /*0142*/ 	.short	0x002c
        /*0144*/ 	.byte	0x00, 0xf0, 0x11, 0x00


	//----- nvinfo : EIATTR_KPARAM_INFO
	.align		4
.L_48:
        /*0148*/ 	.byte	0x04, 0x17
        /*014a*/ 	.short	(.L_50 - .L_49)
.L_49:
        /*014c*/ 	.word	0x00000000
        /*0150*/ 	.short	0x0005
        /*0152*/ 	.short	0x0028
        /*0154*/ 	.byte	0x00, 0xf0, 0x11, 0x00


	//----- nvinfo : EIATTR_KPARAM_INFO
	.align		4
.L_50:
        /*0158*/ 	.byte	0x04, 0x17
        /*015a*/ 	.short	(.L_52 - .L_51)
.L_51:
        /*015c*/ 	.word	0x00000000
        /*0160*/ 	.short	0x0004
        /*0162*/ 	.short	0x0020
        /*0164*/ 	.byte	0x00, 0xf4, 0x21, 0x00


	//----- nvinfo : EIATTR_KPARAM_INFO
	.align		4
.L_52:
        /*0168*/ 	.byte	0x04, 0x17
        /*016a*/ 	.short	(.L_54 - .L_53)
.L_53:
        /*016c*/ 	.word	0x00000000
        /*0170*/ 	.short	0x0003
        /*0172*/ 	.short	0x0018
        /*0174*/ 	.byte	0x00, 0xf4, 0x21, 0x00


	//----- nvinfo : EIATTR_KPARAM_INFO
	.align		4
.L_54:
        /*0178*/ 	.byte	0x04, 0x17
        /*017a*/ 	.short	(.L_56 - .L_55)
.L_55:
        /*017c*/ 	.word	0x00000000
        /*0180*/ 	.short	0x0002
        /*0182*/ 	.short	0x0010
        /*0184*/ 	.byte	0x00, 0xf4, 0x21, 0x00


	//----- nvinfo : EIATTR_KPARAM_INFO
	.align		4
.L_56:
        /*0188*/ 	.byte	0x04, 0x17
        /*018a*/ 	.short	(.L_58 - .L_57)
.L_57:
        /*018c*/ 	.word	0x00000000
        /*0190*/ 	.short	0x0001
        /*0192*/ 	.short	0x0008
        /*0194*/ 	.byte	0x00, 0xf4, 0x21, 0x00


	//----- nvinfo : EIATTR_KPARAM_INFO
	.align		4
.L_58:
        /*0198*/ 	.byte	0x04, 0x17
        /*019a*/ 	.short	(.L_60 - .L_59)
.L_59:
        /*019c*/ 	.word	0x00000000
        /*01a0*/ 	.short	0x0000
        /*01a2*/ 	.short	0x0000
        /*01a4*/ 	.byte	0x00, 0xf4, 0x21, 0x00


	//----- nvinfo : EIATTR_SPARSE_MMA_MASK
	.align		4
.L_60:
        /*01a8*/ 	.byte	0x03, 0x50
        /*01aa*/ 	.short	0x0000


	//----- nvinfo : EIATTR_MAXREG_COUNT
	.align		4
        /*01ac*/ 	.byte	0x03, 0x1b
        /*01ae*/ 	.short	0x00ff


	//----- nvinfo : EIATTR_NUM_BARRIERS
	.align		4
        /*01b0*/ 	.byte	0x02, 0x4c
        /*01b2*/ 	.byte	0x01
	.zero		1


	//----- nvinfo : EIATTR_ANNOTATIONS
	.align		4
        /*01b4*/ 	.byte	0x04, 0x55
        /*01b6*/ 	.short	(.L_62 - .L_61)


	//   ....[0]....
.L_61:
        /*01b8*/ 	.word	0x00000001
        /*01bc*/ 	.byte	0x10, 0x31, 0x00, 0x00, 0x01, 0x00, 0x00, 0x00, 0xe0, 0x34, 0x00, 0x00, 0x01, 0x00, 0x00, 0x00
        /* <DEDUP_REMOVED lines=124> */
        /*098c*/ 	.byte	0x60, 0x81, 0x00, 0x00, 0x01, 0x00, 0x00, 0x00, 0x60, 0x93, 0x00, 0x00


	//----- nvinfo : EIATTR_MERCURY_ISA_VERSION
	.align		4
.L_62:
        /*0998*/ 	.byte	0x03, 0x5f
        /*099a*/ 	.short	0x0101


	//----- nvinfo : EIATTR_COOP_GROUP_MASK_REGIDS
	.align		4
        /*099c*/ 	.byte	0x04, 0x29
        /*099e*/ 	.short	(.L_64 - .L_63)


	//   ....[0]....
.L_63:
        /*09a0*/ 	.word	0xffffffff


	//   ....[1]....
        /*09a4*/ 	.word	0xffffffff


	//   ....[2]....
        /*09a8*/ 	.word	0xffffffff


	//   ....[3]....
        /*09ac*/ 	.word	0xffffffff


	//   ....[4]....
        /*09b0*/ 	.word	0xffffffff


	//   ....[5]....
        /*09b4*/ 	.word	0xffffffff


	//   ....[6]....
        /*09b8*/ 	.word	0xffffffff


	//   ....[7]....
        /*09bc*/ 	.word	0xffffffff


	//----- nvinfo : EIATTR_COOP_GROUP_INSTR_OFFSETS
	.align		4
.L_64:
        /*09c0*/ 	.byte	0x04, 0x28
        /*09c2*/ 	.short	(.L_66 - .L_65)


	//   ....[0]....
.L_65:
        /*09c4*/ 	.word	0x000082e0


	//   ....[1]....
        /*09c8*/ 	.word	0x00008320


	//   ....[2]....
        /*09cc*/ 	.word	0x000085f0


	//   ....[3]....
        /*09d0*/ 	.word	0x000086a0


	//   ....[4]....
        /*09d4*/ 	.word	0x00009b60


	//   ....[5]....
        /*09d8*/ 	.word	0x00009b70


	//   ....[6]....
        /*09dc*/ 	.word	0x00009be0


	//   ....[7]....
        /*09e0*/ 	.word	0x00009bf0


	//----- nvinfo : EIATTR_EXIT_INSTR_OFFSETS
	.align		4
.L_66:
        /*09e4*/ 	.byte	0x04, 0x1c
        /*09e6*/ 	.short	(.L_68 - .L_67)


	//   ....[0]....
.L_67:
        /*09e8*/ 	.word	0x0000f030


	//   ....[1]....
        /*09ec*/ 	.word	0x0000f060


	//----- nvinfo : EIATTR_REQNTID
	.align		4
.L_68:
        /*09f0*/ 	.byte	0x04, 0x10
        /*09f2*/ 	.short	(.L_70 - .L_69)
.L_69:
        /*09f4*/ 	.word	0x00000100
        /*09f8*/ 	.word	0x00000001
        /*09fc*/ 	.word	0x00000001


	//----- nvinfo : EIATTR_CBANK_PARAM_SIZE
	.align		4
.L_70:
        /*0a00*/ 	.byte	0x03, 0x19
        /*0a02*/ 	.short	0x0088


	//----- nvinfo : EIATTR_PARAM_CBANK
	.align		4
        /*0a04*/ 	.byte	0x04, 0x0a
        /*0a06*/ 	.short	(.L_72 - .L_71)
	.align		4
.L_71:
        /*0a08*/ 	.word	index@(.nv.constant0.attn_fwd)
        /*0a0c*/ 	.short	0x0210
        /*0a0e*/ 	.short	0x0088


	//----- nvinfo : EIATTR_SW_WAR
	.align		4
.L_72:
        /*0a10*/ 	.byte	0x04, 0x36
        /*0a12*/ 	.short	(.L_74 - .L_73)
.L_73:
        /*0a14*/ 	.word	0x00000008
.L_74:


//--------------------- .nv.callgraph             --------------------------
	.section	.nv.callgraph,"",@"SHT_CUDA_CALLGRAPH"
	.align	4
	.sectionentsize	8
	.align		4
        /*0000*/ 	.word	0x00000000
	.align		4
        /*0004*/ 	.word	0xffffffff
	.align		4
        /*0008*/ 	.word	0x00000000
	.align		4
        /*000c*/ 	.word	0xfffffffe
	.align		4
        /*0010*/ 	.word	0x00000000
	.align		4
        /*0014*/ 	.word	0xfffffffd
	.align		4
        /*0018*/ 	.word	0x00000000
	.align		4
        /*001c*/ 	.word	0xfffffffc


//--------------------- .nv.constant4             --------------------------
	.section	.nv.constant4,"a",@progbits
	.align	8
	.align		8
.nv.constant4:
        /*0000*/ 	.dword	_$_str


//--------------------- .text.attn_fwd            --------------------------
	.section	.text.attn_fwd,"ax",@progbits
	.align	128
        .global         attn_fwd
        .type           attn_fwd,@function
        .size           attn_fwd,(.L_x_3 - attn_fwd)
        .other          attn_fwd,@"STO_CUDA_ENTRY STV_DEFAULT"
attn_fwd:
.text.attn_fwd:
[----:B------:R-:W0:Y:S01]  /*0000*/  LDC R1, c[0x0][0x28] ;  /* 0x00000a00ff017b82 */ /* 0x000e220000000800 */
[----:B------:R-:W1:Y:S07]  /*0010*/  S2R R6, SR_CTAID.X ;  /* 0x0000000000067919 */ /* 0x000e6e0000002500 */
[----:B------:R-:W2:Y:S01]  /*0020*/  S2UR UR6, SR_CTAID.Y ;  /* 0x00000000000679c3 */ /* 0x000ea20000002600 */
[----:B------:R-:W-:Y:S01]  /*0030*/  ULDC.64 UR4, c[0x0][0x240] ;  /* 0x0000900000047ab9 */ /* 0x000fe20000000a00 */
[----:B0-----:R-:W-:Y:S01]  /*0040*/  VIADD R1, R1, 0xfffffc10 ;  /* 0xfffffc1001017836 */ /* 0x001fe20000000000 */
[----:B------:R-:W0:Y:S05]  /*0050*/  S2R R186, SR_TID.X ;  /* 0x0000000000ba7919 */ /* 0x000e2a0000002100 */
[----:B------:R-:W3:Y:S08]  /*0060*/  LDC R13, c[0x0][0x248] ;  /* 0x00009200ff0d7b82 */ /* 0x000ef00000000800 */
[----:B------:R-:W4:Y:S01]  /*0070*/  LDC.64 R4, c[0x0][0x210] ;  /* 0x00008400ff047b82 */ /* 0x000f220000000a00 */
[----:B--2---:R-:W-:-:S04]  /*0080*/  UIMAD UR4, UR6, UR4, URZ ;  /* 0x00000004060472a4 */ /* 0x004fc8000f8e023f */
[----:B------:R-:W-:Y:S01]  /*0090*/  USHF.L.U32 UR6, UR4, 0x1, URZ ;  /* 0x0000000104067899 */ /* 0x000fe2000800063f */
[----:B-1----:R-:W-:Y:S01]  /*00a0*/  IMAD.SHL.U32 R6, R6, 0x80, RZ ;  /* 0x0000008006067824 */ /* 0x002fe200078e00ff */
[----:B0-----:R-:W-:-:S04]  /*00b0*/  SHF.R.U32.HI R2, RZ, 0x7, R186 ;  /* 0x00000007ff027819 */ /* 0x001fc800000116ba */
[----:B------:R-:W-:Y:S02]  /*00c0*/  LOP3.LUT R0, R6, 0x7f, R186, 0xf8, !PT ;  /* 0x0000007f06007812 */ /* 0x000fe400078ef8ba */
[----:B------:R-:W-:-:S03]  /*00d0*/  SGXT.U32 R2, R2, 0x1 ;  /* 0x000000010202781a */ /* 0x000fc60000000000 */
[----:B------:R-:W-:Y:S01]  /*00e0*/  IMAD R0, R0, UR5, RZ ;  /* 0x0000000500007c24 */ /* 0x000fe2000f8e02ff */
[----:B------:R-:W-:Y:S01]  /*00f0*/  UIMAD.WIDE UR4, UR4, 0x2, URZ ;  /* 0x00000002040478a5 */ /* 0x000fe2000f8e023f */
[----:B---3--:R-:W-:Y:S02]  /*0100*/  IMAD R2, R2, R13, RZ ;  /* 0x0000000d02027224 */ /* 0x008fe400078e02ff */
[C---:B------:R-:W-:Y:S02]  /*0110*/  IMAD.SHL.U32 R3, R0.reuse, 0x2, RZ ;  /* 0x0000000200037824 */ /* 0x040fe400078e00ff */
[----:B------:R-:W-:-:S03]  /*0120*/  IMAD.HI R0, R0, 0x2, RZ ;  /* 0x0000000200007827 */ /* 0x000fc600078e02ff */
[----:B----4-:R-:W-:Y:S01]  /*0130*/  IADD3 R3, P0, P1, R3, UR6, R4 ;  /* 0x0000000603037c10 */ /* 0x010fe2000f91e004 */
[C---:B------:R-:W-:Y:S01]  /*0140*/  IMAD R4, R13.reuse, 0x2, R2 ;  /* 0x000000020d047824 */ /* 0x040fe200078e0202 */
[----:B------:R-:W-:Y:S02]  /*0150*/  ULDC.64 UR6, c[0x0][0x208] ;  /* 0x0000820000067ab9 */ /* 0x000fe40000000a00 */
[----:B------:R-:W-:Y:S01]  /*0160*/  IADD3.X R0, R0, UR5, R5, P0, P1 ;  /* 0x0000000500007c10 */ /* 0x000fe200087e2405 */
[C---:B------:R-:W-:Y:S01]  /*0170*/  IMAD R12, R13.reuse, 0x2, R4 ;  /* 0x000000020d0c7824 */ /* 0x040fe200078e0204 */
[-C--:B------:R-:W-:Y:S02]  /*0180*/  LEA R8, P0, R2, R3.reuse, 0x1 ;  /* 0x0000000302087211 */ /* 0x080fe400078008ff */
[----:B------:R-:W-:Y:S01]  /*0190*/  LEA R10, P1, R4, R3, 0x1 ;  /* 0x00000003040a7211 */ /* 0x000fe200078208ff */
[----:B------:R-:W-:Y:S01]  /*01a0*/  IMAD R20, R13, 0x2, R12 ;  /* 0x000000020d147824 */ /* 0x000fe200078e020c */
[----:B------:R-:W-:-:S02]  /*01b0*/  LEA.HI.X.SX32 R9, R2, R0, 0x1, P0 ;  /* 0x0000000002097211 */ /* 0x000fc400000f0eff */
[-C--:B------:R-:W-:Y:S02]  /*01c0*/  LEA R14, P0, R12, R3.reuse, 0x1 ;  /* 0x000000030c0e7211 */ /* 0x080fe400078008ff */
[-C--:B------:R-:W-:Y:S01]  /*01d0*/  LEA.HI.X.SX32 R11, R4, R0.reuse, 0x1, P1 ;  /* 0x00000000040b7211 */ /* 0x080fe200008f0eff */
[----:B------:R-:W2:Y:S01]  /*01e0*/  LDG.E.U16 R2, desc[UR6][R8.64] ;  /* 0x0000000608027981 */ /* 0x000ea2000c1e1500 */
[-C--:B------:R-:W-:Y:S01]  /*01f0*/  LEA.HI.X.SX32 R15, R12, R0.reuse, 0x1, P0 ;  /* 0x000000000c0f7211 */ /* 0x080fe200000f0eff */
[C---:B------:R-:W-:Y:S01]  /*0200*/  IMAD R12, R13.reuse, 0x2, R20 ;  /* 0x000000020d0c7824 */ /* 0x040fe200078e0214 */
[-C--:B------:R-:W-:Y:S01]  /*0210*/  LEA R16, P0, R20, R3.reuse, 0x1 ;  /* 0x0000000314107211 */ /* 0x080fe200078008ff */
[----:B------:R0:W3:Y:S02]  /*0220*/  LDG.E.U16 R4, desc[UR6][R10.64] ;  /* 0x000000060a047981 */ /* 0x0000e4000c1e1500 */
[----:B------:R-:W-:Y:S01]  /*0230*/  IMAD R22, R13, 0x2, R12 ;  /* 0x000000020d167824 */ /* 0x000fe200078e020c */
[----:B------:R-:W-:Y:S01]  /*0240*/  LEA R18, P1, R12, R3, 0x1 ;  /* 0x000000030c127211 */ /* 0x000fe200078208ff */
[----:B------:R1:W4:Y:S01]  /*0250*/  LDG.E.U16 R5, desc[UR6][R14.64] ;  /* 0x000000060e057981 */ /* 0x000322000c1e1500 */
[----:B------:R-:W-:-:S02]  /*0260*/  LEA.HI.X.SX32 R17, R20, R0, 0x1, P0 ;  /* 0x0000000014117211 */ /* 0x000fc400000f0eff */
[-C--:B------:R-:W-:Y:S01]  /*0270*/  LEA.HI.X.SX32 R19, R12, R0.reuse, 0x1, P1 ;  /* 0x000000000c137211 */ /* 0x080fe200008f0eff */
[C---:B------:R-:W-:Y:S01]  /*0280*/  IMAD R12, R13.reuse, 0x2, R22 ;  /* 0x000000020d0c7824 */ /* 0x040fe200078e0216 */
[CC--:B------:R-:W-:Y:S01]  /*0290*/  LEA R20, P0, R22.reuse, R3.reuse, 0x1 ;  /* 0x0000000316147211 */ /* 0x0c0fe200078008ff */
[----:B------:R5:W4:Y:S03]  /*02a0*/  LDG.E.U16 R7, desc[UR6][R16.64] ;  /* 0x0000000610077981 */ /* 0x000b26000c1e1500 */
[-C--:B------:R-:W-:Y:S01]  /*02b0*/  LEA.HI.X.SX32 R21, R22, R0.reuse, 0x1, P0 ;  /* 0x0000000016157211 */ /* 0x080fe200000f0eff */
[C---:B0-----:R-:W-:Y:S01]  /*02c0*/  IMAD R10, R13.reuse, 0x2, R12 ;  /* 0x000000020d0a7824 */ /* 0x041fe200078e020c */
[CC--:B------:R-:W-:Y:S01]  /*02d0*/  LEA R22, P0, R12.reuse, R3.reuse, 0x1 ;  /* 0x000000030c167211 */ /* 0x0c0fe200078008ff */
[----:B------:R0:W3:Y:S03]  /*02e0*/  LDG.E.U16 R8, desc[UR6][R18.64] ;  /* 0x0000000612087981 */ /* 0x0000e6000c1e1500 */
[-C--:B------:R-:W-:Y:S01]  /*02f0*/  LEA.HI.X.SX32 R23, R12, R0.reuse, 0x1, P0 ;  /* 0x000000000c177211 */ /* 0x080fe200000f0eff */
[C---:B------:R-:W-:Y:S01]  /*0300*/  IMAD R12, R13.reuse, 0x2, R10 ;  /* 0x000000020d0c7824 */ /* 0x040fe200078e020a */
[C---:B------:R-:W-:Y:S01]  /*0310*/  LEA R24, P0, R10.reuse, R3, 0x1 ;  /* 0x000000030a187211 */ /* 0x040fe200078008ff */
[----:B------:R0:W4:Y:S02]  /*0320*/  LDG.E.U16 R9, desc[UR6][R20.64] ;  /* 0x0000000614097981 */ /* 0x000124000c1e1500 */
[----:B-1----:R-:W-:Y:S01]  /*0330*/  IMAD R14, R13, 0x2, R12 ;  /* 0x000000020d0e7824 */ /* 0x002fe200078e020c */
[----:B------:R-:W-:-:S02]  /*0340*/  LEA.HI.X.SX32 R25, R10, R0, 0x1, P0 ;  /* 0x000000000a197211 */ /* 0x000fc400000f0eff */
[-C--:B------:R-:W-:Y:S01]  /*0350*/  LEA R26, P1, R12, R3.reuse, 0x1 ;  /* 0x000000030c1a7211 */ /* 0x080fe200078208ff */
[C---:B-----5:R-:W-:Y:S01]  /*0360*/  IMAD R16, R13.reuse, 0x2, R14 ;  /* 0x000000020d107824 */ /* 0x060fe200078e020e */
[CC--:B------:R-:W-:Y:S01]  /*0370*/  LEA R28, P0, R14.reuse, R3.reuse, 0x1 ;  /* 0x000000030e1c7211 */ /* 0x0c0fe200078008ff */
[----:B------:R1:W5:Y:S03]  /*0380*/  LDG.E.U16 R11, desc[UR6][R24.64] ;  /* 0x00000006180b7981 */ /* 0x000366000c1e1500 */
[-C--:B------:R-:W-:Y:S01]  /*0390*/  LEA.HI.X.SX32 R29, R14, R0.reuse, 0x1, P0 ;  /* 0x000000000e1d7211 */ /* 0x080fe200000f0eff */
[C---:B------:R-:W-:Y:S01]  /*03a0*/  IMAD R30, R13.reuse, 0x2, R16 ;  /* 0x000000020d1e7824 */ /* 0x040fe200078e0210 */
[CC--:B0-----:R-:W-:Y:S01]  /*03b0*/  LEA R18, P0, R16.reuse, R3.reuse, 0x1 ;  /* 0x0000000310127211 */ /* 0x0c1fe200078008ff */
[----:B------:R0:W5:Y:S03]  /*03c0*/  LDG.E.U16 R10, desc[UR6][R22.64] ;  /* 0x00000006160a7981 */ /* 0x000166000c1e1500 */
[-C--:B------:R-:W-:Y:S01]  /*03d0*/  LEA.HI.X.SX32 R19, R16, R0.reuse, 0x1, P0 ;  /* 0x0000000010137211 */ /* 0x080fe200000f0eff */
[C---:B------:R-:W-:Y:S01]  /*03e0*/  IMAD R16, R13.reuse, 0x2, R30 ;  /* 0x000000020d107824 */ /* 0x040fe200078e021e */
[CC--:B------:R-:W-:Y:S01]  /*03f0*/  LEA R20, P0, R30.reuse, R3.reuse, 0x1 ;  /* 0x000000031e147211 */ /* 0x0c0fe200078008ff */
[----:B------:R-:W5:Y:S02]  /*0400*/  LDG.E.U16 R14, desc[UR6][R28.64] ;  /* 0x000000061c0e7981 */ /* 0x000f64000c1e1500 */
[C---:B------:R-:W-:Y:S01]  /*0410*/  IMAD R32, R13.reuse, 0x2, R16 ;  /* 0x000000020d207824 */ /* 0x040fe200078e0210 */
[----:B------:R-:W-:Y:S01]  /*0420*/  LEA.HI.X.SX32 R21, R30, R0, 0x1, P0 ;  /* 0x000000001e157211 */ /* 0x000fe200000f0eff */
[----:B------:R-:W5:Y:S02]  /*0430*/  LDG.E.U16 R15, desc[UR6][R18.64] ;  /* 0x00000006120f7981 */ /* 0x000f64000c1e1500 */
[----:B------:R-:W-:Y:S01]  /*0440*/  IMAD R30, R13, 0x2, R32 ;  /* 0x000000020d1e7824 */ /* 0x000fe200078e0220 */
[----:B-1----:R-:W-:-:S02]  /*0450*/  LEA R24, P0, R32, R3, 0x1 ;  /* 0x0000000320187211 */ /* 0x002fc400078008ff */
[-C--:B------:R-:W-:Y:S02]  /*0460*/  LEA.HI.X.SX32 R27, R12, R0.reuse, 0x1, P1 ;  /* 0x000000000c1b7211 */ /* 0x080fe400008f0eff */
[-C--:B------:R-:W-:Y:S01]  /*0470*/  LEA.HI.X.SX32 R25, R32, R0.reuse, 0x1, P0 ;  /* 0x0000000020197211 */ /* 0x080fe200000f0eff */
[C---:B------:R-:W-:Y:S01]  /*0480*/  IMAD R32, R13.reuse, 0x2, R30 ;  /* 0x000000020d207824 */ /* 0x040fe200078e021e */
[C---:B0-----:R-:W-:Y:S01]  /*0490*/  LEA R22, P1, R16.reuse, R3, 0x1 ;  /* 0x0000000310167211 */ /* 0x041fe200078208ff */
[----:B------:R0:W4:Y:S02]  /*04a0*/  LDG.E.U16 R12, desc[UR6][R26.64] ;  /* 0x000000061a0c7981 */ /* 0x000124000c1e1500 */
[C---:B------:R-:W-:Y:S01]  /*04b0*/  IMAD R34, R13.reuse, 0x2, R32 ;  /* 0x000000020d227824 */ /* 0x040fe200078e0220 */
[----:B------:R-:W-:Y:S01]  /*04c0*/  LEA.HI.X.SX32 R23, R16, R0, 0x1, P1 ;  /* 0x0000000010177211 */ /* 0x000fe200008f0eff */
[----:B------:R-:W5:Y:S02]  /*04d0*/  LDG.E.U16 R18, desc[UR6][R24.64] ;  /* 0x0000000618127981 */ /* 0x000f64000c1e1500 */
[----:B------:R-:W-:-:S02]  /*04e0*/  IMAD R36, R13, 0x2, R34 ;  /* 0x000000020d247824 */ /* 0x000fc400078e0222 */
[----:B------:R1:W5:Y:S01]  /*04f0*/  LDG.E.U16 R17, desc[UR6][R22.64] ;  /* 0x0000000616117981 */ /* 0x000362000c1e1500 */
[----:B0-----:R-:W-:-:S03]  /*0500*/  LEA R26, P0, R30, R3, 0x1 ;  /* 0x000000031e1a7211 */ /* 0x001fc600078008ff */
[----:B------:R-:W5:Y:S01]  /*0510*/  LDG.E.U16 R16, desc[UR6][R20.64] ;  /* 0x0000000614107981 */ /* 0x000f62000c1e1500 */
[-C--:B------:R-:W-:Y:S02]  /*0520*/  LEA.HI.X.SX32 R27, R30, R0.reuse, 0x1, P0 ;  /* 0x000000001e1b7211 */ /* 0x080fe400000f0eff */
[-C--:B------:R-:W-:Y:S01]  /*0530*/  LEA R28, P0, R32, R3.reuse, 0x1 ;  /* 0x00000003201c7211 */ /* 0x080fe200078008ff */
[C---:B-1----:R-:W-:Y:S01]  /*0540*/  IMAD R22, R13.reuse, 0x2, R36 ;  /* 0x000000020d167824 */ /* 0x042fe200078e0224 */
[-C--:B------:R-:W-:Y:S01]  /*0550*/  LEA R30, P1, R34, R3.reuse, 0x1 ;  /* 0x00000003221e7211 */ /* 0x080fe200078208ff */
[----:B------:R0:W5:Y:S01]  /*0560*/  LDG.E.U16 R19, desc[UR6][R26.64] ;  /* 0x000000061a137981 */ /* 0x000162000c1e1500 */
[-C--:B------:R-:W-:Y:S01]  /*0570*/  LEA.HI.X.SX32 R29, R32, R0.reuse, 0x1, P0 ;  /* 0x00000000201d7211 */ /* 0x080fe200000f0eff */
[C---:B------:R-:W-:Y:S01]  /*0580*/  IMAD R24, R13.reuse, 0x2, R22 ;  /* 0x000000020d187824 */ /* 0x040fe200078e0216 */
[-C--:B------:R-:W-:Y:S02]  /*0590*/  LEA R32, P0, R36, R3.reuse, 0x1 ;  /* 0x0000000324207211 */ /* 0x080fe400078008ff */
[-C--:B------:R-:W-:Y:S01]  /*05a0*/  LEA.HI.X.SX32 R31, R34, R0.reuse, 0x1, P1 ;  /* 0x00000000221f7211 */ /* 0x080fe200008f0eff */
[C---:B------:R-:W-:Y:S01]  /*05b0*/  IMAD R40, R13.reuse, 0x2, R24 ;  /* 0x000000020d287824 */ /* 0x040fe200078e0218 */
[-C--:B------:R-:W-:Y:S01]  /*05c0*/  LEA.HI.X.SX32 R33, R36, R0.reuse, 0x1, P0 ;  /* 0x0000000024217211 */ /* 0x080fe200000f0eff */
[----:B------:R1:W5:Y:S01]  /*05d0*/  LDG.E.U16 R20, desc[UR6][R28.64] ;  /* 0x000000061c147981 */ /* 0x000362000c1e1500 */
[-C--:B------:R-:W-:Y:S01]  /*05e0*/  LEA R34, P0, R22, R3.reuse, 0x1 ;  /* 0x0000000316227211 */ /* 0x080fe200078008ff */
[----:B0-----:R-:W-:Y:S01]  /*05f0*/  IMAD R26, R13, 0x2, R40 ;  /* 0x000000020d1a7824 */ /* 0x001fe200078e0228 */
[----:B------:R-:W-:Y:S01]  /*0600*/  LEA R38, P1, R40, R3, 0x1 ;  /* 0x0000000328267211 */ /* 0x000fe200078208ff */
[----:B------:R0:W5:Y:S01]  /*0610*/  LDG.E.U16 R21, desc[UR6][R30.64] ;  /* 0x000000061e157981 */ /* 0x000162000c1e1500 */
[----:B------:R-:W-:-:S02]  /*0620*/  LEA.HI.X.SX32 R35, R22, R0, 0x1, P0 ;  /* 0x0000000016237211 */ /* 0x000fc400000f0eff */
[-C--:B------:R-:W-:Y:S01]  /*0630*/  LEA R36, P0, R24, R3.reuse, 0x1 ;  /* 0x0000000318247211 */ /* 0x080fe200078008ff */
[----:B------:R0:W5:Y:S01]  /*0640*/  LDG.E.U16 R22, desc[UR6][R32.64] ;  /* 0x0000000620167981 */ /* 0x000162000c1e1500 */
[-C--:B------:R-:W-:Y:S01]  /*0650*/  LEA.HI.X.SX32 R39, R40, R0.reuse, 0x1, P1 ;  /* 0x0000000028277211 */ /* 0x080fe200008f0eff */
[C---:B-1----:R-:W-:Y:S01]  /*0660*/  IMAD R28, R13.reuse, 0x2, R26 ;  /* 0x000000020d1c7824 */ /* 0x042fe200078e021a */
[-C--:B------:R-:W-:Y:S01]  /*0670*/  LEA.HI.X.SX32 R37, R24, R0.reuse, 0x1, P0 ;  /* 0x0000000018257211 */ /* 0x080fe200000f0eff */
[----:B------:R-:W5:Y:S01]  /*0680*/  LDG.E.U16 R23, desc[UR6][R34.64] ;  /* 0x0000000622177981 */ /* 0x000f62000c1e1500 */
[C---:B------:R-:W-:Y:S01]  /*0690*/  LEA R40, P0, R26.reuse, R3, 0x1 ;  /* 0x000000031a287211 */ /* 0x040fe200078008ff */
[----:B------:R-:W-:Y:S02]  /*06a0*/  IMAD R42, R13, 0x2, R28 ;  /* 0x000000020d2a7824 */ /* 0x000fe400078e021c */
[----:B------:R1:W5:Y:S01]  /*06b0*/  LDG.E.U16 R24, desc[UR6][R36.64] ;  /* 0x0000000624187981 */ /* 0x000362000c1e1500 */
[----:B------:R-:W-:-:S02]  /*06c0*/  LEA.HI.X.SX32 R41, R26, R0, 0x1, P0 ;  /* 0x000000001a297211 */ /* 0x000fc400000f0eff */
[CC--:B0-----:R-:W-:Y:S01]  /*06d0*/  LEA R30, P0, R28.reuse, R3.reuse, 0x1 ;  /* 0x000000031c1e7211 */ /* 0x0c1fe200078008ff */
[----:B------:R0:W5:Y:S03]  /*06e0*/  LDG.E.U16 R25, desc[UR6][R38.64] ;  /* 0x0000000626197981 */ /* 0x000166000c1e1500 */
[-C--:B------:R-:W-:Y:S01]  /*06f0*/  LEA.HI.X.SX32 R31, R28, R0.reuse, 0x1, P0 ;  /* 0x000000001c1f7211 */ /* 0x080fe200000f0eff */
[C---:B------:R-:W-:Y:S01]  /*0700*/  IMAD R28, R13.reuse, 0x2, R42 ;  /* 0x000000020d1c7824 */ /* 0x040fe200078e022a */
[CC--:B------:R-:W-:Y:S01]  /*0710*/  LEA R32, P0, R42.reuse, R3.reuse, 0x1 ;  /* 0x000000032a207211 */ /* 0x0c0fe200078008ff */
[----:B------:R0:W5:Y:S02]  /*0720*/  LDG.E.U16 R26, desc[UR6][R40.64] ;  /* 0x00000006281a7981 */ /* 0x000164000c1e1500 */
[C---:B------:R-:W-:Y:S01]  /*0730*/  IMAD R44, R13.reuse, 0x2, R28 ;  /* 0x000000020d2c7824 */ /* 0x040fe200078e021c */
[----:B------:R-:W-:Y:S01]  /*0740*/  LEA.HI.X.SX32 R33, R42, R0, 0x1, P0 ;  /* 0x000000002a217211 */ /* 0x000fe200000f0eff */
[----:B------:R-:W5:Y:S02]  /*0750*/  LDG.E.U16 R27, desc[UR6][R30.64] ;  /* 0x000000061e1b7981 */ /* 0x000f64000c1e1500 */
[----:B------:R-:W-:Y:S01]  /*0760*/  IMAD R42, R13, 0x2, R44 ;  /* 0x000000020d2a7824 */ /* 0x000fe200078e022c */
[----:B-1----:R-:W-:-:S04]  /*0770*/  LEA R36, P0, R44, R3, 0x1 ;  /* 0x000000032c247211 */ /* 0x002fc800078008ff */
[-C--:B------:R-:W-:Y:S01]  /*0780*/  LEA.HI.X.SX32 R37, R44, R0.reuse, 0x1, P0 ;  /* 0x000000002c257211 */ /* 0x080fe200000f0eff */
[C---:B------:R-:W-:Y:S01]  /*0790*/  IMAD R44, R13.reuse, 0x2, R42 ;  /* 0x000000020d2c7824 */ /* 0x040fe200078e022a */
[-C--:B------:R-:W-:Y:S02]  /*07a0*/  LEA R34, P1, R28, R3.reuse, 0x1 ;  /* 0x000000031c227211 */ /* 0x080fe400078208ff */
[-C--:B0-----:R-:W-:Y:S01]  /*07b0*/  LEA R38, P0, R42, R3.reuse, 0x1 ;  /* 0x000000032a267211 */ /* 0x081fe200078008ff */
[C---:B------:R-:W-:Y:S01]  /*07c0*/  IMAD R46, R13.reuse, 0x2, R44 ;  /* 0x000000020d2e7824 */ /* 0x040fe200078e022c */
[-C--:B------:R-:W-:Y:S01]  /*07d0*/  LEA.HI.X.SX32 R35, R28, R0.reuse, 0x1, P1 ;  /* 0x000000001c237211 */ /* 0x080fe200008f0eff */
[----:B------:R-:W5:Y:S01]  /*07e0*/  LDG.E.U16 R30, desc[UR6][R36.64] ;  /* 0x00000006241e7981 */ /* 0x000f62000c1e1500 */
[----:B------:R-:W-:Y:S01]  /*07f0*/  LEA.HI.X.SX32 R39, R42, R0, 0x1, P0 ;  /* 0x000000002a277211 */ /* 0x000fe200000f0eff */
[----:B------:R-:W-:Y:S01]  /*0800*/  IMAD R48, R13, 0x2, R46 ;  /* 0x000000020d307824 */ /* 0x000fe200078e022e */
[-C--:B------:R-:W-:Y:S01]  /*0810*/  LEA R40, P0, R44, R3.reuse, 0x1 ;  /* 0x000000032c287211 */ /* 0x080fe200078008ff */
[----:B------:R0:W5:Y:S01]  /*0820*/  LDG.E.U16 R29, desc[UR6][R34.64] ;  /* 0x00000006221d7981 */ /* 0x000162000c1e1500 */
[----:B------:R-:W-:-:S02]  /*0830*/  LEA R42, P1, R46, R3, 0x1 ;  /* 0x000000032e2a7211 */ /* 0x000fc400078208ff */
[----:B------:R-:W-:Y:S01]  /*0840*/  LEA.HI.X.SX32 R41, R44, R0, 0x1, P0 ;  /* 0x000000002c297211 */ /* 0x000fe200000f0eff */
[----:B------:R1:W5:Y:S01]  /*0850*/  LDG.E.U16 R31, desc[UR6][R38.64] ;  /* 0x00000006261f7981 */ /* 0x000362000c1e1500 */
[----:B------:R-:W-:-:S03]  /*0860*/  LEA R44, P0, R48, R3, 0x1 ;  /* 0x00000003302c7211 */ /* 0x000fc600078008ff */
[----:B------:R-:W5:Y:S01]  /*0870*/  LDG.E.U16 R28, desc[UR6][R32.64] ;  /* 0x00000006201c7981 */ /* 0x000f62000c1e1500 */
[----:B0-----:R-:W-:Y:S01]  /*0880*/  IMAD R34, R13, 0x2, R48 ;  /* 0x000000020d227824 */ /* 0x001fe200078e0230 */
[----:B------:R-:W-:-:S03]  /*0890*/  LEA.HI.X.SX32 R43, R46, R0, 0x1, P1 ;  /* 0x000000002e2b7211 */ /* 0x000fc600008f0eff */
[C---:B------:R-:W-:Y:S01]  /*08a0*/  IMAD R36, R13.reuse, 0x2, R34 ;  /* 0x000000020d247824 */ /* 0x040fe200078e0222 */
[-C--:B------:R-:W-:Y:S02]  /*08b0*/  LEA.HI.X.SX32 R45, R48, R0.reuse, 0x1, P0 ;  /* 0x00000000302d7211 */ /* 0x080fe400000f0eff */
[CC--:B------:R-:W-:Y:S01]  /*08c0*/  LEA R46, P0, R34.reuse, R3.reuse, 0x1 ;  /* 0x00000003222e7211 */ /* 0x0c0fe200078008ff */
[C---:B------:R-:W-:Y:S01]  /*08d0*/  IMAD R52, R13.reuse, 0x2, R36 ;  /* 0x000000020d347824 */ /* 0x040fe200078e0224 */
[----:B------:R0:W5:Y:S02]  /*08e0*/  LDG.E.U16 R32, desc[UR6][R40.64] ;  /* 0x0000000628207981 */ /* 0x000164000c1e1500 */
[----:B------:R-:W-:Y:S01]  /*08f0*/  LEA.HI.X.SX32 R47, R34, R0, 0x1, P0 ;  /* 0x00000000222f7211 */ /* 0x000fe200000f0eff */
[----:B-1----:R-:W-:Y:S01]  /*0900*/  IMAD R38, R13, 0x2, R52 ;  /* 0x000000020d267824 */ /* 0x002fe200078e0234 */
[-C--:B------:R-:W-:Y:S01]  /*0910*/  LEA R48, P0, R36, R3.reuse, 0x1 ;  /* 0x0000000324307211 */ /* 0x080fe200078008ff */
[----:B------:R1:W5:Y:S01]  /*0920*/  LDG.E.U16 R33, desc[UR6][R42.64] ;  /* 0x000000062a217981 */ /* 0x000362000c1e1500 */
[----:B------:R-:W-:-:S02]  /*0930*/  LEA R50, P1, R52, R3, 0x1 ;  /* 0x0000000334327211 */ /* 0x000fc400078208ff */
[-C--:B------:R-:W-:Y:S01]  /*0940*/  LEA.HI.X.SX32 R49, R36, R0.reuse, 0x1, P0 ;  /* 0x0000000024317211 */ /* 0x080fe200000f0eff */
[----:B------:R1:W5:Y:S01]  /*0950*/  LDG.E.U16 R34, desc[UR6][R44.64] ;  /* 0x000000062c227981 */ /* 0x000362000c1e1500 */
[-C--:B------:R-:W-:Y:S01]  /*0960*/  LEA.HI.X.SX32 R51, R52, R0.reuse, 0x1, P1 ;  /* 0x0000000034337211 */ /* 0x080fe200008f0eff */
[C---:B0-----:R-:W-:Y:S01]  /*0970*/  IMAD R40, R13.reuse, 0x2, R38 ;  /* 0x000000020d287824 */ /* 0x041fe200078e0226 */
[CC--:B------:R-:W-:Y:S01]  /*0980*/  LEA R52, P0, R38.reuse, R3.reuse, 0x1 ;  /* 0x0000000326347211 */ /* 0x0c0fe200078008ff */
[----:B------:R0:W5:Y:S03]  /*0990*/  LDG.E.U16 R36, desc[UR6][R48.64] ;  /* 0x0000000630247981 */ /* 0x000166000c1e1500 */
[-C--:B------:R-:W-:Y:S01]  /*09a0*/  LEA.HI.X.SX32 R53, R38, R0.reuse, 0x1, P0 ;  /* 0x0000000026357211 */ /* 0x080fe200000f0eff */
[C---:B------:R-:W-:Y:S01]  /*09b0*/  IMAD R54, R13.reuse, 0x2, R40 ;  /* 0x000000020d367824 */ /* 0x040fe200078e0228 */
[CC--:B-1----:R-:W-:Y:S01]  /*09c0*/  LEA R42, P0, R40.reuse, R3.reuse, 0x1 ;  /* 0x00000003282a7211 */ /* 0x0c2fe200078008ff */
[----:B------:R1:W5:Y:S03]  /*09d0*/  LDG.E.U16 R35, desc[UR6][R46.64] ;  /* 0x000000062e237981 */ /* 0x000366000c1e1500 */
[-C--:B------:R-:W-:Y:S01]  /*09e0*/  LEA.HI.X.SX32 R43, R40, R0.reuse, 0x1, P0 ;  /* 0x00000000282b7211 */ /* 0x080fe200000f0eff */
[C---:B------:R-:W-:Y:S01]  /*09f0*/  IMAD R40, R13.reuse, 0x2, R54 ;  /* 0x000000020d287824 */ /* 0x040fe200078e0236 */
[CC--:B------:R-:W-:Y:S01]  /*0a00*/  LEA R44, P0, R54.reuse, R3.reuse, 0x1 ;  /* 0x00000003362c7211 */ /* 0x0c0fe200078008ff */
[----:B------:R1:W5:Y:S02]  /*0a10*/  LDG.E.U16 R37, desc[UR6][R50.64] ;  /* 0x0000000632257981 */ /* 0x000364000c1e1500 */
[C---:B------:R-:W-:Y:S01]  /*0a20*/  IMAD R56, R13.reuse, 0x2, R40 ;  /* 0x000000020d387824 */ /* 0x040fe200078e0228 */
[-C--:B------:R-:W-:Y:S01]  /*0a30*/  LEA.HI.X.SX32 R45, R54, R0.reuse, 0x1, P0 ;  /* 0x00000000362d7211 */ /* 0x080fe200000f0eff */
[----:B------:R1:W5:Y:S02]  /*0a40*/  LDG.E.U16 R38, desc[UR6][R52.64] ;  /* 0x0000000634267981 */ /* 0x000364000c1e1500 */
[C---:B------:R-:W-:Y:S01]  /*0a50*/  IMAD R54, R13.reuse, 0x2, R56 ;  /* 0x000000020d367824 */ /* 0x040fe200078e0238 */
[C---:B0-----:R-:W-:Y:S01]  /*0a60*/  LEA R48, P0, R56.reuse, R3, 0x1 ;  /* 0x0000000338307211 */ /* 0x041fe200078008ff */
[----:B------:R-:W5:Y:S02]  /*0a70*/  LDG.E.U16 R39, desc[UR6][R42.64] ;  /* 0x000000062a277981 */ /* 0x000f64000c1e1500 */
[----:B------:R-:W-:Y:S01]  /*0a80*/  IMAD R58, R13, 0x2, R54 ;  /* 0x000000020d3a7824 */ /* 0x000fe200078e0236 */
[----:B------:R-:W-:-:S03]  /*0a90*/  LEA.HI.X.SX32 R49, R56, R0, 0x1, P0 ;  /* 0x0000000038317211 */ /* 0x000fc600000f0eff */
[----:B------:R-:W-:-:S04]  /*0aa0*/  IMAD R56, R13, 0x2, R58 ;  /* 0x000000020d387824 */ /* 0x000fc800078e023a */
[C---:B------:R-:W-:Y:S01]  /*0ab0*/  IMAD R60, R13.reuse, 0x2, R56 ;  /* 0x000000020d3c7824 */ /* 0x040fe200078e0238 */
[-C--:B-1----:R-:W-:Y:S01]  /*0ac0*/  LEA R46, P1, R40, R3.reuse, 0x1 ;  /* 0x00000003282e7211 */ /* 0x082fe200078208ff */
[----:B------:R-:W5:Y:S02]  /*0ad0*/  LDG.E.U16 R42, desc[UR6][R48.64] ;  /* 0x00000006302a7981 */ /* 0x000f64000c1e1500 */
[----:B------:R-:W-:Y:S01]  /*0ae0*/  IMAD R62, R13, 0x2, R60 ;  /* 0x000000020d3e7824 */ /* 0x000fe200078e023c */
[----:B------:R-:W-:-:S03]  /*0af0*/  LEA R50, P0, R54, R3, 0x1 ;  /* 0x0000000336327211 */ /* 0x000fc600078008ff */
[C---:B------:R-:W-:Y:S01]  /*0b00*/  IMAD R64, R13.reuse, 0x2, R62 ;  /* 0x000000020d407824 */ /* 0x040fe200078e023e */
[-C--:B------:R-:W-:Y:S02]  /*0b10*/  LEA.HI.X.SX32 R47, R40, R0.reuse, 0x1, P1 ;  /* 0x00000000282f7211 */ /* 0x080fe400008f0eff */
[-C--:B------:R-:W-:Y:S01]  /*0b20*/  LEA.HI.X.SX32 R51, R54, R0.reuse, 0x1, P0 ;  /* 0x0000000036337211 */ /* 0x080fe200000f0eff */
[C---:B------:R-:W-:Y:S01]  /*0b30*/  IMAD R66, R13.reuse, 0x2, R64 ;  /* 0x000000020d427824 */ /* 0x040fe200078e0240 */
[-C--:B------:R-:W-:Y:S01]  /*0b40*/  LEA R52, P0, R58, R3.reuse, 0x1 ;  /* 0x000000033a347211 */ /* 0x080fe200078008ff */
[----:B------:R-:W5:Y:S01]  /*0b50*/  LDG.E.U16 R40, desc[UR6][R44.64] ;  /* 0x000000062c287981 */ /* 0x000f62000c1e1500 */
[----:B------:R-:W-:Y:S01]  /*0b60*/  LEA R54, P1, R56, R3, 0x1 ;  /* 0x0000000338367211 */ /* 0x000fe200078208ff */
[----:B------:R-:W-:Y:S01]  /*0b70*/  IMAD R68, R13, 0x2, R66 ;  /* 0x000000020d447824 */ /* 0x000fe200078e0242 */
[-C--:B------:R-:W-:Y:S01]  /*0b80*/  LEA.HI.X.SX32 R53, R58, R0.reuse, 0x1, P0 ;  /* 0x000000003a357211 */ /* 0x080fe200000f0eff */
[----:B------:R0:W5:Y:S01]  /*0b90*/  LDG.E.U16 R43, desc[UR6][R50.64] ;  /* 0x00000006322b7981 */ /* 0x000162000c1e1500 */
[----:B------:R-:W-:-:S02]  /*0ba0*/  LEA.HI.X.SX32 R55, R56, R0, 0x1, P1 ;  /* 0x0000000038377211 */ /* 0x000fc400008f0eff */
[CC--:B------:R-:W-:Y:S01]  /*0bb0*/  LEA R56, P0, R60.reuse, R3.reuse, 0x1 ;  /* 0x000000033c387211 */ /* 0x0c0fe200078008ff */
[----:B------:R-:W5:Y:S03]  /*0bc0*/  LDG.E.U16 R41, desc[UR6][R46.64] ;  /* 0x000000062e297981 */ /* 0x000f66000c1e1500 */
[-C--:B------:R-:W-:Y:S01]  /*0bd0*/  LEA.HI.X.SX32 R57, R60, R0.reuse, 0x1, P0 ;  /* 0x000000003c397211 */ /* 0x080fe200000f0eff */
[----:B------:R1:W5:Y:S01]  /*0be0*/  LDG.E.U16 R44, desc[UR6][R52.64] ;  /* 0x00000006342c7981 */ /* 0x000362000c1e1500 */
[CC--:B------:R-:W-:Y:S01]  /*0bf0*/  LEA R58, P0, R62.reuse, R3.reuse, 0x1 ;  /* 0x000000033e3a7211 */ /* 0x0c0fe200078008ff */
[C---:B0-----:R-:W-:Y:S02]  /*0c00*/  IMAD R50, R13.reuse, 0x2, R68 ;  /* 0x000000020d327824 */ /* 0x041fe400078e0244 */
[----:B------:R0:W5:Y:S01]  /*0c10*/  LDG.E.U16 R45, desc[UR6][R54.64] ;  /* 0x00000006362d7981 */ /* 0x000162000c1e1500 */
[-C--:B------:R-:W-:Y:S01]  /*0c20*/  LEA.HI.X.SX32 R59, R62, R0.reuse, 0x1, P0 ;  /* 0x000000003e3b7211 */ /* 0x080fe200000f0eff */
[C---:B------:R-:W-:Y:S01]  /*0c30*/  IMAD R70, R13.reuse, 0x2, R50 ;  /* 0x000000020d467824 */ /* 0x040fe200078e0232 */
[-C--:B------:R-:W-:Y:S01]  /*0c40*/  LEA R60, P0, R64, R3.reuse, 0x1 ;  /* 0x00000003403c7211 */ /* 0x080fe200078008ff */
[----:B------:R0:W5:Y:S01]  /*0c50*/  LDG.E.U16 R46, desc[UR6][R56.64] ;  /* 0x00000006382e7981 */ /* 0x000162000c1e1500 */
[-C--:B------:R-:W-:Y:S01]  /*0c60*/  LEA R62, P1, R66, R3.reuse, 0x1 ;  /* 0x00000003423e7211 */ /* 0x080fe200078208ff */
[C---:B-1----:R-:W-:Y:S01]  /*0c70*/  IMAD R52, R13.reuse, 0x2, R70 ;  /* 0x000000020d347824 */ /* 0x042fe200078e0246 */
[-C--:B------:R-:W-:Y:S01]  /*0c80*/  LEA.HI.X.SX32 R61, R64, R0.reuse, 0x1, P0 ;  /* 0x00000000403d7211 */ /* 0x080fe200000f0eff */
[----:B------:R1:W5:Y:S01]  /*0c90*/  LDG.E.U16 R47, desc[UR6][R58.64] ;  /* 0x000000063a2f7981 */ /* 0x000362000c1e1500 */
[-C--:B------:R-:W-:Y:S01]  /*0ca0*/  LEA.HI.X.SX32 R63, R66, R0.reuse, 0x1, P1 ;  /* 0x00000000423f7211 */ /* 0x080fe200008f0eff */
[C---:B------:R-:W-:Y:S01]  /*0cb0*/  IMAD R66, R13.reuse, 0x2, R52 ;  /* 0x000000020d427824 */ /* 0x040fe200078e0234 */
[C---:B0-----:R-:W-:Y:S01]  /*0cc0*/  LEA R54, P0, R68.reuse, R3, 0x1 ;  /* 0x0000000344367211 */ /* 0x041fe200078008ff */
[----:B------:R0:W5:Y:S03]  /*0cd0*/  LDG.E.U16 R48, desc[UR6][R60.64] ;  /* 0x000000063c307981 */ /* 0x000166000c1e1500 */
[----:B------:R-:W-:Y:S01]  /*0ce0*/  LEA.HI.X.SX32 R55, R68, R0, 0x1, P0 ;  /* 0x0000000044377211 */ /* 0x000fe200000f0eff */
[C---:B------:R-:W-:Y:S01]  /*0cf0*/  IMAD R68, R13.reuse, 0x2, R66 ;  /* 0x000000020d447824 */ /* 0x040fe200078e0242 */
[----:B------:R0:W5:Y:S03]  /*0d00*/  LDG.E.U16 R49, desc[UR6][R62.64] ;  /* 0x000000063e317981 */ /* 0x000166000c1e1500 */
[----:B------:R-:W-:-:S04]  /*0d10*/  IMAD R72, R13, 0x2, R68 ;  /* 0x000000020d487824 */ /* 0x000fc800078e0244 */
[----:B------:R-:W-:Y:S01]  /*0d20*/  IMAD R74, R13, 0x2, R72 ;  /* 0x000000020d4a7824 */ /* 0x000fe200078e0248 */
[----:B------:R-:W-:-:S03]  /*0d30*/  LEA R56, P0, R50, R3, 0x1 ;  /* 0x0000000332387211 */ /* 0x000fc600078008ff */
[----:B------:R-:W-:Y:S01]  /*0d40*/  IMAD R76, R13, 0x2, R74 ;  /* 0x000000020d4c7824 */ /* 0x000fe200078e024a */
[----:B------:R-:W-:-:S03]  /*0d50*/  LEA.HI.X.SX32 R57, R50, R0, 0x1, P0 ;  /* 0x0000000032397211 */ /* 0x000fc600000f0eff */
[C---:B------:R-:W-:Y:S01]  /*0d60*/  IMAD R78, R13.reuse, 0x2, R76 ;  /* 0x000000020d4e7824 */ /* 0x040fe200078e024c */
[CC--:B-1----:R-:W-:Y:S01]  /*0d70*/  LEA R58, P0, R70.reuse, R3.reuse, 0x1 ;  /* 0x00000003463a7211 */ /* 0x0c2fe200078008ff */
[----:B------:R-:W5:Y:S02]  /*0d80*/  LDG.E.U16 R51, desc[UR6][R56.64] ;  /* 0x0000000638337981 */ /* 0x000f64000c1e1500 */
[C---:B------:R-:W-:Y:S01]  /*0d90*/  IMAD R80, R13.reuse, 0x2, R78 ;  /* 0x000000020d507824 */ /* 0x040fe200078e024e */
[-C--:B------:R-:W-:Y:S01]  /*0da0*/  LEA.HI.X.SX32 R59, R70, R0.reuse, 0x1, P0 ;  /* 0x00000000463b7211 */ /* 0x080fe200000f0eff */
[----:B------:R-:W5:Y:S01]  /*0db0*/  LDG.E.U16 R50, desc[UR6][R54.64] ;  /* 0x0000000636327981 */ /* 0x000f62000c1e1500 */
[-C--:B0-----:R-:W-:Y:S01]  /*0dc0*/  LEA R60, P0, R66, R3.reuse, 0x1 ;  /* 0x00000003423c7211 */ /* 0x081fe200078008ff */
[C---:B------:R-:W-:Y:S01]  /*0dd0*/  IMAD R82, R13.reuse, 0x2, R80 ;  /* 0x000000020d527824 */ /* 0x040fe200078e0250 */
[-C--:B------:R-:W-:Y:S02]  /*0de0*/  LEA R64, P1, R52, R3.reuse, 0x1 ;  /* 0x0000000334407211 */ /* 0x080fe400078208ff */
[----:B------:R-:W-:Y:S01]  /*0df0*/  LEA.HI.X.SX32 R61, R66, R0, 0x1, P0 ;  /* 0x00000000423d7211 */ /* 0x000fe200000f0eff */
[----:B------:R-:W-:Y:S01]  /*0e00*/  IMAD R84, R13, 0x2, R82 ;  /* 0x000000020d547824 */ /* 0x000fe200078e0252 */
[----:B------:R-:W-:-:S02]  /*0e10*/  LEA R62, P0, R68, R3, 0x1 ;  /* 0x00000003443e7211 */ /* 0x000fc400078008ff */
[-C--:B------:R-:W-:Y:S01]  /*0e20*/  LEA.HI.X.SX32 R65, R52, R0.reuse, 0x1, P1 ;  /* 0x0000000034417211 */ /* 0x080fe200008f0eff */
[C---:B------:R-:W-:Y:S01]  /*0e30*/  IMAD R86, R13.reuse, 0x2, R84 ;  /* 0x000000020d567824 */ /* 0x040fe200078e0254 */
[-C--:B------:R-:W-:Y:S01]  /*0e40*/  LEA.HI.X.SX32 R63, R68, R0.reuse, 0x1, P0 ;  /* 0x00000000443f7211 */ /* 0x080fe200000f0eff */
[----:B------:R-:W5:Y:S01]  /*0e50*/  LDG.E.U16 R52, desc[UR6][R58.64] ;  /* 0x000000063a347981 */ /* 0x000f62000c1e1500 */
[CC--:B------:R-:W-:Y:S01]  /*0e60*/  LEA R66, P0, R72.reuse, R3.reuse, 0x1 ;  /* 0x0000000348427211 */ /* 0x0c0fe200078008ff */
[C---:B------:R-:W-:Y:S02]  /*0e70*/  IMAD R88, R13.reuse, 0x2, R86 ;  /* 0x000000020d587824 */ /* 0x040fe400078e0256 */
[----:B------:R0:W5:Y:S01]  /*0e80*/  LDG.E.U16 R53, desc[UR6][R64.64] ;  /* 0x0000000640357981 */ /* 0x000162000c1e1500 */
[----:B------:R-:W-:Y:S01]  /*0e90*/  LEA.HI.X.SX32 R67, R72, R0, 0x1, P0 ;  /* 0x0000000048437211 */ /* 0x000fe200000f0eff */
[C---:B------:R-:W-:Y:S01]  /*0ea0*/  IMAD R90, R13.reuse, 0x2, R88 ;  /* 0x000000020d5a7824 */ /* 0x040fe200078e0258 */
[-C--:B------:R-:W-:Y:S01]  /*0eb0*/  LEA R68, P1, R74, R3.reuse, 0x1 ;  /* 0x000000034a447211 */ /* 0x080fe200078208ff */
[----:B------:R-:W5:Y:S04]  /*0ec0*/  LDG.E.U16 R54, desc[UR6][R60.64] ;  /* 0x000000063c367981 */ /* 0x000f68000c1e1500 */
[----:B------:R-:W5:Y:S01]  /*0ed0*/  LDG.E.U16 R55, desc[UR6][R62.64] ;  /* 0x000000063e377981 */ /* 0x000f62000c1e1500 */
[----:B0-----:R-:W-:Y:S01]  /*0ee0*/  LEA R64, P0, R76, R3, 0x1 ;  /* 0x000000034c407211 */ /* 0x001fe200078008ff */
[----:B------:R-:W-:-:S02]  /*0ef0*/  IMAD R92, R13, 0x2, R90 ;  /* 0x000000020d5c7824 */ /* 0x000fc400078e025a */
[----:B------:R0:W5:Y:S01]  /*0f00*/  LDG.E.U16 R56, desc[UR6][R66.64] ;  /* 0x0000000642387981 */ /* 0x000162000c1e1500 */
[-C--:B------:R-:W-:Y:S02]  /*0f10*/  LEA.HI.X.SX32 R65, R76, R0.reuse, 0x1, P0 ;  /* 0x000000004c417211 */ /* 0x080fe400000f0eff */
[-C--:B------:R-:W-:Y:S02]  /*0f20*/  LEA R70, P0, R78, R3.reuse, 0x1 ;  /* 0x000000034e467211 */ /* 0x080fe400078008ff */
[-C--:B------:R-:W-:Y:S01]  /*0f30*/  LEA.HI.X.SX32 R69, R74, R0.reuse, 0x1, P1 ;  /* 0x000000004a457211 */ /* 0x080fe200008f0eff */
[----:B------:R-:W5:Y:S01]  /*0f40*/  LDG.E.U16 R58, desc[UR6][R64.64] ;  /* 0x00000006403a7981 */ /* 0x000f62000c1e1500 */
[-C--:B------:R-:W-:Y:S01]  /*0f50*/  LEA.HI.X.SX32 R71, R78, R0.reuse, 0x1, P0 ;  /* 0x000000004e477211 */ /* 0x080fe200000f0eff */
[C---:B------:R-:W-:Y:S01]  /*0f60*/  IMAD R78, R13.reuse, 0x2, R92 ;  /* 0x000000020d4e7824 */ /* 0x040fe200078e025c */
[-C--:B------:R-:W-:Y:S01]  /*0f70*/  LEA R72, P0, R80, R3.reuse, 0x1 ;  /* 0x0000000350487211 */ /* 0x080fe200078008ff */
[----:B------:R1:W5:Y:S02]  /*0f80*/  LDG.E.U16 R57, desc[UR6][R68.64] ;  /* 0x0000000644397981 */ /* 0x000364000c1e1500 */
[C---:B------:R-:W-:Y:S01]  /*0f90*/  IMAD R94, R13.reuse, 0x2, R78 ;  /* 0x000000020d5e7824 */ /* 0x040fe200078e024e */
[----:B------:R-:W-:Y:S01]  /*0fa0*/  LEA R74, P1, R82, R3, 0x1 ;  /* 0x00000003524a7211 */ /* 0x000fe200078208ff */
[----:B------:R2:W5:Y:S02]  /*0fb0*/  LDG.E.U16 R59, desc[UR6][R70.64] ;  /* 0x00000006463b7981 */ /* 0x000564000c1e1500 */
[----:B------:R-:W-:Y:S01]  /*0fc0*/  IMAD R96, R13, 0x2, R94 ;  /* 0x000000020d607824 */ /* 0x000fe200078e025e */
[----:B------:R-:W-:-:S02]  /*0fd0*/  LEA.HI.X.SX32 R73, R80, R0, 0x1, P0 ;  /* 0x0000000050497211 */ /* 0x000fc400000f0eff */
[-C--:B------:R-:W-:Y:S01]  /*0fe0*/  LEA.HI.X.SX32 R75, R82, R0.reuse, 0x1, P1 ;  /* 0x00000000524b7211 */ /* 0x080fe200008f0eff */
[C---:B------:R-:W-:Y:S01]  /*0ff0*/  IMAD R82, R13.reuse, 0x2, R96 ;  /* 0x000000020d527824 */ /* 0x040fe200078e0260 */
[CC--:B0-----:R-:W-:Y:S01]  /*1000*/  LEA R66, P0, R84.reuse, R3.reuse, 0x1 ;  /* 0x0000000354427211 */ /* 0x0c1fe200078008ff */
[----:B------:R0:W5:Y:S03]  /*1010*/  LDG.E.U16 R60, desc[UR6][R72.64] ;  /* 0x00000006483c7981 */ /* 0x000166000c1e1500 */
[-C--:B------:R-:W-:Y:S01]  /*1020*/  LEA.HI.X.SX32 R67, R84, R0.reuse, 0x1, P0 ;  /* 0x0000000054437211 */ /* 0x080fe200000f0eff */
[C---:B------:R-:W-:Y:S01]  /*1030*/  IMAD R84, R13.reuse, 0x2, R82 ;  /* 0x000000020d547824 */ /* 0x040fe200078e0252 */
[CC--:B-1----:R-:W-:Y:S01]  /*1040*/  LEA R68, P0, R86.reuse, R3.reuse, 0x1 ;  /* 0x0000000356447211 */ /* 0x0c2fe200078008ff */
[----:B------:R1:W5:Y:S02]  /*1050*/  LDG.E.U16 R61, desc[UR6][R74.64] ;  /* 0x000000064a3d7981 */ /* 0x000364000c1e1500 */
[C---:B------:R-:W-:Y:S01]  /*1060*/  IMAD R98, R13.reuse, 0x2, R84 ;  /* 0x000000020d627824 */ /* 0x040fe200078e0254 */
[-C--:B------:R-:W-:Y:S01]  /*1070*/  LEA.HI.X.SX32 R69, R86, R0.reuse, 0x1, P0 ;  /* 0x0000000056457211 */ /* 0x080fe200000f0eff */
[----:B------:R-:W5:Y:S02]  /*1080*/  LDG.E.U16 R62, desc[UR6][R66.64] ;  /* 0x00000006423e7981 */ /* 0x000f64000c1e1500 */
[C---:B------:R-:W-:Y:S01]  /*1090*/  IMAD R100, R13.reuse, 0x2, R98 ;  /* 0x000000020d647824 */ /* 0x040fe200078e0262 */
[C---:B--2---:R-:W-:Y:S01]  /*10a0*/  LEA R70, P0, R88.reuse, R3, 0x1 ;  /* 0x0000000358467211 */ /* 0x044fe200078008ff */
[----:B------:R-:W2:Y:S02]  /*10b0*/  LDG.E.U16 R63, desc[UR6][R68.64] ;  /* 0x00000006443f7981 */ /* 0x000ea4000c1e1500 */
[----:B------:R-:W-:Y:S01]  /*10c0*/  IMAD R102, R13, 0x2, R100 ;  /* 0x000000020d667824 */ /* 0x000fe200078e0264 */
[----:B------:R-:W-:-:S03]  /*10d0*/  LEA.HI.X.SX32 R71, R88, R0, 0x1, P0 ;  /* 0x0000000058477211 */ /* 0x000fc600000f0eff */
[C---:B------:R-:W-:Y:S01]  /*10e0*/  IMAD R88, R13.reuse, 0x2, R102 ;  /* 0x000000020d587824 */ /* 0x040fe200078e0266 */
[C---:B0-----:R-:W-:Y:S01]  /*10f0*/  LEA R72, P0, R92.reuse, R3, 0x1 ;  /* 0x000000035c487211 */ /* 0x041fe200078008ff */
[----:B------:R-:W2:Y:S02]  /*1100*/  LDG.E.U16 R64, desc[UR6][R70.64] ;  /* 0x0000000646407981 */ /* 0x000ea4000c1e1500 */
[----:B------:R-:W-:Y:S01]  /*1110*/  IMAD R104, R13, 0x2, R88 ;  /* 0x000000020d687824 */ /* 0x000fe200078e0258 */
[----:B------:R-:W-:-:S03]  /*1120*/  LEA.HI.X.SX32 R73, R92, R0, 0x1, P0 ;  /* 0x000000005c497211 */ /* 0x000fc600000f0eff */
[C---:B------:R-:W-:Y:S01]  /*1130*/  IMAD R92, R13.reuse, 0x2, R104 ;  /* 0x000000020d5c7824 */ /* 0x040fe200078e0268 */
[-C--:B-1----:R-:W-:Y:S01]  /*1140*/  LEA R74, P0, R78, R3.reuse, 0x1 ;  /* 0x000000034e4a7211 */ /* 0x082fe200078008ff */
[----:B------:R-:W2:Y:S02]  /*1150*/  LDG.E.U16 R66, desc[UR6][R72.64] ;  /* 0x0000000648427981 */ /* 0x000ea4000c1e1500 */
[C---:B------:R-:W-:Y:S01]  /*1160*/  IMAD R106, R13.reuse, 0x2, R92 ;  /* 0x000000020d6a7824 */ /* 0x040fe200078e025c */
[-C--:B------:R-:W-:Y:S02]  /*1170*/  LEA R76, P1, R90, R3.reuse, 0x1 ;  /* 0x000000035a4c7211 */ /* 0x080fe400078208ff */
[-C--:B------:R-:W-:Y:S01]  /*1180*/  LEA.HI.X.SX32 R75, R78, R0.reuse, 0x1, P0 ;  /* 0x000000004e4b7211 */ /* 0x080fe200000f0eff */
[----:B------:R-:W-:Y:S01]  /*1190*/  IMAD R108, R13, 0x2, R106 ;  /* 0x000000020d6c7824 */ /* 0x000fe200078e026a */
[-C--:B------:R-:W-:Y:S02]  /*11a0*/  LEA R78, P0, R94, R3.reuse, 0x1 ;  /* 0x000000035e4e7211 */ /* 0x080fe400078008ff */
[----:B------:R-:W-:Y:S01]  /*11b0*/  LEA.HI.X.SX32 R77, R90, R0, 0x1, P1 ;  /* 0x000000005a4d7211 */ /* 0x000fe200008f0eff */
[----:B------:R-:W2:Y:S01]  /*11c0*/  LDG.E.U16 R67, desc[UR6][R74.64] ;  /* 0x000000064a437981 */ /* 0x000ea2000c1e1500 */
[----:B------:R-:W-:-:S02]  /*11d0*/  LEA R80, P1, R96, R3, 0x1 ;  /* 0x0000000360507211 */ /* 0x000fc400078208ff */
[-C--:B------:R-:W-:Y:S01]  /*11e0*/  LEA.HI.X.SX32 R79, R94, R0.reuse, 0x1, P0 ;  /* 0x000000005e4f7211 */ /* 0x080fe200000f0eff */
[C---:B------:R-:W-:Y:S01]  /*11f0*/  IMAD R94, R13.reuse, 0x2, R108 ;  /* 0x000000020d5e7824 */ /* 0x040fe200078e026c */
[----:B------:R-:W-:Y:S01]  /*1200*/  LEA.HI.X.SX32 R81, R96, R0, 0x1, P1 ;  /* 0x0000000060517211 */ /* 0x000fe200008f0eff */
[----:B------:R0:W2:Y:S02]  /*1210*/  LDG.E.U16 R65, desc[UR6][R76.64] ;  /* 0x000000064c417981 */ /* 0x0000a4000c1e1500 */
[C---:B------:R-:W-:Y:S01]  /*1220*/  IMAD R96, R13.reuse, 0x2, R94 ;  /* 0x000000020d607824 */ /* 0x040fe200078e025e */
[-C--:B------:R-:W-:Y:S01]  /*1230*/  LEA R86, P1, R100, R3.reuse, 0x1 ;  /* 0x0000000364567211 */ /* 0x080fe200078208ff */
[----:B------:R1:W2:Y:S02]  /*1240*/  LDG.E.U16 R68, desc[UR6][R78.64] ;  /* 0x000000064e447981 */ /* 0x0002a4000c1e1500 */
[C---:B------:R-:W-:Y:S02]  /*1250*/  IMAD R110, R13.reuse, 0x2, R96 ;  /* 0x000000020d6e7824 */ /* 0x040fe400078e0260 */
[----:B------:R3:W2:Y:S01]  /*1260*/  LDG.E.U16 R69, desc[UR6][R80.64] ;  /* 0x0000000650457981 */ /* 0x0006a2000c1e1500 */
[----:B0-----:R-:W-:Y:S01]  /*1270*/  LEA R76, P0, R82, R3, 0x1 ;  /* 0x00000003524c7211 */ /* 0x001fe200078008ff */
[----:B------:R-:W-:-:S03]  /*1280*/  IMAD R112, R13, 0x2, R110 ;  /* 0x000000020d707824 */ /* 0x000fc600078e026e */
[-C--:B------:R-:W-:Y:S02]  /*1290*/  LEA.HI.X.SX32 R77, R82, R0.reuse, 0x1, P0 ;  /* 0x00000000524d7211 */ /* 0x080fe400000f0eff */
[-C--:B------:R-:W-:Y:S01]  /*12a0*/  LEA R82, P0, R84, R3.reuse, 0x1 ;  /* 0x0000000354527211 */ /* 0x080fe200078008ff */
[C---:B------:R-:W-:Y:S01]  /*12b0*/  IMAD R114, R13.reuse, 0x2, R112 ;  /* 0x000000020d727824 */ /* 0x040fe200078e0270 */
[-C--:B------:R-:W-:Y:S01]  /*12c0*/  LEA.HI.X.SX32 R87, R100, R0.reuse, 0x1, P1 ;  /* 0x0000000064577211 */ /* 0x080fe200008f0eff */
[----:B------:R-:W2:Y:S01]  /*12d0*/  LDG.E.U16 R70, desc[UR6][R76.64] ;  /* 0x000000064c467981 */ /* 0x000ea2000c1e1500 */
[-C--:B------:R-:W-:Y:S02]  /*12e0*/  LEA.HI.X.SX32 R83, R84, R0.reuse, 0x1, P0 ;  /* 0x0000000054537211 */ /* 0x080fe400000f0eff */
[CC--:B------:R-:W-:Y:S01]  /*12f0*/  LEA R84, P0, R98.reuse, R3.reuse, 0x1 ;  /* 0x0000000362547211 */ /* 0x0c0fe200078008ff */
[----:B------:R-:W2:Y:S03]  /*1300*/  LDG.E.U16 R73, desc[UR6][R86.64] ;  /* 0x0000000656497981 */ /* 0x000ea6000c1e1500 */
[-C--:B------:R-:W-:Y:S01]  /*1310*/  LEA.HI.X.SX32 R85, R98, R0.reuse, 0x1, P0 ;  /* 0x0000000062557211 */ /* 0x080fe200000f0eff */
[C---:B------:R-:W-:Y:S01]  /*1320*/  IMAD R98, R13.reuse, 0x2, R114 ;  /* 0x000000020d627824 */ /* 0x040fe200078e0272 */
[CC--:B-1----:R-:W-:Y:S01]  /*1330*/  LEA R78, P0, R102.reuse, R3.reuse, 0x1 ;  /* 0x00000003664e7211 */ /* 0x0c2fe200078008ff */
[----:B------:R-:W2:Y:S02]  /*1340*/  LDG.E.U16 R71, desc[UR6][R82.64] ;  /* 0x0000000652477981 */ /* 0x000ea4000c1e1500 */
[C---:B------:R-:W-:Y:S01]  /*1350*/  IMAD R100, R13.reuse, 0x2, R98 ;  /* 0x000000020d647824 */ /* 0x040fe200078e0262 */
[----:B------:R-:W-:Y:S01]  /*1360*/  LEA.HI.X.SX32 R79, R102, R0, 0x1, P0 ;  /* 0x00000000664f7211 */ /* 0x000fe200000f0eff */
[----:B------:R0:W2:Y:S02]  /*1370*/  LDG.E.U16 R72, desc[UR6][R84.64] ;  /* 0x0000000654487981 */ /* 0x0000a4000c1e1500 */
[C---:B------:R-:W-:Y:S01]  /*1380*/  IMAD R102, R13.reuse, 0x2, R100 ;  /* 0x000000020d667824 */ /* 0x040fe200078e0264 */
[----:B---3--:R-:W-:Y:S01]  /*1390*/  LEA R80, P0, R88, R3, 0x1 ;  /* 0x0000000358507211 */ /* 0x008fe200078008ff */
[----:B------:R1:W3:Y:S02]  /*13a0*/  LDG.E.U16 R74, desc[UR6][R78.64] ;  /* 0x000000064e4a7981 */ /* 0x0002e4000c1e1500 */
[----:B------:R-:W-:-:S04]  /*13b0*/  IMAD R116, R13, 0x2, R102 ;  /* 0x000000020d747824 */ /* 0x000fc800078e0266 */
[----:B------:R-:W-:-:S04]  /*13c0*/  IMAD R118, R13, 0x2, R116 ;  /* 0x000000020d767824 */ /* 0x000fc800078e0274 */
[----:B------:R-:W-:-:S04]  /*13d0*/  IMAD R120, R13, 0x2, R118 ;  /* 0x000000020d787824 */ /* 0x000fc800078e0276 */
[----:B------:R-:W-:-:S04]  /*13e0*/  IMAD R122, R13, 0x2, R120 ;  /* 0x000000020d7a7824 */ /* 0x000fc800078e0278 */
[----:B------:R-:W-:-:S04]  /*13f0*/  IMAD R124, R13, 0x2, R122 ;  /* 0x000000020d7c7824 */ /* 0x000fc800078e027a */
[----:B------:R-:W-:Y:S01]  /*1400*/  IMAD R126, R13, 0x2, R124 ;  /* 0x000000020d7e7824 */ /* 0x000fe200078e027c */
[----:B------:R-:W-:-:S03]  /*1410*/  LEA.HI.X.SX32 R81, R88, R0, 0x1, P0 ;  /* 0x0000000058517211 */ /* 0x000fc600000f0eff */
[C---:B------:R-:W-:Y:S01]  /*1420*/  IMAD R128, R13.reuse, 0x2, R126 ;  /* 0x000000020d807824 */ /* 0x040fe200078e027e */
[CC--:B------:R-:W-:Y:S01]  /*1430*/  LEA R88, P0, R104.reuse, R3.reuse, 0x1 ;  /* 0x0000000368587211 */ /* 0x0c0fe200078008ff */
[----:B------:R4:W3:Y:S02]  /*1440*/  LDG.E.U16 R75, desc[UR6][R80.64] ;  /* 0x00000006504b7981 */ /* 0x0008e4000c1e1500 */
[C---:B------:R-:W-:Y:S01]  /*1450*/  IMAD R130, R13.reuse, 0x2, R128 ;  /* 0x000000020d827824 */ /* 0x040fe200078e0280 */
[-C--:B------:R-:W-:Y:S02]  /*1460*/  LEA.HI.X.SX32 R89, R104, R0.reuse, 0x1, P0 ;  /* 0x0000000068597211 */ /* 0x080fe400000f0eff */
[CC--:B0-----:R-:W-:Y:S01]  /*1470*/  LEA R84, P0, R106.reuse, R3.reuse, 0x1 ;  /* 0x000000036a547211 */ /* 0x0c1fe200078008ff */
[C---:B------:R-:W-:Y:S02]  /*1480*/  IMAD R132, R13.reuse, 0x2, R130 ;  /* 0x000000020d847824 */ /* 0x040fe400078e0282 */
[----:B------:R0:W3:Y:S01]  /*1490*/  LDG.E.U16 R76, desc[UR6][R88.64] ;  /* 0x00000006584c7981 */ /* 0x0000e2000c1e1500 */
[----:B------:R-:W-:Y:S01]  /*14a0*/  LEA.HI.X.SX32 R85, R106, R0, 0x1, P0 ;  /* 0x000000006a557211 */ /* 0x000fe200000f0eff */
[----:B------:R-:W-:Y:S01]  /*14b0*/  IMAD R134, R13, 0x2, R132 ;  /* 0x000000020d867824 */ /* 0x000fe200078e0284 */
[----:B-1----:R-:W-:-:S03]  /*14c0*/  LEA R78, P0, R108, R3, 0x1 ;  /* 0x000000036c4e7211 */ /* 0x002fc600078008ff */
[C---:B------:R-:W-:Y:S01]  /*14d0*/  IMAD R136, R13.reuse, 0x2, R134 ;  /* 0x000000020d887824 */ /* 0x040fe200078e0286 */
[-C--:B------:R-:W-:Y:S01]  /*14e0*/  LEA.HI.X.SX32 R79, R108, R0.reuse, 0x1, P0 ;  /* 0x000000006c4f7211 */ /* 0x080fe200000f0eff */
[----:B------:R1:W3:Y:S01]  /*14f0*/  LDG.E.U16 R82, desc[UR6][R84.64] ;  /* 0x0000000654527981 */ /* 0x0002e2000c1e1500 */
[-C--:B----4-:R-:W-:Y:S01]  /*1500*/  LEA R80, P0, R94, R3.reuse, 0x1 ;  /* 0x000000035e507211 */ /* 0x090fe200078008ff */
[C---:B------:R-:W-:Y:S01]  /*1510*/  IMAD R138, R13.reuse, 0x2, R136 ;  /* 0x000000020d8a7824 */ /* 0x040fe200078e0288 */
[-C--:B------:R-:W-:Y:S01]  /*1520*/  LEA R90, P1, R92, R3.reuse, 0x1 ;  /* 0x000000035c5a7211 */ /* 0x080fe200078208ff */
[----:B------:R4:W3:Y:S01]  /*1530*/  LDG.E.U16 R83, desc[UR6][R78.64] ;  /* 0x000000064e537981 */ /* 0x0008e2000c1e1500 */
[----:B------:R-:W-:Y:S02]  /*1540*/  LEA.HI.X.SX32 R81, R94, R0, 0x1, P0 ;  /* 0x000000005e517211 */ /* 0x000fe400000f0eff */
[----:B0-----:R-:W-:Y:S01]  /*1550*/  LEA R88, P0, R110, R3, 0x1 ;  /* 0x000000036e587211 */ /* 0x001fe200078008ff */
[----:B------:R-:W-:-:S03]  /*1560*/  IMAD R106, R13, 0x2, R138 ;  /* 0x000000020d6a7824 */ /* 0x000fc600078e028a */
[-C--:B------:R-:W-:Y:S01]  /*1570*/  LEA.HI.X.SX32 R89, R110, R0.reuse, 0x1, P0 ;  /* 0x000000006e597211 */ /* 0x080fe200000f0eff */
[C---:B------:R-:W-:Y:S01]  /*1580*/  IMAD R140, R13.reuse, 0x2, R106 ;  /* 0x000000020d8c7824 */ /* 0x040fe200078e026a */
[-C--:B-1----:R-:W-:Y:S02]  /*1590*/  LEA R84, P0, R112, R3.reuse, 0x1 ;  /* 0x0000000370547211 */ /* 0x082fe400078008ff */
[-C--:B------:R-:W-:Y:S01]  /*15a0*/  LEA.HI.X.SX32 R91, R92, R0.reuse, 0x1, P1 ;  /* 0x000000005c5b7211 */ /* 0x080fe200008f0eff */
[C---:B------:R-:W-:Y:S01]  /*15b0*/  IMAD R142, R13.reuse, 0x2, R140 ;  /* 0x000000020d8e7824 */ /* 0x040fe200078e028c */
[-C--:B------:R-:W-:Y:S01]  /*15c0*/  LEA.HI.X.SX32 R85, R112, R0.reuse, 0x1, P0 ;  /* 0x0000000070557211 */ /* 0x080fe200000f0eff */
[----:B------:R0:W3:Y:S01]  /*15d0*/  LDG.E.U16 R92, desc[UR6][R80.64] ;  /* 0x00000006505c7981 */ /* 0x0000e2000c1e1500 */
[-C--:B------:R-:W-:Y:S02]  /*15e0*/  LEA R86, P1, R96, R3.reuse, 0x1 ;  /* 0x0000000360567211 */ /* 0x080fe400078208ff */
[----:B----4-:R-:W-:Y:S01]  /*15f0*/  LEA R78, P0, R114, R3, 0x1 ;  /* 0x00000003724e7211 */ /* 0x010fe200078008ff */
[----:B------:R-:W-:Y:S01]  /*1600*/  IMAD R144, R13, 0x2, R142 ;  /* 0x000000020d907824 */ /* 0x000fe200078e028e */
[-C--:B------:R-:W-:Y:S01]  /*1610*/  LEA.HI.X.SX32 R87, R96, R0.reuse, 0x1, P1 ;  /* 0x0000000060577211 */ /* 0x080fe200008f0eff */
[----:B------:R1:W4:Y:S01]  /*1620*/  LDG.E.U16 R77, desc[UR6][R90.64] ;  /* 0x000000065a4d7981 */ /* 0x000322000c1e1500 */
[----:B------:R-:W-:-:S02]  /*1630*/  LEA.HI.X.SX32 R79, R114, R0, 0x1, P0 ;  /* 0x00000000724f7211 */ /* 0x000fc400000f0eff */
[CC--:B0-----:R-:W-:Y:S01]  /*1640*/  LEA R80, P0, R100.reuse, R3.reuse, 0x1 ;  /* 0x0000000364507211 */ /* 0x0c1fe200078008ff */
[C---:B------:R-:W-:Y:S01]  /*1650*/  IMAD R110, R13.reuse, 0x2, R144 ;  /* 0x000000020d6e7824 */ /* 0x040fe200078e0290 */
[----:B------:R0:W3:Y:S02]  /*1660*/  LDG.E.U16 R93, desc[UR6][R86.64] ;  /* 0x00000006565d7981 */ /* 0x0000e4000c1e1500 */
[----:B------:R-:W-:Y:S01]  /*1670*/  LEA.HI.X.SX32 R81, R100, R0, 0x1, P0 ;  /* 0x0000000064517211 */ /* 0x000fe200000f0eff */
[C---:B------:R-:W-:Y:S01]  /*1680*/  IMAD R146, R13.reuse, 0x2, R110 ;  /* 0x000000020d927824 */ /* 0x040fe200078e026e */
[-C--:B-1----:R-:W-:Y:S01]  /*1690*/  LEA R90, P1, R98, R3.reuse, 0x1 ;  /* 0x00000003625a7211 */ /* 0x082fe200078208ff */
[----:B------:R1:W3:Y:S04]  /*16a0*/  LDG.E.U16 R97, desc[UR6][R84.64] ;  /* 0x0000000654617981 */ /* 0x0002e8000c1e1500 */
[----:B------:R1:W3:Y:S01]  /*16b0*/  LDG.E.U16 R96, desc[UR6][R88.64] ;  /* 0x0000000658607981 */ /* 0x0002e2000c1e1500 */
[----:B0-----:R-:W-:Y:S01]  /*16c0*/  LEA R86, P0, R102, R3, 0x1 ;  /* 0x0000000366567211 */ /* 0x001fe200078008ff */
[----:B------:R-:W-:-:S03]  /*16d0*/  IMAD R148, R13, 0x2, R146 ;  /* 0x000000020d947824 */ /* 0x000fc600078e0292 */
[-C--:B------:R-:W-:Y:S02]  /*16e0*/  LEA.HI.X.SX32 R87, R102, R0.reuse, 0x1, P0 ;  /* 0x0000000066577211 */ /* 0x080fe400000f0eff */
[-C--:B-1----:R-:W-:Y:S01]  /*16f0*/  LEA R84, P0, R116, R3.reuse, 0x1 ;  /* 0x0000000374547211 */ /* 0x082fe200078008ff */
[----:B------:R-:W3:Y:S01]  /*1700*/  LDG.E.U16 R102, desc[UR6][R80.64] ;  /* 0x0000000650667981 */ /* 0x000ee2000c1e1500 */
[-C--:B------:R-:W-:Y:S02]  /*1710*/  LEA.HI.X.SX32 R91, R98, R0.reuse, 0x1, P1 ;  /* 0x00000000625b7211 */ /* 0x080fe400008f0eff */
[----:B------:R-:W-:Y:S01]  /*1720*/  LEA R88, P1, R118, R3, 0x1 ;  /* 0x0000000376587211 */ /* 0x000fe200078208ff */
[----:B------:R0:W3:Y:S01]  /*1730*/  LDG.E.U16 R98, desc[UR6][R78.64] ;  /* 0x000000064e627981 */ /* 0x0000e2000c1e1500 */
[-C--:B------:R-:W-:Y:S01]  /*1740*/  LEA.HI.X.SX32 R85, R116, R0.reuse, 0x1, P0 ;  /* 0x0000000074557211 */ /* 0x080fe200000f0eff */
[C---:B------:R-:W-:Y:S01]  /*1750*/  IMAD R116, R13.reuse, 0x2, R148 ;  /* 0x000000020d747824 */ /* 0x040fe200078e0294 */
[----:B------:R-:W-:Y:S01]  /*1760*/  LEA.HI.X.SX32 R89, R118, R0, 0x1, P1 ;  /* 0x0000000076597211 */ /* 0x000fe200008f0eff */
[----:B------:R1:W3:Y:S02]  /*1770*/  LDG.E.U16 R103, desc[UR6][R86.64] ;  /* 0x0000000656677981 */ /* 0x0002e4000c1e1500 */
[----:B------:R-:W-:-:S02]  /*1780*/  IMAD R118, R13, 0x2, R116 ;  /* 0x000000020d767824 */ /* 0x000fc400078e0274 */
[----:B------:R1:W3:Y:S01]  /*1790*/  LDG.E.U16 R99, desc[UR6][R90.64] ;  /* 0x000000065a637981 */ /* 0x0002e2000c1e1500 */
[----:B0-----:R-:W-:-:S03]  /*17a0*/  LEA R78, P0, R120, R3, 0x1 ;  /* 0x00000003784e7211 */ /* 0x001fc600078008ff */
[----:B------:R0:W3:Y:S01]  /*17b0*/  LDG.E.U16 R104, desc[UR6][R84.64] ;  /* 0x0000000654687981 */ /* 0x0000e2000c1e1500 */
[-C--:B------:R-:W-:Y:S01]  /*17c0*/  LEA.HI.X.SX32 R79, R120, R0.reuse, 0x1, P0 ;  /* 0x00000000784f7211 */ /* 0x080fe200000f0eff */
[C---:B------:R-:W-:Y:S01]  /*17d0*/  IMAD R120, R13.reuse, 0x2, R118 ;  /* 0x000000020d787824 */ /* 0x040fe200078e0276 */
[CC--:B------:R-:W-:Y:S01]  /*17e0*/  LEA R80, P0, R122.reuse, R3.reuse, 0x1 ;  /* 0x000000037a507211 */ /* 0x0c0fe200078008ff */
[----:B------:R0:W3:Y:S03]  /*17f0*/  LDG.E.U16 R105, desc[UR6][R88.64] ;  /* 0x0000000658697981 */ /* 0x0000e6000c1e1500 */
[-C--:B------:R-:W-:Y:S01]  /*1800*/  LEA.HI.X.SX32 R81, R122, R0.reuse, 0x1, P0 ;  /* 0x000000007a517211 */ /* 0x080fe200000f0eff */
[C---:B------:R-:W-:Y:S01]  /*1810*/  IMAD R122, R13.reuse, 0x2, R120 ;  /* 0x000000020d7a7824 */ /* 0x040fe200078e0278 */
[-C--:B-1----:R-:W-:Y:S01]  /*1820*/  LEA R86, P0, R124, R3.reuse, 0x1 ;  /* 0x000000037c567211 */ /* 0x082fe200078008ff */
[----:B------:R-:W3:Y:S02]  /*1830*/  LDG.E.U16 R107, desc[UR6][R78.64] ;  /* 0x000000064e6b7981 */ /* 0x000ee4000c1e1500 */
[C---:B------:R-:W-:Y:S01]  /*1840*/  IMAD R150, R13.reuse, 0x2, R122 ;  /* 0x000000020d967824 */ /* 0x040fe200078e027a */
[----:B------:R-:W-:Y:S01]  /*1850*/  LEA R90, P1, R126, R3, 0x1 ;  /* 0x000000037e5a7211 */ /* 0x000fe200078208ff */
[----:B------:R1:W3:Y:S01]  /*1860*/  LDG.E.U16 R108, desc[UR6][R80.64] ;  /* 0x00000006506c7981 */ /* 0x0002e2000c1e1500 */
[-C--:B------:R-:W-:Y:S01]  /*1870*/  LEA.HI.X.SX32 R87, R124, R0.reuse, 0x1, P0 ;  /* 0x000000007c577211 */ /* 0x080fe200000f0eff */
[----:B------:R-:W-:Y:S01]  /*1880*/  IMAD R124, R13, 0x2, R150 ;  /* 0x000000020d7c7824 */ /* 0x000fe200078e0296 */
[----:B------:R-:W-:-:S02]  /*1890*/  LEA.HI.X.SX32 R91, R126, R0, 0x1, P1 ;  /* 0x000000007e5b7211 */ /* 0x000fc400008f0eff */
[-C--:B------:R-:W-:Y:S01]  /*18a0*/  LEA R94, P0, R128, R3.reuse, 0x1 ;  /* 0x00000003805e7211 */ /* 0x080fe200078008ff */
[C---:B------:R-:W-:Y:S01]  /*18b0*/  IMAD R126, R13.reuse, 0x2, R124 ;  /* 0x000000020d7e7824 */ /* 0x040fe200078e027c */
[-C--:B------:R-:W-:Y:S01]  /*18c0*/  LEA R114, P1, R132, R3.reuse, 0x1 ;  /* 0x0000000384727211 */ /* 0x080fe200078208ff */
[----:B------:R-:W3:Y:S01]  /*18d0*/  LDG.E.U16 R109, desc[UR6][R86.64] ;  /* 0x00000006566d7981 */ /* 0x000ee2000c1e1500 */
[-C--:B------:R-:W-:Y:S01]  /*18e0*/  LEA.HI.X.SX32 R95, R128, R0.reuse, 0x1, P0 ;  /* 0x00000000805f7211 */ /* 0x080fe200000f0eff */
[C---:B------:R-:W-:Y:S01]  /*18f0*/  IMAD R128, R13.reuse, 0x2, R126 ;  /* 0x000000020d807824 */ /* 0x040fe200078e027e */
[CC--:B------:R-:W-:Y:S01]  /*1900*/  LEA R100, P0, R130.reuse, R3.reuse, 0x1 ;  /* 0x0000000382647211 */ /* 0x0c0fe200078008ff */
[----:B------:R-:W3:Y:S02]  /*1910*/  LDG.E.U16 R111, desc[UR6][R90.64] ;  /* 0x000000065a6f7981 */ /* 0x000ee4000c1e1500 */
[C---:B------:R-:W-:Y:S01]  /*1920*/  IMAD R152, R13.reuse, 0x2, R128 ;  /* 0x000000020d987824 */ /* 0x040fe200078e0280 */
[-C--:B------:R-:W-:Y:S01]  /*1930*/  LEA.HI.X.SX32 R101, R130, R0.reuse, 0x1, P0 ;  /* 0x0000000082657211 */ /* 0x080fe200000f0eff */
[----:B------:R1:W3:Y:S02]  /*1940*/  LDG.E.U16 R112, desc[UR6][R94.64] ;  /* 0x000000065e707981 */ /* 0x0002e4000c1e1500 */
[C---:B------:R-:W-:Y:S01]  /*1950*/  IMAD R130, R13.reuse, 0x2, R152 ;  /* 0x000000020d827824 */ /* 0x040fe200078e0298 */
[----:B------:R-:W-:Y:S01]  /*1960*/  LEA.HI.X.SX32 R115, R132, R0, 0x1, P1 ;  /* 0x0000000084737211 */ /* 0x000fe200008f0eff */
[----:B------:R1:W3:Y:S01]  /*1970*/  LDG.E.U16 R113, desc[UR6][R100.64] ;  /* 0x0000000664717981 */ /* 0x0002e2000c1e1500 */
[----:B0-----:R-:W-:Y:S01]  /*1980*/  LEA R84, P0, R134, R3, 0x1 ;  /* 0x0000000386547211 */ /* 0x001fe200078008ff */
[----:B------:R-:W-:-:S03]  /*1990*/  IMAD R132, R13, 0x2, R130 ;  /* 0x000000020d847824 */ /* 0x000fc600078e0282 */
[-C--:B------:R-:W-:Y:S01]  /*19a0*/  LEA.HI.X.SX32 R85, R134, R0.reuse, 0x1, P0 ;  /* 0x0000000086557211 */ /* 0x080fe200000f0eff */
[C---:B------:R-:W-:Y:S01]  /*19b0*/  IMAD R134, R13.reuse, 0x2, R132 ;  /* 0x000000020d867824 */ /* 0x040fe200078e0284 */
[CC--:B------:R-:W-:Y:S01]  /*19c0*/  LEA R88, P0, R136.reuse, R3.reuse, 0x1 ;  /* 0x0000000388587211 */ /* 0x0c0fe200078008ff */
[----:B------:R0:W3:Y:S02]  /*19d0*/  LDG.E.U16 R115, desc[UR6][R114.64] ;  /* 0x0000000672737981 */ /* 0x0000e4000c1e1500 */
[C---:B------:R-:W-:Y:S01]  /*19e0*/  IMAD R154, R13.reuse, 0x2, R134 ;  /* 0x000000020d9a7824 */ /* 0x040fe200078e0286 */
[----:B------:R-:W-:Y:S01]  /*19f0*/  LEA.HI.X.SX32 R89, R136, R0, 0x1, P0 ;  /* 0x0000000088597211 */ /* 0x000fe200000f0eff */
[----:B------:R0:W3:Y:S02]  /*1a00*/  LDG.E.U16 R117, desc[UR6][R84.64] ;  /* 0x0000000654757981 */ /* 0x0000e4000c1e1500 */
[C---:B------:R-:W-:Y:S01]  /*1a10*/  IMAD R136, R13.reuse, 0x2, R154 ;  /* 0x000000020d887824 */ /* 0x040fe200078e029a */
[-C--:B-1----:R-:W-:Y:S01]  /*1a20*/  LEA R80, P0, R140, R3.reuse, 0x1 ;  /* 0x000000038c507211 */ /* 0x082fe200078008ff */
[----:B------:R1:W3:Y:S02]  /*1a30*/  LDG.E.U16 R119, desc[UR6][R88.64] ;  /* 0x0000000658777981 */ /* 0x0002e4000c1e1500 */
[----:B------:R-:W-:Y:S01]  /*1a40*/  IMAD R94, R13, 0x2, R136 ;  /* 0x000000020d5e7824 */ /* 0x000fe200078e0288 */
[----:B------:R-:W-:-:S03]  /*1a50*/  LEA R78, P1, R138, R3, 0x1 ;  /* 0x000000038a4e7211 */ /* 0x000fc600078208ff */
[C---:B------:R-:W-:Y:S01]  /*1a60*/  IMAD R100, R13.reuse, 0x2, R94 ;  /* 0x000000020d647824 */ /* 0x040fe200078e025e */
[-C--:B------:R-:W-:Y:S02]  /*1a70*/  LEA.HI.X.SX32 R81, R140, R0.reuse, 0x1, P0 ;  /* 0x000000008c517211 */ /* 0x080fe400000f0eff */
[-C--:B------:R-:W-:Y:S01]  /*1a80*/  LEA R86, P0, R146, R3.reuse, 0x1 ;  /* 0x0000000392567211 */ /* 0x080fe200078008ff */
[C---:B0-----:R-:W-:Y:S01]  /*1a90*/  IMAD R114, R13.reuse, 0x2, R100 ;  /* 0x000000020d727824 */ /* 0x041fe200078e0264 */
[-C--:B------:R-:W-:Y:S01]  /*1aa0*/  LEA.HI.X.SX32 R79, R138, R0.reuse, 0x1, P1 ;  /* 0x000000008a4f7211 */ /* 0x080fe200008f0eff */
[----:B------:R-:W3:Y:S01]  /*1ab0*/  LDG.E.U16 R123, desc[UR6][R80.64] ;  /* 0x00000006507b7981 */ /* 0x000ee2000c1e1500 */
[-C--:B------:R-:W-:Y:S01]  /*1ac0*/  LEA R84, P1, R120, R3.reuse, 0x1 ;  /* 0x0000000378547211 */ /* 0x080fe200078208ff */
[----:B------:R-:W-:Y:S01]  /*1ad0*/  IMAD R138, R13, 0x2, R114 ;  /* 0x000000020d8a7824 */ /* 0x000fe200078e0272 */
[----:B------:R-:W-:Y:S01]  /*1ae0*/  LEA.HI.X.SX32 R87, R146, R0, 0x1, P0 ;  /* 0x0000000092577211 */ /* 0x000fe200000f0eff */
[----:B------:R0:W3:Y:S01]  /*1af0*/  LDG.E.U16 R121, desc[UR6][R78.64] ;  /* 0x000000064e797981 */ /* 0x0000e2000c1e1500 */
[----:B-1----:R-:W-:-:S02]  /*1b00*/  LEA R88, P0, R126, R3, 0x1 ;  /* 0x000000037e587211 */ /* 0x002fc400078008ff */
[-C--:B------:R-:W-:Y:S01]  /*1b10*/  LEA.HI.X.SX32 R85, R120, R0.reuse, 0x1, P1 ;  /* 0x0000000078557211 */ /* 0x080fe200008f0eff */
[C---:B------:R-:W-:Y:S01]  /*1b20*/  IMAD R120, R13.reuse, 0x2, R138 ;  /* 0x000000020d787824 */ /* 0x040fe200078e028a */
[-C--:B------:R-:W-:Y:S01]  /*1b30*/  LEA.HI.X.SX32 R89, R126, R0.reuse, 0x1, P0 ;  /* 0x000000007e597211 */ /* 0x080fe200000f0eff */
[----:B------:R1:W3:Y:S01]  /*1b40*/  LDG.E.U16 R125, desc[UR6][R86.64] ;  /* 0x00000006567d7981 */ /* 0x0002e2000c1e1500 */
[-C--:B------:R-:W-:Y:S01]  /*1b50*/  LEA R90, P0, R132, R3.reuse, 0x1 ;  /* 0x00000003845a7211 */ /* 0x080fe200078008ff */
[C---:B------:R-:W-:Y:S01]  /*1b60*/  IMAD R126, R13.reuse, 0x2, R120 ;  /* 0x000000020d7e7824 */ /* 0x040fe200078e0278 */
[-C--:B0-----:R-:W-:Y:S01]  /*1b70*/  LEA R78, P1, R94, R3.reuse, 0x1 ;  /* 0x000000035e4e7211 */ /* 0x081fe200078208ff */
[----:B------:R0:W3:Y:S01]  /*1b80*/  LDG.E.U16 R127, desc[UR6][R84.64] ;  /* 0x00000006547f7981 */ /* 0x0000e2000c1e1500 */
[-C--:B------:R-:W-:Y:S02]  /*1b90*/  LEA.HI.X.SX32 R91, R132, R0.reuse, 0x1, P0 ;  /* 0x00000000845b7211 */ /* 0x080fe400000f0eff */
[-C--:B------:R-:W-:Y:S01]  /*1ba0*/  LEA R80, P0, R120, R3.reuse, 0x1 ;  /* 0x0000000378507211 */ /* 0x080fe200078008ff */
[C---:B------:R-:W-:Y:S01]  /*1bb0*/  IMAD R140, R13.reuse, 0x2, R126 ;  /* 0x000000020d8c7824 */ /* 0x040fe200078e027e */
[-C--:B------:R-:W-:Y:S01]  /*1bc0*/  LEA.HI.X.SX32 R79, R94, R0.reuse, 0x1, P1 ;  /* 0x000000005e4f7211 */ /* 0x080fe200008f0eff */
[----:B------:R0:W3:Y:S01]  /*1bd0*/  LDG.E.U16 R135, desc[UR6][R90.64] ;  /* 0x000000065a877981 */ /* 0x0000e2000c1e1500 */
[-C--:B------:R-:W-:Y:S01]  /*1be0*/  LEA.HI.X.SX32 R81, R120, R0.reuse, 0x1, P0 ;  /* 0x0000000078517211 */ /* 0x080fe200000f0eff */
[C---:B------:R-:W-:Y:S01]  /*1bf0*/  IMAD R132, R13.reuse, 0x2, R140 ;  /* 0x000000020d847824 */ /* 0x040fe200078e028c */
[CC--:B-1----:R-:W-:Y:S01]  /*1c00*/  LEA R86, P0, R142.reuse, R3.reuse, 0x1 ;  /* 0x000000038e567211 */ /* 0x0c2fe200078008ff */
[----:B------:R1:W3:Y:S02]  /*1c10*/  LDG.E.U16 R131, desc[UR6][R88.64] ;  /* 0x0000000658837981 */ /* 0x0002e4000c1e1500 */
[----:B------:R-:W-:Y:S01]  /*1c20*/  IMAD R146, R13, 0x2, R132 ;  /* 0x000000020d927824 */ /* 0x000fe200078e0284 */
[----:B------:R-:W-:Y:S01]  /*1c30*/  LEA.HI.X.SX32 R87, R142, R0, 0x1, P0 ;  /* 0x000000008e577211 */ /* 0x000fe200000f0eff */
[----:B------:R1:W3:Y:S01]  /*1c40*/  LDG.E.U16 R139, desc[UR6][R78.64] ;  /* 0x000000064e8b7981 */ /* 0x0002e2000c1e1500 */
[----:B------:R-:W-:-:S02]  /*1c50*/  LEA R94, P0, R148, R3, 0x1 ;  /* 0x00000003945e7211 */ /* 0x000fc400078008ff */
[-C--:B0-----:R-:W-:Y:S01]  /*1c60*/  LEA R84, P1, R146, R3.reuse, 0x1 ;  /* 0x0000000392547211 */ /* 0x081fe200078208ff */
[----:B------:R-:W3:Y:S01]  /*1c70*/  LDG.E.U16 R143, desc[UR6][R80.64] ;  /* 0x00000006508f7981 */ /* 0x000ee2000c1e1500 */
[-C--:B------:R-:W-:Y:S02]  /*1c80*/  LEA.HI.X.SX32 R95, R148, R0.reuse, 0x1, P0 ;  /* 0x00000000945f7211 */ /* 0x080fe400000f0eff */
[-C--:B------:R-:W-:Y:S01]  /*1c90*/  LEA R90, P0, R128, R3.reuse, 0x1 ;  /* 0x00000003805a7211 */ /* 0x080fe200078008ff */
[----:B------:R-:W3:Y:S01]  /*1ca0*/  LDG.E.U16 R120, desc[UR6][R86.64] ;  /* 0x0000000656787981 */ /* 0x000ee2000c1e1500 */
[-C--:B------:R-:W-:Y:S02]  /*1cb0*/  LEA.HI.X.SX32 R85, R146, R0.reuse, 0x1, P1 ;  /* 0x0000000092557211 */ /* 0x080fe400008f0eff */
[----:B------:R-:W-:Y:S02]  /*1cc0*/  LEA.HI.X.SX32 R91, R128, R0, 0x1, P0 ;  /* 0x00000000805b7211 */ /* 0x000fe400000f0eff */
[-C--:B-1----:R-:W-:Y:S01]  /*1cd0*/  LEA R88, P1, R122, R3.reuse, 0x1 ;  /* 0x000000037a587211 */ /* 0x082fe200078208ff */
[----:B------:R0:W3:Y:S01]  /*1ce0*/  LDG.E.U16 R145, desc[UR6][R84.64] ;  /* 0x0000000654917981 */ /* 0x0000e2000c1e1500 */
[----:B------:R-:W-:-:S02]  /*1cf0*/  LEA R78, P0, R134, R3, 0x1 ;  /* 0x00000003864e7211 */ /* 0x000fc400078008ff */
[-C--:B------:R-:W-:Y:S01]  /*1d00*/  LEA.HI.X.SX32 R89, R122, R0.reuse, 0x1, P1 ;  /* 0x000000007a597211 */ /* 0x080fe200008f0eff */
[----:B------:R-:W3:Y:S01]  /*1d10*/  LDG.E.U16 R133, desc[UR6][R90.64] ;  /* 0x000000065a857981 */ /* 0x000ee2000c1e1500 */
[----:B------:R-:W-:-:S03]  /*1d20*/  LEA.HI.X.SX32 R79, R134, R0, 0x1, P0 ;  /* 0x00000000864f7211 */ /* 0x000fc600000f0eff */
[----:B------:R1:W3:Y:S01]  /*1d30*/  LDG.E.U16 R128, desc[UR6][R88.64] ;  /* 0x0000000658807981 */ /* 0x0002e2000c1e1500 */
[-C--:B0-----:R-:W-:Y:S01]  /*1d40*/  LEA R84, P0, R126, R3.reuse, 0x1 ;  /* 0x000000037e547211 */ /* 0x081fe200078008ff */
[----:B------:R-:W-:Y:S01]  /*1d50*/  IMAD R146, R13, 0x2, R146 ;  /* 0x000000020d927824 */ /* 0x000fe200078e0292 */
[----:B------:R-:W-:Y:S01]  /*1d60*/  LEA R80, P1, R100, R3, 0x1 ;  /* 0x0000000364507211 */ /* 0x000fe200078208ff */
[----:B------:R0:W3:Y:S01]  /*1d70*/  LDG.E.U16 R122, desc[UR6][R94.64] ;  /* 0x000000065e7a7981 */ /* 0x0000e2000c1e1500 */
[----:B------:R-:W-:-:S03]  /*1d80*/  LEA.HI.X.SX32 R85, R126, R0, 0x1, P0 ;  /* 0x000000007e557211 */ /* 0x000fc600000f0eff */
[----:B------:R5:W3:Y:S01]  /*1d90*/  LDG.E.U16 R137, desc[UR6][R78.64] ;  /* 0x000000064e897981 */ /* 0x000ae2000c1e1500 */
[-C--:B-1----:R-:W-:Y:S02]  /*1da0*/  LEA R88, P0, R144, R3.reuse, 0x1 ;  /* 0x0000000390587211 */ /* 0x082fe400078008ff */
[-C--:B------:R-:W-:Y:S01]  /*1db0*/  LEA.HI.X.SX32 R81, R100, R0.reuse, 0x1, P1 ;  /* 0x0000000064517211 */ /* 0x080fe200008f0eff */
[----:B------:R1:W3:Y:S01]  /*1dc0*/  LDG.E.U16 R142, desc[UR6][R84.64] ;  /* 0x00000006548e7981 */ /* 0x0002e2000c1e1500 */
[-C--:B------:R-:W-:Y:S02]  /*1dd0*/  LEA.HI.X.SX32 R89, R144, R0.reuse, 0x1, P0 ;  /* 0x0000000090597211 */ /* 0x080fe400000f0eff */
[-C--:B------:R-:W-:Y:S01]  /*1de0*/  LEA R90, P0, R150, R3.reuse, 0x1 ;  /* 0x00000003965a7211 */ /* 0x080fe200078008ff */
[----:B------:R-:W3:Y:S01]  /*1df0*/  LDG.E.U16 R141, desc[UR6][R80.64] ;  /* 0x00000006508d7981 */ /* 0x000ee2000c1e1500 */
[----:B0-----:R-:W-:Y:S02]  /*1e00*/  LEA R94, P1, R146, R3, 0x1 ;  /* 0x00000003925e7211 */ /* 0x001fe400078208ff */
[----:B------:R-:W-:-:S02]  /*1e10*/  LEA.HI.X.SX32 R91, R150, R0, 0x1, P0 ;  /* 0x00000000965b7211 */ /* 0x000fc400000f0eff */
[-C--:B-----5:R-:W-:Y:S02]  /*1e20*/  LEA R78, P0, R154, R3.reuse, 0x1 ;  /* 0x000000039a4e7211 */ /* 0x0a0fe400078008ff */
[-C--:B------:R-:W-:Y:S01]  /*1e30*/  LEA.HI.X.SX32 R95, R146, R0.reuse, 0x1, P1 ;  /* 0x00000000925f7211 */ /* 0x080fe200008f0eff */
[----:B------:R-:W-:Y:S01]  /*1e40*/  IMAD R146, R13, 0x2, R146 ;  /* 0x000000020d927824 */ /* 0x000fe200078e0292 */
[-C--:B------:R-:W-:Y:S01]  /*1e50*/  LEA R86, P1, R116, R3.reuse, 0x1 ;  /* 0x0000000374567211 */ /* 0x080fe200078208ff */
[----:B------:R-:W5:Y:S01]  /*1e60*/  LDG.E.U16 R129, desc[UR6][R90.64] ;  /* 0x000000065a817981 */ /* 0x000f62000c1e1500 */
[-C--:B------:R-:W-:Y:S02]  /*1e70*/  LEA.HI.X.SX32 R79, R154, R0.reuse, 0x1, P0 ;  /* 0x000000009a4f7211 */ /* 0x080fe400000f0eff */
[----:B-1----:R-:W-:Y:S01]  /*1e80*/  LEA R84, P0, R114, R3, 0x1 ;  /* 0x0000000372547211 */ /* 0x002fe200078008ff */
[----:B------:R-:W5:Y:S01]  /*1e90*/  LDG.E.U16 R147, desc[UR6][R94.64] ;  /* 0x000000065e937981 */ /* 0x000f62000c1e1500 */
[----:B------:R-:W-:-:S02]  /*1ea0*/  LEA.HI.X.SX32 R87, R116, R0, 0x1, P1 ;  /* 0x0000000074577211 */ /* 0x000fc400008f0eff */
[-C--:B------:R-:W-:Y:S01]  /*1eb0*/  LEA.HI.X.SX32 R85, R114, R0.reuse, 0x1, P0 ;  /* 0x0000000072557211 */ /* 0x080fe200000f0eff */
[----:B------:R0:W5:Y:S01]  /*1ec0*/  LDG.E.U16 R116, desc[UR6][R88.64] ;  /* 0x0000000658747981 */ /* 0x000162000c1e1500 */
[C---:B------:R-:W-:Y:S01]  /*1ed0*/  LEA R100, P1, R152.reuse, R3, 0x1 ;  /* 0x0000000398647211 */ /* 0x040fe200078208ff */
[----:B------:R-:W-:Y:S02]  /*1ee0*/  IMAD R13, R13, 0x2, R146 ;  /* 0x000000020d0d7824 */ /* 0x000fe400078e0292 */
[----:B------:R1:W5:Y:S01]  /*1ef0*/  LDG.E.U16 R126, desc[UR6][R86.64] ;  /* 0x00000006567e7981 */ /* 0x000362000c1e1500 */
[----:B------:R-:W-:-:S03]  /*1f00*/  LEA.HI.X.SX32 R101, R152, R0, 0x1, P1 ;  /* 0x0000000098657211 */ /* 0x000fc600008f0eff */
[----:B------:R-:W5:Y:S01]  /*1f10*/  LDG.E.U16 R114, desc[UR6][R78.64] ;  /* 0x000000064e727981 */ /* 0x000f62000c1e1500 */
[-C--:B0-----:R-:W-:Y:S02]  /*1f20*/  LEA R88, P0, R146, R3.reuse, 0x1 ;  /* 0x0000000392587211 */ /* 0x081fe400078008ff */
[-C--:B------:R-:W-:Y:S01]  /*1f30*/  LEA R80, P1, R140, R3.reuse, 0x1 ;  /* 0x000000038c507211 */ /* 0x080fe200078208ff */
[----:B------:R0:W5:Y:S01]  /*1f40*/  LDG.E.U16 R134, desc[UR6][R100.64] ;  /* 0x0000000664867981 */ /* 0x000162000c1e1500 */
[-C--:B------:R-:W-:Y:S02]  /*1f50*/  LEA.HI.X.SX32 R89, R146, R0.reuse, 0x1, P0 ;  /* 0x0000000092597211 */ /* 0x080fe400000f0eff */
[----:B-1----:R-:W-:Y:S02]  /*1f60*/  LEA R86, P0, R106, R3, 0x1 ;  /* 0x000000036a567211 */ /* 0x002fe400078008ff */
[-C--:B------:R-:W-:Y:S01]  /*1f70*/  LEA.HI.X.SX32 R81, R140, R0.reuse, 0x1, P1 ;  /* 0x000000008c517211 */ /* 0x080fe200008f0eff */
[----:B------:R-:W5:Y:S01]  /*1f80*/  LDG.E.U16 R146, desc[UR6][R88.64] ;  /* 0x0000000658927981 */ /* 0x000f62000c1e1500 */
[----:B------:R-:W-:-:S02]  /*1f90*/  LEA.HI.X.SX32 R87, R106, R0, 0x1, P0 ;  /* 0x000000006a577211 */ /* 0x000fc400000f0eff */
[CC--:B------:R-:W-:Y:S01]  /*1fa0*/  LEA R90, P1, R13.reuse, R3.reuse, 0x1 ;  /* 0x000000030d5a7211 */ /* 0x0c0fe200078208ff */
[----:B------:R-:W5:Y:S01]  /*1fb0*/  LDG.E.U16 R140, desc[UR6][R84.64] ;  /* 0x00000006548c7981 */ /* 0x000f62000c1e1500 */
[CC--:B0-----:R-:W-:Y:S02]  /*1fc0*/  LEA R100, P0, R110.reuse, R3.reuse, 0x1 ;  /* 0x000000036e647211 */ /* 0x0c1fe400078008ff */
[-C--:B------:R-:W-:Y:S01]  /*1fd0*/  LEA.HI.X.SX32 R91, R13, R0.reuse, 0x1, P1 ;  /* 0x000000000d5b7211 */ /* 0x080fe200008f0eff */
[----:B------:R0:W5:Y:S01]  /*1fe0*/  LDG.E.U16 R144, desc[UR6][R80.64] ;  /* 0x0000000650907981 */ /* 0x000162000c1e1500 */
[----:B------:R-:W-:Y:S02]  /*1ff0*/  LEA.HI.X.SX32 R101, R110, R0, 0x1, P0 ;  /* 0x000000006e657211 */ /* 0x000fe400000f0eff */
[-C--:B------:R-:W-:Y:S01]  /*2000*/  LEA R94, P1, R118, R3.reuse, 0x1 ;  /* 0x00000003765e7211 */ /* 0x080fe200078208ff */
[----:B------:R1:W5:Y:S01]  /*2010*/  LDG.E.U16 R106, desc[UR6][R90.64] ;  /* 0x000000065a6a7981 */ /* 0x000362000c1e1500 */
[----:B------:R-:W-:-:S02]  /*2020*/  LEA R78, P0, R124, R3, 0x1 ;  /* 0x000000037c4e7211 */ /* 0x000fc400078008ff */
[-C--:B------:R-:W-:Y:S01]  /*2030*/  LEA.HI.X.SX32 R95, R118, R0.reuse, 0x1, P1 ;  /* 0x00000000765f7211 */ /* 0x080fe200008f0eff */
[----:B------:R-:W5:Y:S01]  /*2040*/  LDG.E.U16 R86, desc[UR6][R86.64] ;  /* 0x0000000656567981 */ /* 0x000f62000c1e1500 */
[-C--:B------:R-:W-:Y:S02]  /*2050*/  LEA.HI.X.SX32 R79, R124, R0.reuse, 0x1, P0 ;  /* 0x000000007c4f7211 */ /* 0x080fe400000f0eff */
[-C--:B0-----:R-:W-:Y:S01]  /*2060*/  LEA R80, P0, R130, R3.reuse, 0x1 ;  /* 0x0000000382507211 */ /* 0x081fe200078008ff */
[----:B------:R-:W5:Y:S01]  /*2070*/  LDG.E.U16 R100, desc[UR6][R100.64] ;  /* 0x0000000664647981 */ /* 0x000f62000c1e1500 */
[----:B------:R-:W-:Y:S02]  /*2080*/  LEA R84, P1, R136, R3, 0x1 ;  /* 0x0000000388547211 */ /* 0x000fe400078208ff */
[-C--:B------:R-:W-:Y:S01]  /*2090*/  LEA.HI.X.SX32 R81, R130, R0.reuse, 0x1, P0 ;  /* 0x0000000082517211 */ /* 0x080fe200000f0eff */
[----:B------:R-:W5:Y:S01]  /*20a0*/  LDG.E.U16 R94, desc[UR6][R94.64] ;  /* 0x000000065e5e7981 */ /* 0x000f62000c1e1500 */
[----:B------:R-:W-:-:S02]  /*20b0*/  LEA.HI.X.SX32 R85, R136, R0, 0x1, P1 ;  /* 0x0000000088557211 */ /* 0x000fc400008f0eff */
[-C--:B------:R-:W-:Y:S01]  /*20c0*/  LEA R88, P0, R138, R3.reuse, 0x1 ;  /* 0x000000038a587211 */ /* 0x080fe200078008ff */
[----:B------:R0:W5:Y:S01]  /*20d0*/  LDG.E.U16 R78, desc[UR6][R78.64] ;  /* 0x000000064e4e7981 */ /* 0x000162000c1e1500 */
[----:B-1----:R-:W-:Y:S02]  /*20e0*/  LEA R90, P1, R132, R3, 0x1 ;  /* 0x00000003845a7211 */ /* 0x002fe400078208ff */
[-C--:B------:R-:W-:Y:S01]  /*20f0*/  LEA.HI.X.SX32 R89, R138, R0.reuse, 0x1, P0 ;  /* 0x000000008a597211 */ /* 0x080fe200000f0eff */
[----:B------:R-:W5:Y:S01]  /*2100*/  LDG.E.U16 R80, desc[UR6][R80.64] ;  /* 0x0000000650507981 */ /* 0x000f62000c1e1500 */
[----:B------:R-:W-:-:S03]  /*2110*/  LEA.HI.X.SX32 R91, R132, R0, 0x1, P1 ;  /* 0x00000000845b7211 */ /* 0x000fc600008f0eff */
[----:B------:R-:W5:Y:S04]  /*2120*/  LDG.E.U16 R84, desc[UR6][R84.64] ;  /* 0x0000000654547981 */ /* 0x000f68000c1e1500 */
[----:B------:R-:W5:Y:S04]  /*2130*/  LDG.E.U16 R88, desc[UR6][R88.64] ;  /* 0x0000000658587981 */ /* 0x000f68000c1e1500 */
[----:B------:R-:W5:Y:S01]  /*2140*/  LDG.E.U16 R90, desc[UR6][R90.64] ;  /* 0x000000065a5a7981 */ /* 0x000f62000c1e1500 */
[----:B------:R-:W1:Y:S01]  /*2150*/  S2UR UR5, SR_CgaCtaId ;  /* 0x00000000000579c3 */ /* 0x000e620000008800 */
[----:B------:R-:W-:-:S02]  /*2160*/  LOP3.LUT R13, R186, 0x3f, RZ, 0xc0, !PT ;  /* 0x0000003fba0d7812 */ /* 0x000fc400078ec0ff */
[----:B------:R-:W-:-:S03]  /*2170*/  SHF.R.S32.HI R3, RZ, 0x7, R186 ;  /* 0x00000007ff037819 */ /* 0x000fc600000114ba */
[----:B------:R-:W-:Y:S01]  /*2180*/  IMAD.SHL.U32 R0, R13, 0x2, RZ ;  /* 0x000000020d007824 */ /* 0x000fe200078e00ff */
[----:B------:R-:W-:Y:S01]  /*2190*/  SGXT R3, R3, 0x1 ;  /* 0x000000010303781a */ /* 0x000fe20000000200 */
[----:B0-----:R-:W-:Y:S01]  /*21a0*/  IMAD.SHL.U32 R79, R186, 0x200, RZ ;  /* 0x00000200ba4f7824 */ /* 0x001fe200078e00ff */
[----:B------:R-:W-:Y:S02]  /*21b0*/  UMOV UR4, 0x400 ;  /* 0x0000040000047882 */ /* 0x000fe40000000000 */
[----:B------:R-:W-:Y:S01]  /*21c0*/  LOP3.LUT R110, R0, 0x90, R3, 0x78, !PT ;  /* 0x00000090006e7812 */ /* 0x000fe200078e7803 */
[----:B------:R-:W-:-:S03]  /*21d0*/  VIADD R184, R6, 0x80 ;  /* 0x0000008006b87836 */ /* 0x000fc60000000000 */
[----:B------:R-:W-:Y:S02]  /*21e0*/  LOP3.LUT R110, R110, 0x8000, R79, 0xf8, !PT ;  /* 0x000080006e6e7812 */ /* 0x000fe400078ef84f */
[----:B------:R-:W-:Y:S02]  /*21f0*/  ISETP.GE.AND P0, PT, R184, 0x1, PT ;  /* 0x00000001b800780c */ /* 0x000fe40003f06270 */
[----:B------:R-:W-:Y:S01]  /*2200*/  LOP3.LUT R3, R110, 0x20, RZ, 0x3c, !PT ;  /* 0x000000206e037812 */ /* 0x000fe200078e3cff */
[----:B-1----:R-:W-:-:S09]  /*2210*/  ULEA UR4, UR5, UR4, 0x18 ;  /* 0x0000000405047291 */ /* 0x002fd2000f8ec03f */
[----:B------:R0:W-:Y:S04]  /*2220*/  STS.U16 [R110+UR4], R2 ;  /* 0x000000026e007988 */ /* 0x0001e80008000404 */
[----:B------:R1:W-:Y:S04]  /*2230*/  STS.U16 [R110+UR4+0x400], R8 ;  /* 0x000400086e007988 */ /* 0x0003e80008000404 */
[----:B------:R-:W-:Y:S01]  /*2240*/  STS.U16 [R110+UR4+0x800], R12 ;  /* 0x0008000c6e007988 */ /* 0x000fe20008000404 */
[----:B0-----:R-:W-:-:S03]  /*2250*/  LOP3.LUT R2, R110, 0x40, RZ, 0x3c, !PT ;  /* 0x000000406e027812 */ /* 0x001fc600078e3cff */
[----:B------:R-:W-:Y:S04]  /*2260*/  STS.U16 [R110+UR4+0xc00], R17 ;  /* 0x000c00116e007988 */ /* 0x000fe80008000404 */
        /* <DEDUP_REMOVED lines=11> */
[----:B--2---:R-:W-:Y:S04]  /*2320*/  STS.U16 [R110+UR4+0x3c00], R65 ;  /* 0x003c00416e007988 */ /* 0x004fe80008000404 */
[----:B------:R-:W-:Y:S04]  /*2330*/  STS.U16 [R110+UR4+0x4000], R69 ;  /* 0x004000456e007988 */ /* 0x000fe80008000404 */
[----:B------:R-:W-:Y:S04]  /*2340*/  STS.U16 [R110+UR4+0x4400], R73 ;  /* 0x004400496e007988 */ /* 0x000fe80008000404 */
[----:B----4-:R-:W-:Y:S04]  /*2350*/  STS.U16 [R110+UR4+0x4800], R77 ;  /* 0x0048004d6e007988 */ /* 0x010fe80008000404 */
[----:B---3--:R-:W-:Y:S04]  /*2360*/  STS.U16 [R110+UR4+0x4c00], R93 ;  /* 0x004c005d6e007988 */ /* 0x008fe80008000404 */
[----:B------:R-:W-:Y:S04]  /*2370*/  STS.U16 [R110+UR4+0x5000], R99 ;  /* 0x005000636e007988 */ /* 0x000fe80008000404 */
[----:B------:R-:W-:Y:S04]  /*2380*/  STS.U16 [R110+UR4+0x5400], R105 ;  /* 0x005400696e007988 */ /* 0x000fe80008000404 */
[----:B------:R-:W-:Y:S01]  /*2390*/  STS.U16 [R110+UR4+0x5800], R111 ;  /* 0x0058006f6e007988 */ /* 0x000fe20008000404 */
[----:B-1----:R-:W-:Y:S01]  /*23a0*/  IMAD.MOV.U32 R8, RZ, RZ, 0x3f800000 ;  /* 0x3f800000ff087424 */ /* 0x002fe200078e00ff */
[----:B------:R-:W-:-:S02]  /*23b0*/  CS2R R148, SRZ ;  /* 0x0000000000947805 */ /* 0x000fc4000001ff00 */
[----:B------:R-:W-:Y:S01]  /*23c0*/  CS2R R150, SRZ ;  /* 0x0000000000967805 */ /* 0x000fe2000001ff00 */
        /* <DEDUP_REMOVED lines=40> */
[----:B-----5:R0:W-:Y:S04]  /*2650*/  STS.U16 [R3+UR4+0x7d00], R147 ;  /* 0x007d009303007988 */ /* 0x0201e80008000404 */
[----:B------:R-:W-:Y:S01]  /*2660*/  STS.U16 [R2+UR4+0x200], R5 ;  /* 0x0002000502007988 */ /* 0x000fe20008000404 */
[----:B0-----:R-:W-:-:S03]  /*2670*/  LOP3.LUT R3, R110, 0x60, RZ, 0x3c, !PT ;  /* 0x000000606e037812 */ /* 0x001fc600078e3cff */
[----:B------:R0:W-:Y:S04]  /*2680*/  STS.U16 [R2+UR4+0x600], R10 ;  /* 0x0006000a02007988 */ /* 0x0001e80008000404 */
[----:B------:R-:W-:Y:S04]  /*2690*/  STS.U16 [R2+UR4+0xa00], R15 ;  /* 0x000a000f02007988 */ /* 0x000fe80008000404 */
[----:B------:R-:W-:Y:S04]  /*26a0*/  STS.U16 [R2+UR4+0xe00], R19 ;  /* 0x000e001302007988 */ /* 0x000fe80008000404 */
[----:B------:R-:W-:Y:S04]  /*26b0*/  STS.U16 [R2+UR4+0x1200], R23 ;  /* 0x0012001702007988 */ /* 0x000fe80008000404 */
[----:B------:R1:W-:Y:S04]  /*26c0*/  STS.U16 [R2+UR4+0x1600], R27 ;  /* 0x0016001b02007988 */ /* 0x0003e80008000404 */
[----:B------:R2:W-:Y:S04]  /*26d0*/  STS.U16 [R2+UR4+0x1a00], R31 ;  /* 0x001a001f02007988 */ /* 0x0005e80008000404 */
[----:B------:R3:W-:Y:S04]  /*26e0*/  STS.U16 [R2+UR4+0x1e00], R35 ;  /* 0x001e002302007988 */ /* 0x0007e80008000404 */
        /* <DEDUP_REMOVED lines=23> */
[----:B------:R-:W-:Y:S01]  /*2860*/  STS.U16 [R2+UR4+0x7e00], R146 ;  /* 0x007e009202007988 */ /* 0x000fe20008000404 */
[----:B0-----:R-:W-:-:S03]  /*2870*/  IMAD.MOV.U32 R10, RZ, RZ, -0x800000 ;  /* 0xff800000ff0a7424 */ /* 0x001fc600078e00ff */
[----:B------:R0:W-:Y:S01]  /*2880*/  STS.U16 [R3+UR4+0x300], R7 ;  /* 0x0003000703007988 */ /* 0x0001e20008000404 */
[----:B-1----:R-:W-:-:S03]  /*2890*/  CS2R R26, SRZ ;  /* 0x00000000001a7805 */ /* 0x002fc6000001ff00 */
[----:B------:R1:W-:Y:S01]  /*28a0*/  STS.U16 [R3+UR4+0x700], R11 ;  /* 0x0007000b03007988 */ /* 0x0003e20008000404 */
[----:B--2---:R-:W-:-:S03]  /*28b0*/  CS2R R30, SRZ ;  /* 0x00000000001e7805 */ /* 0x004fc6000001ff00 */
[----:B------:R-:W-:Y:S01]  /*28c0*/  STS.U16 [R3+UR4+0xb00], R16 ;  /* 0x000b001003007988 */ /* 0x000fe20008000404 */
[----:B---3--:R-:W-:-:S03]  /*28d0*/  CS2R R34, SRZ ;  /* 0x0000000000227805 */ /* 0x008fc6000001ff00 */
[----:B------:R-:W-:Y:S01]  /*28e0*/  STS.U16 [R3+UR4+0xf00], R20 ;  /* 0x000f001403007988 */ /* 0x000fe20008000404 */
[----:B0-----:R-:W-:-:S03]  /*28f0*/  IMAD.MOV.U32 R7, RZ, RZ, 0x3f800000 ;  /* 0x3f800000ff077424 */ /* 0x001fc600078e00ff */
[----:B------:R0:W-:Y:S01]  /*2900*/  STS.U16 [R3+UR4+0x1300], R24 ;  /* 0x0013001803007988 */ /* 0x0001e20008000404 */
[----:B-1----:R-:W-:-:S03]  /*2910*/  IMAD.MOV.U32 R11, RZ, RZ, -0x800000 ;  /* 0xff800000ff0b7424 */ /* 0x002fc600078e00ff */
[----:B------:R1:W-:Y:S01]  /*2920*/  STS.U16 [R3+UR4+0x1700], R28 ;  /* 0x0017001c03007988 */ /* 0x0003e20008000404 */
[----:B------:R-:W-:-:S03]  /*2930*/  CS2R R38, SRZ ;  /* 0x0000000000267805 */ /* 0x000fc6000001ff00 */
[----:B------:R-:W-:Y:S01]  /*2940*/  STS.U16 [R3+UR4+0x7f00], R106 ;  /* 0x007f006a03007988 */ /* 0x000fe20008000404 */
[----:B------:R-:W-:-:S03]  /*2950*/  CS2R R42, SRZ ;  /* 0x00000000002a7805 */ /* 0x000fc6000001ff00 */
[----:B------:R2:W-:Y:S01]  /*2960*/  STS.U16 [R3+UR4+0x1b00], R32 ;  /* 0x001b002003007988 */ /* 0x0005e20008000404 */
[----:B0-----:R-:W-:-:S03]  /*2970*/  CS2R R24, SRZ ;  /* 0x0000000000187805 */ /* 0x001fc6000001ff00 */
[----:B------:R0:W-:Y:S01]  /*2980*/  STS.U16 [R3+UR4+0x1f00], R36 ;  /* 0x001f002403007988 */ /* 0x0001e20008000404 */
[----:B-1----:R-:W-:-:S03]  /*2990*/  CS2R R28, SRZ ;  /* 0x00000000001c7805 */ /* 0x002fc6000001ff00 */
[----:B------:R1:W-:Y:S01]  /*29a0*/  STS.U16 [R3+UR4+0x2300], R40 ;  /* 0x0023002803007988 */ /* 0x0003e20008000404 */
[----:B------:R-:W-:-:S03]  /*29b0*/  CS2R R46, SRZ ;  /* 0x00000000002e7805 */ /* 0x000fc6000001ff00 */
[----:B------:R3:W-:Y:S01]  /*29c0*/  STS.U16 [R3+UR4+0x2700], R44 ;  /* 0x0027002c03007988 */ /* 0x0007e20008000404 */
[----:B--2---:R-:W-:-:S03]  /*29d0*/  CS2R R32, SRZ ;  /* 0x0000000000207805 */ /* 0x004fc6000001ff00 */
[----:B------:R2:W-:Y:S01]  /*29e0*/  STS.U16 [R3+UR4+0x2b00], R48 ;  /* 0x002b003003007988 */ /* 0x0005e20008000404 */
[----:B0-----:R-:W-:-:S03]  /*29f0*/  CS2R R36, SRZ ;  /* 0x0000000000247805 */ /* 0x001fc6000001ff00 */
[----:B------:R0:W-:Y:S01]  /*2a00*/  STS.U16 [R3+UR4+0x2f00], R52 ;  /* 0x002f003403007988 */ /* 0x0001e20008000404 */
[----:B-1----:R-:W-:-:S03]  /*2a10*/  CS2R R40, SRZ ;  /* 0x0000000000287805 */ /* 0x002fc6000001ff00 */
[----:B------:R1:W-:Y:S01]  /*2a20*/  STS.U16 [R3+UR4+0x3300], R56 ;  /* 0x0033003803007988 */ /* 0x0003e20008000404 */
[----:B---3--:R-:W-:-:S03]  /*2a30*/  CS2R R44, SRZ ;  /* 0x00000000002c7805 */ /* 0x008fc6000001ff00 */
[----:B------:R3:W-:Y:S01]  /*2a40*/  STS.U16 [R3+UR4+0x3700], R60 ;  /* 0x0037003c03007988 */ /* 0x0007e20008000404 */
[----:B--2---:R-:W-:-:S03]  /*2a50*/  CS2R R48, SRZ ;  /* 0x0000000000307805 */ /* 0x004fc6000001ff00 */
[----:B------:R2:W-:Y:S01]  /*2a60*/  STS.U16 [R3+UR4+0x3b00], R64 ;  /* 0x003b004003007988 */ /* 0x0005e20008000404 */
[----:B------:R-:W-:-:S03]  /*2a70*/  CS2R R50, SRZ ;  /* 0x0000000000327805 */ /* 0x000fc6000001ff00 */
[----:B------:R4:W-:Y:S01]  /*2a80*/  STS.U16 [R3+UR4+0x3f00], R68 ;  /* 0x003f004403007988 */ /* 0x0009e20008000404 */
[----:B0-----:R-:W-:-:S03]  /*2a90*/  CS2R R52, SRZ ;  /* 0x0000000000347805 */ /* 0x001fc6000001ff00 */
[----:B------:R0:W-:Y:S01]  /*2aa0*/  STS.U16 [R3+UR4+0x4300], R72 ;  /* 0x0043004803007988 */ /* 0x0001e20008000404 */
[----:B------:R-:W-:-:S03]  /*2ab0*/  CS2R R54, SRZ ;  /* 0x0000000000367805 */ /* 0x000fc6000001ff00 */
[----:B------:R5:W-:Y:S01]  /*2ac0*/  STS.U16 [R3+UR4+0x4700], R76 ;  /* 0x0047004c03007988 */ /* 0x000be20008000404 */
[----:B-1----:R-:W-:-:S03]  /*2ad0*/  CS2R R56, SRZ ;  /* 0x0000000000387805 */ /* 0x002fc6000001ff00 */
[----:B------:R-:W-:Y:S01]  /*2ae0*/  STS.U16 [R3+UR4+0x4b00], R92 ;  /* 0x004b005c03007988 */ /* 0x000fe20008000404 */
[----:B------:R-:W-:-:S03]  /*2af0*/  CS2R R58, SRZ ;  /* 0x00000000003a7805 */ /* 0x000fc6000001ff00 */
[----:B------:R-:W-:Y:S01]  /*2b00*/  STS.U16 [R3+UR4+0x4f00], R98 ;  /* 0x004f006203007988 */ /* 0x000fe20008000404 */
[----:B---3--:R-:W-:-:S03]  /*2b10*/  CS2R R60, SRZ ;  /* 0x00000000003c7805 */ /* 0x008fc6000001ff00 */
[----:B------:R-:W-:Y:S01]  /*2b20*/  STS.U16 [R3+UR4+0x5300], R104 ;  /* 0x0053006803007988 */ /* 0x000fe20008000404 */
[----:B------:R-:W-:-:S03]  /*2b30*/  CS2R R62, SRZ ;  /* 0x00000000003e7805 */ /* 0x000fc6000001ff00 */
[----:B------:R-:W-:Y:S01]  /*2b40*/  STS.U16 [R3+UR4+0x5700], R109 ;  /* 0x0057006d03007988 */ /* 0x000fe20008000404 */
[----:B--2---:R-:W-:-:S03]  /*2b50*/  CS2R R64, SRZ ;  /* 0x0000000000407805 */ /* 0x004fc6000001ff00 */
[----:B------:R-:W-:Y:S01]  /*2b60*/  STS.U16 [R3+UR4+0x5b00], R115 ;  /* 0x005b007303007988 */ /* 0x000fe20008000404 */
[----:B------:R-:W-:-:S03]  /*2b70*/  CS2R R66, SRZ ;  /* 0x0000000000427805 */ /* 0x000fc6000001ff00 */
[----:B------:R-:W-:Y:S01]  /*2b80*/  STS.U16 [R3+UR4+0x5f00], R86 ;  /* 0x005f005603007988 */ /* 0x000fe20008000404 */
[----:B----4-:R-:W-:-:S03]  /*2b90*/  CS2R R68, SRZ ;  /* 0x0000000000447805 */ /* 0x010fc6000001ff00 */
[----:B------:R-:W-:Y:S01]  /*2ba0*/  STS.U16 [R3+UR4+0x6300], R100 ;  /* 0x0063006403007988 */ /* 0x000fe20008000404 */
[----:B------:R-:W-:-:S03]  /*2bb0*/  CS2R R70, SRZ ;  /* 0x0000000000467805 */ /* 0x000fc6000001ff00 */
[----:B------:R-:W-:Y:S01]  /*2bc0*/  STS.U16 [R3+UR4+0x6700], R94 ;  /* 0x0067005e03007988 */ /* 0x000fe20008000404 */
[----:B0-----:R-:W-:-:S03]  /*2bd0*/  CS2R R72, SRZ ;  /* 0x0000000000487805 */ /* 0x001fc6000001ff00 */
[----:B------:R0:W-:Y:S01]  /*2be0*/  STS.U16 [R3+UR4+0x6b00], R78 ;  /* 0x006b004e03007988 */ /* 0x0001e20008000404 */
[----:B------:R-:W-:-:S03]  /*2bf0*/  CS2R R74, SRZ ;  /* 0x00000000004a7805 */ /* 0x000fc6000001ff00 */
[----:B------:R1:W-:Y:S01]  /*2c00*/  STS.U16 [R3+UR4+0x6f00], R80 ;  /* 0x006f005003007988 */ /* 0x0003e20008000404 */
[----:B-----5:R-:W-:-:S03]  /*2c10*/  CS2R R76, SRZ ;  /* 0x00000000004c7805 */ /* 0x020fc6000001ff00 */
[----:B------:R2:W-:Y:S01]  /*2c20*/  STS.U16 [R3+UR4+0x7300], R84 ;  /* 0x0073005403007988 */ /* 0x0005e20008000404 */
[----:B------:R-:W-:-:S03]  /*2c30*/  CS2R R82, SRZ ;  /* 0x0000000000527805 */ /* 0x000fc6000001ff00 */
[----:B------:R3:W-:Y:S01]  /*2c40*/  STS.U16 [R3+UR4+0x7700], R88 ;  /* 0x0077005803007988 */ /* 0x0007e20008000404 */
[----:B0-----:R-:W-:-:S03]  /*2c50*/  CS2R R78, SRZ ;  /* 0x00000000004e7805 */ /* 0x001fc6000001ff00 */
[----:B------:R0:W-:Y:S01]  /*2c60*/  STS.U16 [R3+UR4+0x7b00], R90 ;  /* 0x007b005a03007988 */ /* 0x0001e20008000404 */
[----:B-1----:R-:W-:Y:S02]  /*2c70*/  CS2R R80, SRZ ;  /* 0x0000000000507805 */ /* 0x002fe4000001ff00 */
[----:B--2---:R-:W-:Y:S02]  /*2c80*/  CS2R R84, SRZ ;  /* 0x0000000000547805 */ /* 0x004fe4000001ff00 */
[----:B------:R-:W-:Y:S02]  /*2c90*/  CS2R R86, SRZ ;  /* 0x0000000000567805 */ /* 0x000fe4000001ff00 */
[----:B------:R-:W-:Y:S02]  /*2ca0*/  CS2R R92, SRZ ;  /* 0x00000000005c7805 */ /* 0x000fe4000001ff00 */
[----:B------:R-:W-:Y:S02]  /*2cb0*/  CS2R R94, SRZ ;  /* 0x00000000005e7805 */ /* 0x000fe4000001ff00 */
[----:B---3--:R-:W-:-:S02]  /*2cc0*/  CS2R R88, SRZ ;  /* 0x0000000000587805 */ /* 0x008fc4000001ff00 */
[----:B------:R-:W-:Y:S02]  /*2cd0*/  CS2R R96, SRZ ;  /* 0x0000000000607805 */ /* 0x000fe4000001ff00 */
[----:B------:R-:W-:Y:S02]  /*2ce0*/  CS2R R98, SRZ ;  /* 0x0000000000627805 */ /* 0x000fe4000001ff00 */
[----:B------:R-:W-:Y:S02]  /*2cf0*/  CS2R R100, SRZ ;  /* 0x0000000000647805 */ /* 0x000fe4000001ff00 */
[----:B0-----:R-:W-:Y:S02]  /*2d00*/  CS2R R90, SRZ ;  /* 0x00000000005a7805 */ /* 0x001fe4000001ff00 */
[----:B------:R-:W-:Y:S02]  /*2d10*/  CS2R R102, SRZ ;  /* 0x0000000000667805 */ /* 0x000fe4000001ff00 */
[----:B------:R-:W-:-:S02]  /*2d20*/  CS2R R104, SRZ ;  /* 0x0000000000687805 */ /* 0x000fc4000001ff00 */
[----:B------:R-:W-:Y:S02]  /*2d30*/  CS2R R106, SRZ ;  /* 0x00000000006a7805 */ /* 0x000fe4000001ff00 */
[----:B------:R-:W-:Y:S02]  /*2d40*/  CS2R R108, SRZ ;  /* 0x00000000006c7805 */ /* 0x000fe4000001ff00 */
[----:B------:R-:W-:Y:S02]  /*2d50*/  CS2R R110, SRZ ;  /* 0x00000000006e7805 */ /* 0x000fe4000001ff00 */
[----:B------:R-:W-:Y:S02]  /*2d60*/  CS2R R112, SRZ ;  /* 0x0000000000707805 */ /* 0x000fe4000001ff00 */
        /* <DEDUP_REMOVED lines=17> */
[C---:B------:R-:W-:Y:S01]  /*2e80*/  LOP3.LUT R4, R186.reuse, 0xff, RZ, 0xc0, !PT ;  /* 0x000000ffba047812 */ /* 0x040fe200078ec0ff */
[----:B------:R-:W-:Y:S01]  /*2e90*/  IMAD.SHL.U32 R3, R186, 0x2, RZ ;  /* 0x00000002ba037824 */ /* 0x000fe200078e00ff */
[----:B------:R-:W-:Y:S06]  /*2ea0*/  @!P0 BRA `(.L_x_0) ;  /* 0x0000006c008c8947 */ /* 0x000fec0003800000 */
[----:B------:R-:W0:Y:S01]  /*2eb0*/  LDC R32, c[0x0][0x268] ;  /* 0x00009a00ff207b82 */ /* 0x000e220000000800 */
[--C-:B------:R-:W-:Y:S01]  /*2ec0*/  SHF.R.U32.HI R2, RZ, 0x6, R186.reuse ;  /* 0x00000006ff027819 */ /* 0x100fe200000116ba */
[----:B------:R-:W-:Y:S01]  /*2ed0*/  ULDC.64 UR10, c[0x0][0x220] ;  /* 0x00008800000a7ab9 */ /* 0x000fe20000000a00 */
[--C-:B------:R-:W-:Y:S01]  /*2ee0*/  SHF.R.U32.HI R5, RZ, 0x5, R186.reuse ;  /* 0x00000005ff057819 */ /* 0x100fe200000116ba */
[----:B------:R-:W-:Y:S01]  /*2ef0*/  ULDC.64 UR8, c[0x0][0x218] ;  /* 0x0000860000087ab9 */ /* 0x000fe20000000a00 */
[----:B------:R-:W-:Y:S02]  /*2f00*/  SGXT.U32 R2, R2, 0x2 ;  /* 0x000000020202781a */ /* 0x000fe40000000000 */
[----:B------:R-:W-:Y:S02]  /*2f10*/  CS2R R34, SRZ ;  /* 0x0000000000227805 */ /* 0x000fe4000001ff00 */
[----:B------:R-:W-:Y:S01]  /*2f20*/  SHF.R.U32.HI R7, RZ, 0x2, R186 ;  /* 0x00000002ff077819 */ /* 0x000fe200000116ba */
[----:B------:R-:W1:Y:S01]  /*2f30*/  LDC.64 R22, c[0x0][0x260] ;  /* 0x00009800ff167b82 */ /* 0x000e620000000a00 */
[----:B------:R-:W-:-:S02]  /*2f40*/  R2UR UR5, R5 ;  /* 0x00000000050572ca */ /* 0x000fc400000e0000 */
[----:B------:R-:W-:Y:S02]  /*2f50*/  CS2R R36, SRZ ;  /* 0x0000000000247805 */ /* 0x000fe4000001ff00 */
[----:B------:R-:W-:Y:S02]  /*2f60*/  SGXT.U32 R7, R7, 0x3 ;  /* 0x000000030707781a */ /* 0x000fe40000000000 */
[----:B------:R-:W-:Y:S02]  /*2f70*/  CS2R R38, SRZ ;  /* 0x0000000000267805 */ /* 0x000fe4000001ff00 */
[----:B------:R-:W-:Y:S02]  /*2f80*/  LOP3.LUT R5, R186, 0xc0, RZ, 0xc0, !PT ;  /* 0x000000c0ba057812 */ /* 0x000fe400078ec0ff */
[----:B------:R-:W-:Y:S02]  /*2f90*/  CS2R R40, SRZ ;  /* 0x0000000000287805 */ /* 0x000fe4000001ff00 */
[----:B------:R-:W-:Y:S01]  /*2fa0*/  CS2R R42, SRZ ;  /* 0x00000000002a7805 */ /* 0x000fe2000001ff00 */
[----:B------:R-:W2:Y:S01]  /*2fb0*/  S2UR UR12, SR_CTAID.Y ;  /* 0x00000000000c79c3 */ /* 0x000ea20000002600 */
[----:B------:R-:W-:Y:S01]  /*2fc0*/  CS2R R44, SRZ ;  /* 0x00000000002c7805 */ /* 0x000fe2000001ff00 */
[----:B------:R-:W-:Y:S01]  /*2fd0*/  IMAD R0, R5, 0x80, R0 ;  /* 0x0000008005007824 */ /* 0x000fe200078e0200 */
[----:B------:R-:W-:Y:S01]  /*2fe0*/  CS2R R46, SRZ ;  /* 0x00000000002e7805 */ /* 0x000fe2000001ff00 */
[----:B------:R-:W-:Y:S01]  /*2ff0*/  ULDC UR5, c[0x0][0x258] ;  /* 0x0000960000057ab9 */ /* 0x000fe20000000800 */
[----:B------:R-:W-:-:S02]  /*3000*/  CS2R R48, SRZ ;  /* 0x0000000000307805 */ /* 0x000fc4000001ff00 */
[----:B------:R-:W-:Y:S02]  /*3010*/  CS2R R50, SRZ ;  /* 0x0000000000327805 */ /* 0x000fe4000001ff00 */
[----:B------:R-:W-:Y:S01]  /*3020*/  CS2R R52, SRZ ;  /* 0x0000000000347805 */ /* 0x000fe2000001ff00 */
[----:B0-----:R-:W-:Y:S01]  /*3030*/  IMAD R9, R2, R32, RZ ;  /* 0x0000002002097224 */ /* 0x001fe200078e02ff */
[----:B------:R-:W0:Y:S01]  /*3040*/  LDC.64 R184, c[0x0][0x250] ;  /* 0x00009400ffb87b82 */ /* 0x000e220000000a00 */
[----:B------:R-:W-:Y:S02]  /*3050*/  SHF.R.U32.HI R2, RZ, 0x1, R186 ;  /* 0x00000001ff027819 */ /* 0x000fe400000116ba */
[----:B------:R-:W-:Y:S01]  /*3060*/  CS2R R54, SRZ ;  /* 0x0000000000367805 */ /* 0x000fe2000001ff00 */
[----:B------:R-:W-:Y:S01]  /*3070*/  IMAD R10, R32, 0x4, R9 ;  /* 0x00000004200a7824 */ /* 0x000fe200078e0209 */
[----:B------:R-:W-:Y:S02]  /*3080*/  CS2R R56, SRZ ;  /* 0x0000000000387805 */ /* 0x000fe4000001ff00 */
[----:B------:R-:W-:Y:S01]  /*3090*/  LOP3.LUT R31, R7, 0x70, R2, 0xf8, !PT ;  /* 0x00000070071f7812 */ /* 0x000fe200078ef802 */
[----:B------:R-:W-:Y:S01]  /*30a0*/  IMAD.SHL.U32 R2, R4, 0x2, RZ ;  /* 0x0000000204027824 */ /* 0x000fe200078e00ff */
[----:B------:R-:W-:Y:S01]  /*30b0*/  SHF.R.U32.HI R7, RZ, 0x2, R5 ;  /* 0x00000002ff077819 */ /* 0x000fe20000011605 */
[----:B------:R-:W-:Y:S01]  /*30c0*/  IMAD R11, R32, 0x4, R10 ;  /* 0x00000004200b7824 */ /* 0x000fe200078e020a */
[----:B------:R-:W-:Y:S01]  /*30d0*/  LOP3.LUT R6, R31, R6, RZ, 0xfc, !PT ;  /* 0x000000061f067212 */ /* 0x000fe200078efcff */
[----:B-1----:R-:W-:Y:S01]  /*30e0*/  IMAD.MOV.U32 R8, RZ, RZ, R22 ;  /* 0x000000ffff087224 */ /* 0x002fe200078e0016 */
[----:B------:R-:W-:Y:S01]  /*30f0*/  LOP3.LUT R2, R2, R7, RZ, 0x3c, !PT ;  /* 0x0000000702027212 */ /* 0x000fe200078e3cff */
[C---:B------:R-:W-:Y:S01]  /*3100*/  IMAD R12, R32.reuse, 0x4, R11 ;  /* 0x00000004200c7824 */ /* 0x040fe200078e020b */
[----:B------:R1:W-:Y:S01]  /*3110*/  STL [R1+0x3c8], R23 ;  /* 0x0003c81701007387 */ /* 0x0003e20000100800 */
[----:B------:R-:W-:Y:S01]  /*3120*/  IMAD.MOV.U32 R3, RZ, RZ, R23 ;  /* 0x000000ffff037224 */ /* 0x000fe200078e0017 */
[----:B------:R-:W-:Y:S01]  /*3130*/  CS2R R58, SRZ ;  /* 0x00000000003a7805 */ /* 0x000fe2000001ff00 */
[----:B------:R-:W-:Y:S01]  /*3140*/  IMAD R14, R32, 0x4, R12 ;  /* 0x00000004200e7824 */ /* 0x000fe200078e020c */
[----:B------:R-:W-:Y:S01]  /*3150*/  CS2R R60, SRZ ;  /* 0x00000000003c7805 */ /* 0x000fe2000001ff00 */
[----:B--2---:R-:W-:Y:S01]  /*3160*/  IMAD R5, R8, UR12, RZ ;  /* 0x0000000c08057c24 */ /* 0x004fe2000f8e02ff */
[----:B------:R-:W-:Y:S01]  /*3170*/  CS2R R62, SRZ ;  /* 0x00000000003e7805 */ /* 0x000fe2000001ff00 */
[C---:B------:R-:W-:Y:S01]  /*3180*/  IMAD R15, R32.reuse, 0x4, R14 ;  /* 0x00000004200f7824 */ /* 0x040fe200078e020e */
[----:B------:R-:W-:Y:S01]  /*3190*/  CS2R R64, SRZ ;  /* 0x0000000000407805 */ /* 0x000fe2000001ff00 */
[----:B------:R-:W-:Y:S01]  /*31a0*/  IMAD R13, R13, R3, RZ ;  /* 0x000000030d0d7224 */ /* 0x000fe200078e02ff */
[----:B------:R-:W-:Y:S01]  /*31b0*/  CS2R R66, SRZ ;  /* 0x0000000000427805 */ /* 0x000fe2000001ff00 */
[----:B------:R-:W-:Y:S01]  /*31c0*/  IMAD R16, R32, 0x4, R15 ;  /* 0x0000000420107824 */ /* 0x000fe200078e020f */
[----:B------:R-:W-:Y:S01]  /*31d0*/  CS2R R68, SRZ ;  /* 0x0000000000447805 */ /* 0x000fe2000001ff00 */
[----:B------:R-:W-:Y:S01]  /*31e0*/  IMAD R4, R4, UR5, RZ ;  /* 0x0000000504047c24 */ /* 0x000fe2000f8e02ff */
[----:B------:R-:W-:Y:S01]  /*31f0*/  UMOV UR5, URZ ;  /* 0x0000003f00057c82 */ /* 0x000fe20008000000 */
[----:B------:R-:W-:Y:S01]  /*3200*/  IMAD R17, R32, 0x4, R16 ;  /* 0x0000000420117824 */ /* 0x000fe200078e0210 */
[----:B------:R-:W-:Y:S01]  /*3210*/  CS2R R70, SRZ ;  /* 0x0000000000467805 */ /* 0x000fe2000001ff00 */
[----:B0-----:R-:W-:Y:S01]  /*3220*/  IMAD R184, R184, UR12, RZ ;  /* 0x0000000cb8b87c24 */ /* 0x001fe2000f8e02ff */
[----:B------:R-:W-:Y:S01]  /*3230*/  CS2R R72, SRZ ;  /* 0x0000000000487805 */ /* 0x000fe2000001ff00 */
[C---:B------:R-:W-:Y:S01]  /*3240*/  IMAD R18, R32.reuse, 0x4, R17 ;  /* 0x0000000420127824 */ /* 0x040fe200078e0211 */
[----:B------:R-:W-:Y:S01]  /*3250*/  CS2R R74, SRZ ;  /* 0x00000000004a7805 */ /* 0x000fe2000001ff00 */
[----:B------:R-:W-:Y:S01]  /*3260*/  IMAD.SHL.U32 R7, R5, 0x2, RZ ;  /* 0x0000000205077824 */ /* 0x000fe200078e00ff */
[----:B------:R-:W-:Y:S01]  /*3270*/  CS2R R76, SRZ ;  /* 0x00000000004c7805 */ /* 0x000fe2000001ff00 */
[C---:B------:R-:W-:Y:S01]  /*3280*/  IMAD R19, R32.reuse, 0x4, R18 ;  /* 0x0000000420137824 */ /* 0x040fe200078e0212 */
[----:B------:R-:W-:Y:S01]  /*3290*/  CS2R R78, SRZ ;  /* 0x00000000004e7805 */ /* 0x000fe2000001ff00 */
[----:B------:R-:W-:Y:S01]  /*32a0*/  IMAD.SHL.U32 R8, R13, 0x2, RZ ;  /* 0x000000020d087824 */ /* 0x000fe200078e00ff */
[----:B------:R-:W-:Y:S01]  /*32b0*/  CS2R R80, SRZ ;  /* 0x0000000000507805 */ /* 0x000fe2000001ff00 */
[----:B------:R-:W-:Y:S01]  /*32c0*/  IMAD R20, R32, 0x4, R19 ;  /* 0x0000000420147824 */ /* 0x000fe200078e0213 */
[----:B------:R-:W-:Y:S01]  /*32d0*/  CS2R R82, SRZ ;  /* 0x0000000000527805 */ /* 0x000fe2000001ff00 */
[----:B------:R-:W-:Y:S01]  /*32e0*/  IMAD.SHL.U32 R187, R4, 0x2, RZ ;  /* 0x0000000204bb7824 */ /* 0x000fe200078e00ff */
[----:B------:R-:W-:Y:S01]  /*32f0*/  IADD3 R230, P2, P3, R8, UR10, R7 ;  /* 0x0000000a08e67c10 */ /* 0x000fe2000fb5e007 */
[----:B------:R-:W-:Y:S01]  /*3300*/  IMAD.SHL.U32 R186, R184, 0x2, RZ ;  /* 0x00000002b8ba7824 */ /* 0x000fe200078e00ff */
[----:B------:R-:W-:Y:S01]  /*3310*/  CS2R R84, SRZ ;  /* 0x0000000000547805 */ /* 0x000fe2000001ff00 */
[----:B------:R-:W-:Y:S01]  /*3320*/  IMAD R21, R32, 0x4, R20 ;  /* 0x0000000420157824 */ /* 0x000fe200078e0214 */
[----:B------:R-:W-:Y:S01]  /*3330*/  CS2R R86, SRZ ;  /* 0x0000000000567805 */ /* 0x000fe2000001ff00 */
[----:B------:R-:W-:Y:S01]  /*3340*/  IMAD.HI R7, R4, 0x2, RZ ;  /* 0x0000000204077827 */ /* 0x000fe200078e02ff */
[----:B------:R-:W-:Y:S01]  /*3350*/  IADD3 R186, P0, P1, R187, UR8, R186 ;  /* 0x00000008bbba7c10 */ /* 0x000fe2000f91e0ba */
[----:B------:R-:W-:Y:S01]  /*3360*/  UIADD3 UR8, UR4, 0x10000, URZ ;  /* 0x0001000004087890 */ /* 0x000fe2000fffe03f */
[----:B------:R-:W-:Y:S01]  /*3370*/  CS2R R88, SRZ ;  /* 0x0000000000587805 */ /* 0x000fe2000001ff00 */
[----:B------:R-:W-:Y:S01]  /*3380*/  IMAD.HI R184, R184, 0x2, RZ ;  /* 0x00000002b8b87827 */ /* 0x000fe200078e02ff */
[----:B------:R-:W-:Y:S01]  /*3390*/  CS2R R90, SRZ ;  /* 0x00000000005a7805 */ /* 0x000fe2000001ff00 */
[----:B------:R-:W-:Y:S01]  /*33a0*/  USHF.R.U32.HI UR8, URZ, 0x4, UR8 ;  /* 0x000000043f087899 */ /* 0x000fe20008011608 */
[----:B------:R-:W-:Y:S01]  /*33b0*/  CS2R R92, SRZ ;  /* 0x00000000005c7805 */ /* 0x000fe2000001ff00 */
[----:B------:R-:W-:Y:S01]  /*33c0*/  IMAD.HI R5, R5, 0x2, RZ ;  /* 0x0000000205057827 */ /* 0x000fe200078e02ff */
[----:B------:R-:W-:Y:S01]  /*33d0*/  IADD3.X R187, R7, UR9, R184, P0, P1 ;  /* 0x0000000907bb7c10 */ /* 0x000fe200087e24b8 */
[----:B------:R-:W-:Y:S01]  /*33e0*/  USGXT.U32 UR10, UR8, 0xe ;  /* 0x0000000e080a789a */ /* 0x000fe20008000000 */
[-C--:B------:R-:W-:Y:S01]  /*33f0*/  LEA R192, P0, R9, R230.reuse, 0x1 ;  /* 0x000000e609c07211 */ /* 0x080fe200078008ff */
[----:B------:R-:W-:Y:S01]  /*3400*/  IMAD.HI R4, R13, 0x2, RZ ;  /* 0x000000020d047827 */ /* 0x000fe200078e02ff */
[-C--:B------:R-:W-:Y:S01]  /*3410*/  LEA R190, P1, R10, R230.reuse, 0x1 ;  /* 0x000000e60abe7211 */ /* 0x080fe200078208ff */
[----:B------:R-:W-:Y:S01]  /*3420*/  UIADD3 UR14, UP0, UR10, 0x2, URZ ;  /* 0x000000020a0e7890 */ /* 0x000fe2000ff1e03f */
[----:B------:R-:W-:Y:S01]  /*3430*/  CS2R R94, SRZ ;  /* 0x00000000005e7805 */ /* 0x000fe2000001ff00 */
[----:B------:R-:W-:Y:S01]  /*3440*/  IMAD R22, R32, 0x4, R21 ;  /* 0x0000000420167824 */ /* 0x000fe200078e0215 */
[----:B------:R-:W-:Y:S01]  /*3450*/  IADD3.X R31, R4, UR11, R5, P2, P3 ;  /* 0x0000000b041f7c10 */ /* 0x000fe200097e6405 */
[----:B------:R-:W-:Y:S01]  /*3460*/  IMAD R136, R185, 0x9, RZ ;  /* 0x00000009b9887824 */ /* 0x000fe200078e02ff */
[-C--:B------:R-:W-:Y:S01]  /*3470*/  LEA R188, P2, R11, R230.reuse, 0x1 ;  /* 0x000000e60bbc7211 */ /* 0x080fe200078408ff */
[----:B-1----:R-:W-:Y:S01]  /*3480*/  IMAD R23, R32, 0x4, R22 ;  /* 0x0000000420177824 */ /* 0x002fe200078e0216 */
[-C--:B------:R-:W-:Y:S01]  /*3490*/  LEA.HI.X.SX32 R193, R9, R31.reuse, 0x1, P0 ;  /* 0x0000001f09c17211 */ /* 0x080fe200000f0eff */
[----:B------:R-:W-:Y:S01]  /*34a0*/  IMAD R137, R185, 0x26, RZ ;  /* 0x00000026b9897824 */ /* 0x000fe200078e02ff */
[-C--:B------:R-:W-:Y:S01]  /*34b0*/  LEA.HI.X.SX32 R191, R10, R31.reuse, 0x1, P1 ;  /* 0x0000001f0abf7211 */ /* 0x080fe200008f0eff */
[C---:B------:R-:W-:Y:S01]  /*34c0*/  IMAD R24, R32.reuse, 0x4, R23 ;  /* 0x0000000420187824 */ /* 0x040fe200078e0217 */
[-C--:B------:R-:W-:Y:S01]  /*34d0*/  LEA.HI.X.SX32 R189, R11, R31.reuse, 0x1, P2 ;  /* 0x0000001f0bbd7211 */ /* 0x080fe200010f0eff */
[----:B------:R0:W-:Y:S01]  /*34e0*/  STL.64 [R1+0x1c8], R192 ;  /* 0x0001c8c001007387 */ /* 0x0001e20000100a00 */
[C---:B------:R-:W-:Y:S01]  /*34f0*/  IMAD R142, R185.reuse, 0x13, RZ ;  /* 0x00000013b98e7824 */ /* 0x040fe200078e02ff */
[----:B------:R-:W-:Y:S01]  /*3500*/  UIADD3.X UR15, UR5, 0x40000040, URZ, UP0, !UPT ;  /* 0x40000040050f7890 */ /* 0x000fe200087fe43f */
[C---:B------:R-:W-:Y:S01]  /*3510*/  IMAD R25, R32.reuse, 0x4, R24 ;  /* 0x0000000420197824 */ /* 0x040fe200078e0218 */
[----:B------:R1:W-:Y:S01]  /*3520*/  STL.64 [R1+0x1c0], R190 ;  /* 0x0001c0be01007387 */ /* 0x0003e20000100a00 */
[C---:B------:R-:W-:Y:S01]  /*3530*/  IMAD R140, R185.reuse, 0x25, RZ ;  /* 0x00000025b98c7824 */ /* 0x040fe200078e02ff */
[----:B------:R-:W-:Y:S01]  /*3540*/  CS2R R96, SRZ ;  /* 0x0000000000607805 */ /* 0x000fe2000001ff00 */
[C---:B------:R-:W-:Y:S01]  /*3550*/  IMAD R26, R32.reuse, 0x4, R25 ;  /* 0x00000004201a7824 */ /* 0x040fe200078e0219 */
[----:B------:R2:W-:Y:S01]  /*3560*/  STL.64 [R1+0x1b8], R188 ;  /* 0x0001b8bc01007387 */ /* 0x0005e20000100a00 */
[C---:B------:R-:W-:Y:S01]  /*3570*/  IMAD R145, R185.reuse, 0x27, RZ ;  /* 0x00000027b9917824 */ /* 0x040fe200078e02ff */
[----:B------:R-:W-:Y:S01]  /*3580*/  CS2R R98, SRZ ;  /* 0x0000000000627805 */ /* 0x000fe2000001ff00 */
[----:B------:R-:W-:Y:S01]  /*3590*/  IMAD R27, R32, 0x4, R26 ;  /* 0x00000004201b7824 */ /* 0x000fe200078e021a */
[-C--:B0-----:R-:W-:Y:S01]  /*35a0*/  LEA R192, P0, R12, R230.reuse, 0x1 ;  /* 0x000000e60cc07211 */ /* 0x081fe200078008ff */
[C---:B------:R-:W-:Y:S01]  /*35b0*/  IMAD R141, R185.reuse, 0xa, RZ ;  /* 0x0000000ab98d7824 */ /* 0x040fe200078e02ff */
[----:B------:R-:W-:Y:S01]  /*35c0*/  CS2R R100, SRZ ;  /* 0x0000000000647805 */ /* 0x000fe2000001ff00 */
[----:B------:R-:W-:Y:S01]  /*35d0*/  IMAD R28, R32, 0x4, R27 ;  /* 0x00000004201c7824 */ /* 0x000fe200078e021b */
[-C--:B-1----:R-:W-:Y:S01]  /*35e0*/  LEA R190, P1, R14, R230.reuse, 0x1 ;  /* 0x000000e60ebe7211 */ /* 0x082fe200078208ff */
[----:B------:R-:W-:Y:S01]  /*35f0*/  IMAD R144, R185, 0x28, RZ ;  /* 0x00000028b9907824 */ /* 0x000fe200078e02ff */
[-C--:B------:R-:W-:Y:S01]  /*3600*/  LEA.HI.X.SX32 R193, R12, R31.reuse, 0x1, P0 ;  /* 0x0000001f0cc17211 */ /* 0x080fe200000f0eff */
[----:B------:R-:W-:Y:S01]  /*3610*/  IMAD R8, R32, 0x4, R28 ;  /* 0x0000000420087824 */ /* 0x000fe200078e021c */
[-C--:B--2---:R-:W-:Y:S01]  /*3620*/  LEA R188, P2, R15, R230.reuse, 0x1 ;  /* 0x000000e60fbc7211 */ /* 0x084fe200078408ff */
[----:B------:R-:W-:Y:S01]  /*3630*/  IMAD R147, R185, 0x5, RZ ;  /* 0x00000005b9937824 */ /* 0x000fe200078e02ff */
[-C--:B------:R-:W-:Y:S01]  /*3640*/  LEA.HI.X.SX32 R191, R14, R31.reuse, 0x1, P1 ;  /* 0x0000001f0ebf7211 */ /* 0x080fe200008f0eff */
[----:B------:R0:W-:Y:S01]  /*3650*/  STL.64 [R1+0x1b0], R192 ;  /* 0x0001b0c001007387 */ /* 0x0001e20000100a00 */
[-C--:B------:R-:W-:Y:S01]  /*3660*/  LEA.HI.X.SX32 R189, R15, R31.reuse, 0x1, P2 ;  /* 0x0000001f0fbd7211 */ /* 0x080fe200010f0eff */
[C---:B------:R-:W-:Y:S01]  /*3670*/  IMAD R29, R32.reuse, 0x4, R8 ;  /* 0x00000004201d7824 */ /* 0x040fe200078e0208 */
[----:B------:R-:W-:Y:S01]  /*3680*/  CS2R R102, SRZ ;  /* 0x0000000000667805 */ /* 0x000fe2000001ff00 */
        /* <DEDUP_REMOVED lines=9> */
[----:B------:R-:W-:Y:S01]  /*3720*/  IMAD R148, R185, 0x2a, RZ ;  /* 0x0000002ab9947824 */ /* 0x000fe200078e02ff */
[----:B------:R-:W-:Y:S01]  /*3730*/  CS2R R108, SRZ ;  /* 0x00000000006c7805 */ /* 0x000fe2000001ff00 */
[----:B------:R-:W-:Y:S01]  /*3740*/  IMAD R4, R32, 0x4, R13 ;  /* 0x0000000420047824 */ /* 0x000fe200078e020d */
[-C--:B-1----:R-:W-:Y:S01]  /*3750*/  LEA R190, P1, R17, R230.reuse, 0x1 ;  /* 0x000000e611be7211 */ /* 0x082fe200078208ff */
[C---:B------:R-:W-:Y:S01]  /*3760*/  IMAD R153, R185.reuse, 0x29, RZ ;  /* 0x00000029b9997824 */ /* 0x040fe200078e02ff */
[-C--:B------:R-:W-:Y:S01]  /*3770*/  LEA.HI.X.SX32 R193, R16, R31.reuse, 0x1, P0 ;  /* 0x0000001f10c17211 */ /* 0x080fe200000f0eff */
[----:B------:R-:W-:Y:S01]  /*3780*/  IMAD R5, R32, 0x4, R4 ;  /* 0x0000000420057824 */ /* 0x000fe200078e0204 */
[CC--:B--2---:R-:W-:Y:S01]  /*3790*/  LEA R188, P2, R18.reuse, R230.reuse, 0x1 ;  /* 0x000000e612bc7211 */ /* 0x0c4fe200078408ff */
[----:B------:R-:W-:Y:S01]  /*37a0*/  IMAD R155, R185, 0x15, RZ ;  /* 0x00000015b99b7824 */ /* 0x000fe200078e02ff */
[-C--:B------:R-:W-:Y:S01]  /*37b0*/  LEA.HI.X.SX32 R191, R17, R31.reuse, 0x1, P1 ;  /* 0x0000001f11bf7211 */ /* 0x080fe200008f0eff */
[----:B------:R-:W-:Y:S01]  /*37c0*/  STL.64 [R1+0x198], R192 ;  /* 0x000198c001007387 */ /* 0x000fe20000100a00 */
[----:B------:R-:W-:Y:S01]  /*37d0*/  LEA.HI.X.SX32 R189, R18, R31, 0x1, P2 ;  /* 0x0000001f12bd7211 */ /* 0x000fe200010f0eff */
[----:B------:R-:W-:Y:S01]  /*37e0*/  IMAD R7, R32, 0x4, R5 ;  /* 0x0000000420077824 */ /* 0x000fe200078e0205 */
[----:B------:R-:W-:Y:S01]  /*37f0*/  LEA R16, P2, R21, R230, 0x1 ;  /* 0x000000e615107211 */ /* 0x000fe200078408ff */
[----:B------:R0:W-:Y:S01]  /*3800*/  STL.64 [R1+0x190], R190 ;  /* 0x000190be01007387 */ /* 0x0001e20000100a00 */
[----:B------:R-:W-:Y:S01]  /*3810*/  IMAD R138, R185, 0x54, RZ ;  /* 0x00000054b98a7824 */ /* 0x000fe200078e02ff */
[----:B------:R-:W-:-:S02]  /*3820*/  CS2R R110, SRZ ;  /* 0x00000000006e7805 */ /* 0x000fc4000001ff00 */
[-C--:B------:R-:W-:Y:S01]  /*3830*/  LEA.HI.X.SX32 R17, R21, R31.reuse, 0x1, P2 ;  /* 0x0000001f15117211 */ /* 0x080fe200010f0eff */
[----:B------:R1:W-:Y:S01]  /*3840*/  STL.64 [R1+0x188], R188 ;  /* 0x000188bc01007387 */ /* 0x0003e20000100a00 */
[-C--:B------:R-:W-:Y:S01]  /*3850*/  LEA R18, P2, R24, R230.reuse, 0x1 ;  /* 0x000000e618127211 */ /* 0x080fe200078408ff */
[C---:B------:R-:W-:Y:S01]  /*3860*/  IMAD R9, R32.reuse, 0x4, R7 ;  /* 0x0000000420097824 */ /* 0x040fe200078e0207 */
[----:B------:R-:W-:Y:S01]  /*3870*/  CS2R R112, SRZ ;  /* 0x0000000000707805 */ /* 0x000fe2000001ff00 */
[----:B------:R-:W-:Y:S01]  /*3880*/  IMAD R139, R185, 0x56, RZ ;  /* 0x00000056b98b7824 */ /* 0x000fe200078e02ff */
[----:B------:R-:W-:Y:S01]  /*3890*/  CS2R R114, SRZ ;  /* 0x0000000000727805 */ /* 0x000fe2000001ff00 */
[C---:B------:R-:W-:Y:S01]  /*38a0*/  IMAD R10, R32.reuse, 0x4, R9 ;  /* 0x00000004200a7824 */ /* 0x040fe200078e0209 */
[----:B------:R-:W-:Y:S02]  /*38b0*/  CS2R R116, SRZ ;  /* 0x0000000000747805 */ /* 0x000fe4000001ff00 */
        /* <DEDUP_REMOVED lines=8> */
[-C--:B------:R-:W-:Y:S01]  /*3940*/  LEA.HI.X.SX32 R189, R20, R31.reuse, 0x1, P1 ;  /* 0x0000001f14bd7211 */ /* 0x080fe200008f0eff */
[----:B------:R-:W-:Y:S01]  /*3950*/  IMAD R157, R185, 0x2b, RZ ;  /* 0x0000002bb99d7824 */ /* 0x000fe200078e02ff */
[-C--:B------:R-:W-:Y:S01]  /*3960*/  LEA.HI.X.SX32 R19, R24, R31.reuse, 0x1, P2 ;  /* 0x0000001f18137211 */ /* 0x080fe200010f0eff */
[----:B------:R0:W-:Y:S01]  /*3970*/  STL.64 [R1+0x180], R190 ;  /* 0x000180be01007387 */ /* 0x0001e20000100a00 */
[CC--:B------:R-:W-:Y:S01]  /*3980*/  LEA R20, P2, R27.reuse, R230.reuse, 0x1 ;  /* 0x000000e61b147211 */ /* 0x0c0fe200078408ff */
[C---:B------:R-:W-:Y:S01]  /*3990*/  IMAD R14, R32.reuse, 0x4, R12 ;  /* 0x00000004200e7824 */ /* 0x040fe200078e020c */
[----:B------:R-:W-:Y:S01]  /*39a0*/  CS2R R120, SRZ ;  /* 0x0000000000787805 */ /* 0x000fe2000001ff00 */
[----:B------:R1:W-:Y:S01]  /*39b0*/  STL.64 [R1+0x178], R188 ;  /* 0x000178bc01007387 */ /* 0x0003e20000100a00 */
[-C--:B------:R-:W-:Y:S01]  /*39c0*/  LEA.HI.X.SX32 R21, R27, R31.reuse, 0x1, P2 ;  /* 0x0000001f1b157211 */ /* 0x080fe200010f0eff */
[----:B------:R-:W-:Y:S01]  /*39d0*/  IMAD R15, R32, 0x4, R14 ;  /* 0x00000004200f7824 */ /* 0x000fe200078e020e */
[----:B------:R-:W-:Y:S01]  /*39e0*/  CS2R R122, SRZ ;  /* 0x00000000007a7805 */ /* 0x000fe2000001ff00 */
[----:B------:R2:W-:Y:S01]  /*39f0*/  STL.64 [R1+0x170], R16 ;  /* 0x0001701001007387 */ /* 0x0005e20000100a00 */
[C---:B------:R-:W-:Y:S01]  /*3a00*/  IMAD R160, R185.reuse, 0xb, RZ ;  /* 0x0000000bb9a07824 */ /* 0x040fe200078e02ff */
[----:B------:R-:W-:Y:S01]  /*3a10*/  CS2R R124, SRZ ;  /* 0x00000000007c7805 */ /* 0x000fe2000001ff00 */
[C---:B------:R-:W-:Y:S01]  /*3a20*/  IMAD R146, R185.reuse, 0x58, RZ ;  /* 0x00000058b9927824 */ /* 0x040fe200078e02ff */
[CC--:B0-----:R-:W-:Y:S01]  /*3a30*/  LEA R190, P0, R22.reuse, R230.reuse, 0x1 ;  /* 0x000000e616be7211 */ /* 0x0c1fe200078008ff */
[C---:B------:R-:W-:Y:S01]  /*3a40*/  IMAD R149, R185.reuse, 0x5a, RZ ;  /* 0x0000005ab9957824 */ /* 0x040fe200078e02ff */
[----:B------:R-:W-:Y:S01]  /*3a50*/  CS2R R126, SRZ ;  /* 0x00000000007e7805 */ /* 0x000fe2000001ff00 */
[----:B------:R-:W-:Y:S01]  /*3a60*/  IMAD R158, R185, 0x2e, RZ ;  /* 0x0000002eb99e7824 */ /* 0x000fe200078e02ff */
[-C--:B-1----:R-:W-:Y:S01]  /*3a70*/  LEA R188, P1, R23, R230.reuse, 0x1 ;  /* 0x000000e617bc7211 */ /* 0x082fe200078208ff */
[C---:B------:R-:W-:Y:S01]  /*3a80*/  IMAD R164, R185.reuse, 0x2d, RZ ;  /* 0x0000002db9a47824 */ /* 0x040fe200078e02ff */
[-C--:B------:R-:W-:Y:S01]  /*3a90*/  LEA.HI.X.SX32 R191, R22, R31.reuse, 0x1, P0 ;  /* 0x0000001f16bf7211 */ /* 0x080fe200000f0eff */
[----:B------:R-:W-:Y:S01]  /*3aa0*/  IMAD R166, R185, 0x17, RZ ;  /* 0x00000017b9a67824 */ /* 0x000fe200078e02ff */
[----:B------:R-:W-:Y:S01]  /*3ab0*/  LEA.HI.X.SX32 R189, R23, R31, 0x1, P1 ;  /* 0x0000001f17bd7211 */ /* 0x000fe200008f0eff */
[----:B--2---:R-:W-:Y:S01]  /*3ac0*/  IMAD R16, R32, 0x4, R15 ;  /* 0x0000000420107824 */ /* 0x004fe200078e020f */
[----:B------:R-:W-:Y:S01]  /*3ad0*/  LEA R22, P1, R26, R230, 0x1 ;  /* 0x000000e61a167211 */ /* 0x000fe200078208ff */
[----:B------:R-:W-:Y:S01]  /*3ae0*/  STL.64 [R1+0x168], R190 ;  /* 0x000168be01007387 */ /* 0x000fe20000100a00 */
[----:B------:R-:W-:Y:S01]  /*3af0*/  IMAD R150, R185, 0x5c, RZ ;  /* 0x0000005cb9967824 */ /* 0x000fe200078e02ff */
[----:B------:R-:W-:-:S02]  /*3b00*/  CS2R R128, SRZ ;  /* 0x0000000000807805 */ /* 0x000fc4000001ff00 */
[-C--:B------:R-:W-:Y:S01]  /*3b10*/  LEA.HI.X.SX32 R23, R26, R31.reuse, 0x1, P1 ;  /* 0x0000001f1a177211 */ /* 0x080fe200008f0eff */
[----:B------:R0:W-:Y:S01]  /*3b20*/  STL.64 [R1+0x160], R188 ;  /* 0x000160bc01007387 */ /* 0x0001e20000100a00 */
[C---:B------:R-:W-:Y:S01]  /*3b30*/  IMAD R17, R32.reuse, 0x4, R16 ;  /* 0x0000000420117824 */ /* 0x040fe200078e0210 */
[----:B------:R-:W-:Y:S01]  /*3b40*/  CS2R R26, SRZ ;  /* 0x00000000001a7805 */ /* 0x000fe2000001ff00 */
[C---:B------:R-:W-:Y:S01]  /*3b50*/  IMAD R152, R185.reuse, 0x5e, RZ ;  /* 0x0000005eb9987824 */ /* 0x040fe200078e02ff */
[----:B------:R1:W-:Y:S01]  /*3b60*/  STL.64 [R1+0x158], R18 ;  /* 0x0001581201007387 */ /* 0x0003e20000100a00 */
[C---:B------:R-:W-:Y:S01]  /*3b70*/  IMAD R162, R185.reuse, 0x6, RZ ;  /* 0x00000006b9a27824 */ /* 0x040fe200078e02ff */
[----:B------:R-:W-:Y:S01]  /*3b80*/  CS2R R130, SRZ ;  /* 0x0000000000827805 */ /* 0x000fe2000001ff00 */
[C---:B------:R-:W-:Y:S01]  /*3b90*/  IMAD R169, R185.reuse, 0x2f, RZ ;  /* 0x0000002fb9a97824 */ /* 0x040fe200078e02ff */
[----:B------:R-:W-:Y:S01]  /*3ba0*/  CS2R R132, SRZ ;  /* 0x0000000000847805 */ /* 0x000fe2000001ff00 */
[C---:B------:R-:W-:Y:S01]  /*3bb0*/  IMAD R170, R185.reuse, 0x3, RZ ;  /* 0x00000003b9aa7824 */ /* 0x040fe200078e02ff */
[----:B------:R-:W-:Y:S01]  /*3bc0*/  UIADD3.64 UR8, UR14, 0x1fe, URZ ;  /* 0x000001fe0e087897 */ /* 0x000fe2000fffe03f */
[----:B------:R-:W-:Y:S01]  /*3bd0*/  IMAD R165, R185, 0xc, RZ ;  /* 0x0000000cb9a57824 */ /* 0x000fe200078e02ff */
[-C--:B0-----:R-:W-:Y:S01]  /*3be0*/  LEA R188, P0, R25, R230.reuse, 0x1 ;  /* 0x000000e619bc7211 */ /* 0x081fe200078008ff */
[C---:B------:R-:W-:Y:S01]  /*3bf0*/  IMAD R167, R185.reuse, 0x18, RZ ;  /* 0x00000018b9a77824 */ /* 0x040fe200078e02ff */
[----:B------:R-:W-:Y:S01]  /*3c00*/  UMOV UR61, URZ ;  /* 0x0000003f003d7c82 */ /* 0x000fe20008000000 */
[----:B------:R-:W-:Y:S01]  /*3c10*/  IMAD R168, R185, 0x30, RZ ;  /* 0x00000030b9a87824 */ /* 0x000fe200078e02ff */
[-C--:B------:R-:W-:Y:S01]  /*3c20*/  LEA.HI.X.SX32 R189, R25, R31.reuse, 0x1, P0 ;  /* 0x0000001f19bd7211 */ /* 0x080fe200000f0eff */
[----:B-1----:R-:W-:Y:S01]  /*3c30*/  IMAD R18, R32, 0x4, R17 ;  /* 0x0000000420127824 */ /* 0x002fe200078e0211 */
[CC--:B------:R-:W-:Y:S01]  /*3c40*/  LEA R190, P0, R28.reuse, R230.reuse, 0x1 ;  /* 0x000000e61cbe7211 */ /* 0x0c0fe200078008ff */
[C---:B------:R-:W-:Y:S01]  /*3c50*/  IMAD R156, R185.reuse, 0x60, RZ ;  /* 0x00000060b99c7824 */ /* 0x040fe200078e02ff */
[----:B------:R-:W-:Y:S01]  /*3c60*/  CS2R R24, SRZ ;  /* 0x0000000000187805 */ /* 0x000fe2000001ff00 */
[----:B------:R0:W-:Y:S01]  /*3c70*/  STL.64 [R1+0x150], R188 ;  /* 0x000150bc01007387 */ /* 0x0001e20000100a00 */
[-C--:B------:R-:W-:Y:S01]  /*3c80*/  LEA.HI.X.SX32 R191, R28, R31.reuse, 0x1, P0 ;  /* 0x0000001f1cbf7211 */ /* 0x080fe200000f0eff */
[----:B------:R-:W-:Y:S01]  /*3c90*/  IMAD R19, R32, 0x4, R18 ;  /* 0x0000000420137824 */ /* 0x000fe200078e0212 */
[----:B------:R-:W-:Y:S01]  /*3ca0*/  UMOV UR60, URZ ;  /* 0x0000003f003c7c82 */ /* 0x000fe20008000000 */
[----:B------:R1:W-:Y:S01]  /*3cb0*/  STL.64 [R1+0x148], R22 ;  /* 0x0001481601007387 */ /* 0x0003e20000100a00 */
[C---:B------:R-:W-:Y:S01]  /*3cc0*/  IMAD R159, R185.reuse, 0x62, RZ ;  /* 0x00000062b99f7824 */ /* 0x040fe200078e02ff */
[----:B------:R-:W-:Y:S01]  /*3cd0*/  UIADD3.64 UR18, UR14, 0x2, URZ ;  /* 0x000000020e127897 */ /* 0x000fe2000fffe03f */
[C---:B------:R-:W-:Y:S01]  /*3ce0*/  IMAD R172, R185.reuse, 0x32, RZ ;  /* 0x00000032b9ac7824 */ /* 0x040fe200078e02ff */
[----:B------:R2:W-:Y:S01]  /*3cf0*/  STL.64 [R1+0x140], R20 ;  /* 0x0001401401007387 */ /* 0x0005e20000100a00 */
[C---:B------:R-:W-:Y:S01]  /*3d00*/  IMAD R161, R185.reuse, 0x64, RZ ;  /* 0x00000064b9a17824 */ /* 0x040fe200078e02ff */
[----:B------:R-:W-:Y:S01]  /*3d10*/  UIADD3.64 UR22, UR14, 0x4, URZ ;  /* 0x000000040e167897 */ /* 0x000fe2000fffe03f */
[C---:B------:R-:W-:Y:S01]  /*3d20*/  IMAD R178, R185.reuse, 0x31, RZ ;  /* 0x00000031b9b27824 */ /* 0x040fe200078e02ff */
[CC--:B0-----:R-:W-:Y:S01]  /*3d30*/  LEA R188, P1, R8.reuse, R230.reuse, 0x1 ;  /* 0x000000e608bc7211 */ /* 0x0c1fe200078208ff */
[----:B------:R0:W-:Y:S01]  /*3d40*/  STL.64 [R1+0x138], R190 ;  /* 0x000138be01007387 */ /* 0x0001e20000100a00 */
[----:B------:R-:W-:Y:S01]  /*3d50*/  IMAD R179, R185, 0x19, RZ ;  /* 0x00000019b9b37824 */ /* 0x000fe200078e02ff */
[----:B------:R-:W-:Y:S01]  /*3d60*/  UIADD3.64 UR12, UR14, 0x200, URZ ;  /* 0x000002000e0c7897 */ /* 0x000fe2000fffe03f */
[-C--:B-1----:R-:W-:Y:S01]  /*3d70*/  LEA R22, P2, R29, R230.reuse, 0x1 ;  /* 0x000000e61d167211 */ /* 0x082fe200078408ff */
[C---:B------:R-:W-:Y:S01]  /*3d80*/  IMAD R163, R185.reuse, 0x66, RZ ;  /* 0x00000066b9a37824 */ /* 0x040fe200078e02ff */
[-C--:B------:R-:W-:Y:S01]  /*3d90*/  LEA.HI.X.SX32 R189, R8, R31.reuse, 0x1, P1 ;  /* 0x0000001f08bd7211 */ /* 0x080fe200008f0eff */
[----:B------:R-:W-:Y:S01]  /*3da0*/  IMAD R174, R185, 0x1a, RZ ;  /* 0x0000001ab9ae7824 */ /* 0x000fe200078e02ff */
[-C--:B------:R-:W-:Y:S01]  /*3db0*/  LEA.HI.X.SX32 R23, R29, R31.reuse, 0x1, P2 ;  /* 0x0000001f1d177211 */ /* 0x080fe200010f0eff */
[----:B--2---:R-:W-:Y:S01]  /*3dc0*/  IMAD R20, R32, 0x4, R19 ;  /* 0x0000000420147824 */ /* 0x004fe200078e0213 */
[----:B------:R-:W-:Y:S01]  /*3dd0*/  CS2R R28, SRZ ;  /* 0x00000000001c7805 */ /* 0x000fe2000001ff00 */
[----:B------:R1:W-:Y:S01]  /*3de0*/  STL.64 [R1+0x130], R188 ;  /* 0x000130bc01007387 */ /* 0x0003e20000100a00 */
[C---:B------:R-:W-:Y:S01]  /*3df0*/  IMAD R176, R185.reuse, 0x34, RZ ;  /* 0x00000034b9b07824 */ /* 0x040fe200078e02ff */
[-C--:B0-----:R-:W-:Y:S01]  /*3e00*/  LEA R190, P0, R30, R230.reuse, 0x1 ;  /* 0x000000e61ebe7211 */ /* 0x081fe200078008ff */
[----:B------:R-:W-:Y:S01]  /*3e10*/  IMAD R8, R32, 0x4, R20 ;  /* 0x0000000420087824 */ /* 0x000fe200078e0214 */
[----:B------:R0:W-:Y:S01]  /*3e20*/  STL.64 [R1+0x128], R22 ;  /* 0x0001281601007387 */ /* 0x0001e20000100a00 */
[C---:B------:R-:W-:Y:S01]  /*3e30*/  IMAD R182, R185.reuse, 0x33, RZ ;  /* 0x00000033b9b67824 */ /* 0x040fe200078e02ff */
[-C--:B------:R-:W-:Y:S01]  /*3e40*/  LEA.HI.X.SX32 R191, R30, R31.reuse, 0x1, P0 ;  /* 0x0000001f1ebf7211 */ /* 0x080fe200000f0eff */
[----:B------:R-:W-:Y:S01]  /*3e50*/  IMAD R21, R32, 0x4, R8 ;  /* 0x0000000420157824 */ /* 0x000fe200078e0208 */
[----:B------:R-:W-:Y:S01]  /*3e60*/  UIADD3.64 UR8, UR14, 0x202, URZ ;  /* 0x000002020e087897 */ /* 0x000fe2000fffe03f */
[----:B------:R-:W-:Y:S01]  /*3e70*/  IMAD R184, R185, 0xd, RZ ;  /* 0x0000000db9b87824 */ /* 0x000fe200078e02ff */
[----:B------:R-:W-:Y:S01]  /*3e80*/  UIADD3.64 UR26, UR14, 0x204, URZ ;  /* 0x000002040e1a7897 */ /* 0x000fe2000fffe03f */
[----:B------:R2:W-:Y:S01]  /*3e90*/  STL.64 [R1+0x120], R190 ;  /* 0x000120be01007387 */ /* 0x0005e20000100a00 */
[-C--:B-1----:R-:W-:Y:S01]  /*3ea0*/  LEA R188, P1, R13, R230.reuse, 0x1 ;  /* 0x000000e60dbc7211 */ /* 0x082fe200078208ff */
[C---:B------:R-:W-:Y:S01]  /*3eb0*/  IMAD R171, R185.reuse, 0x68, RZ ;  /* 0x00000068b9ab7824 */ /* 0x040fe200078e02ff */
[----:B------:R-:W-:Y:S01]  /*3ec0*/  UIADD3.64 UR30, UR14, 0x3fe, URZ ;  /* 0x000003fe0e1e7897 */ /* 0x000fe2000fffe03f */
[C---:B------:R-:W-:Y:S01]  /*3ed0*/  IMAD R173, R185.reuse, 0x6a, RZ ;  /* 0x0000006ab9ad7824 */ /* 0x040fe200078e02ff */
[CC--:B0-----:R-:W-:Y:S01]  /*3ee0*/  LEA R22, P2, R4.reuse, R230.reuse, 0x1 ;  /* 0x000000e604167211 */ /* 0x0c1fe200078408ff */
[----:B------:R-:W-:Y:S01]  /*3ef0*/  IMAD R180, R185, 0x36, RZ ;  /* 0x00000036b9b47824 */ /* 0x000fe200078e02ff */
[-C--:B------:R-:W-:Y:S01]  /*3f00*/  LEA.HI.X.SX32 R189, R13, R31.reuse, 0x1, P1 ;  /* 0x0000001f0dbd7211 */ /* 0x080fe200008f0eff */
[----:B------:R-:W-:Y:S01]  /*3f10*/  IMAD R175, R185, 0x6c, RZ ;  /* 0x0000006cb9af7824 */ /* 0x000fe200078e02ff */
[-C--:B------:R-:W-:Y:S01]  /*3f20*/  LEA.HI.X.SX32 R23, R4, R31.reuse, 0x1, P2 ;  /* 0x0000001f04177211 */ /* 0x080fe200010f0eff */
[C---:B------:R-:W-:Y:S01]  /*3f30*/  IMAD R4, R32.reuse, 0x4, R21 ;  /* 0x0000000420047824 */ /* 0x040fe200078e0215 */
[----:B------:R-:W-:Y:S01]  /*3f40*/  UIADD3.64 UR34, UR14, 0x400, URZ ;  /* 0x000004000e227897 */ /* 0x000fe2000fffe03f */
[CC--:B--2---:R-:W-:Y:S01]  /*3f50*/  LEA R190, P0, R5.reuse, R230.reuse, 0x1 ;  /* 0x000000e605be7211 */ /* 0x0c4fe200078008ff */
[----:B------:R0:W-:Y:S01]  /*3f60*/  STL.64 [R1+0x118], R188 ;  /* 0x000118bc01007387 */ /* 0x0001e20000100a00 */
[C---:B------:R-:W-:Y:S01]  /*3f70*/  IMAD R13, R32.reuse, 0x4, R4 ;  /* 0x00000004200d7824 */ /* 0x040fe200078e0204 */
[----:B------:R-:W-:Y:S01]  /*3f80*/  UIADD3.64 UR38, UR14, 0x402, URZ ;  /* 0x000004020e267897 */ /* 0x000fe2000fffe03f */
[-C--:B------:R-:W-:Y:S01]  /*3f90*/  LEA.HI.X.SX32 R191, R5, R31.reuse, 0x1, P0 ;  /* 0x0000001f05bf7211 */ /* 0x080fe200000f0eff */
[----:B------:R1:W-:Y:S01]  /*3fa0*/  STL.64 [R1+0x110], R22 ;  /* 0x0001101601007387 */ /* 0x0003e20000100a00 */
[C---:B------:R-:W-:Y:S01]  /*3fb0*/  IMAD R5, R32.reuse, 0x4, R13 ;  /* 0x0000000420057824 */ /* 0x040fe200078e020d */
[----:B------:R-:W-:Y:S01]  /*3fc0*/  UIADD3.64 UR42, UR14, 0x404, URZ ;  /* 0x000004040e2a7897 */ /* 0x000fe2000fffe03f */
[C---:B------:R-:W-:Y:S01]  /*3fd0*/  IMAD R177, R185.reuse, 0x6e, RZ ;  /* 0x0000006eb9b17824 */ /* 0x040fe200078e02ff */
[----:B------:R2:W-:Y:S01]  /*3fe0*/  STL.64 [R1+0x108], R190 ;  /* 0x000108be01007387 */ /* 0x0005e20000100a00 */
[C---:B------:R-:W-:Y:S01]  /*3ff0*/  IMAD R192, R185.reuse, 0x35, RZ ;  /* 0x00000035b9c07824 */ /* 0x040fe200078e02ff */
[----:B------:R-:W-:Y:S01]  /*4000*/  UIADD3.64 UR46, UR14, 0x5fe, URZ ;  /* 0x000005fe0e2e7897 */ /* 0x000fe2000fffe03f */
[----:B------:R-:W-:Y:S01]  /*4010*/  IMAD R194, R185, 0x1b, RZ ;  /* 0x0000001bb9c27824 */ /* 0x000fe200078e02ff */
[-C--:B0-----:R-:W-:Y:S01]  /*4020*/  LEA R188, P1, R7, R230.reuse, 0x1 ;  /* 0x000000e607bc7211 */ /* 0x081fe200078208ff */
[C---:B------:R-:W-:Y:S01]  /*4030*/  IMAD R195, R185.reuse, 0x37, RZ ;  /* 0x00000037b9c37824 */ /* 0x040fe200078e02ff */
[----:B------:R-:W-:Y:S01]  /*4040*/  UIADD3.64 UR50, UR14, 0x600, URZ ;  /* 0x000006000e327897 */ /* 0x000fe2000fffe03f */
[----:B------:R-:W-:Y:S01]  /*4050*/  IMAD R193, R185, 0x38, RZ ;  /* 0x00000038b9c17824 */ /* 0x000fe200078e02ff */
[-C--:B-1----:R-:W-:Y:S01]  /*4060*/  LEA R22, P2, R9, R230.reuse, 0x1 ;  /* 0x000000e609167211 */ /* 0x082fe200078408ff */
[----:B------:R-:W-:Y:S01]  /*4070*/  IMAD R198, R185, 0x7, RZ ;  /* 0x00000007b9c67824 */ /* 0x000fe200078e02ff */
[-C--:B------:R-:W-:Y:S01]  /*4080*/  LEA.HI.X.SX32 R189, R7, R31.reuse, 0x1, P1 ;  /* 0x0000001f07bd7211 */ /* 0x080fe200008f0eff */
[----:B------:R-:W-:Y:S01]  /*4090*/  IMAD R7, R32, 0x4, R5 ;  /* 0x0000000420077824 */ /* 0x000fe200078e0205 */
[-C--:B------:R-:W-:Y:S01]  /*40a0*/  LEA.HI.X.SX32 R23, R9, R31.reuse, 0x1, P2 ;  /* 0x0000001f09177211 */ /* 0x080fe200010f0eff */
[C---:B------:R-:W-:Y:S01]  /*40b0*/  IMAD R181, R185.reuse, 0x70, RZ ;  /* 0x00000070b9b57824 */ /* 0x040fe200078e02ff */
[-C--:B--2---:R-:W-:Y:S01]  /*40c0*/  LEA R190, P0, R10, R230.reuse, 0x1 ;  /* 0x000000e60abe7211 */ /* 0x084fe200078008ff */
[----:B------:R0:W-:Y:S01]  /*40d0*/  STL.64 [R1+0x100], R188 ;  /* 0x000100bc01007387 */ /* 0x0001e20000100a00 */
[----:B------:R-:W-:Y:S01]  /*40e0*/  IMAD R9, R32, 0x4, R7 ;  /* 0x0000000420097824 */ /* 0x000fe200078e0207 */
[----:B------:R-:W-:Y:S01]  /*40f0*/  UIADD3.64 UR54, UR14, 0x602, URZ ;  /* 0x000006020e367897 */ /* 0x000fe2000fffe03f */
[-C--:B------:R-:W-:Y:S01]  /*4100*/  LEA.HI.X.SX32 R191, R10, R31.reuse, 0x1, P0 ;  /* 0x0000001f0abf7211 */ /* 0x080fe200000f0eff */
[----:B------:R1:W-:Y:S01]  /*4110*/  STL.64 [R1+0xf8], R22 ;  /* 0x0000f81601007387 */ /* 0x0003e20000100a00 */
[----:B------:R-:W-:Y:S01]  /*4120*/  IMAD R10, R32, 0x4, R9 ;  /* 0x00000004200a7824 */ /* 0x000fe200078e0209 */
[----:B------:R-:W-:Y:S01]  /*4130*/  UIADD3.64 UR58, UR14, 0x604, URZ ;  /* 0x000006040e3a7897 */ /* 0x000fe2000fffe03f */
[C---:B------:R-:W-:Y:S01]  /*4140*/  IMAD R196, R185.reuse, 0x3a, RZ ;  /* 0x0000003ab9c47824 */ /* 0x040fe200078e02ff */
[----:B------:R2:W-:Y:S01]  /*4150*/  STL.64 [R1+0xf0], R190 ;  /* 0x0000f0be01007387 */ /* 0x0005e20000100a00 */
[C---:B------:R-:W-:Y:S01]  /*4160*/  IMAD R183, R185.reuse, 0x72, RZ ;  /* 0x00000072b9b77824 */ /* 0x040fe200078e02ff */
[----:B------:R-:W-:Y:S01]  /*4170*/  ULDC UR5, c[0x0][0x238] ;  /* 0x00008e0000057ab9 */ /* 0x000fe20000000800 */
[----:B------:R-:W-:Y:S01]  /*4180*/  IMAD R205, R185, 0x1d, RZ ;  /* 0x0000001db9cd7824 */ /* 0x000fe200078e02ff */
[-C--:B0-----:R-:W-:Y:S01]  /*4190*/  LEA R188, P1, R11, R230.reuse, 0x1 ;  /* 0x000000e60bbc7211 */ /* 0x081fe200078208ff */
[C---:B------:R-:W-:Y:S01]  /*41a0*/  IMAD R204, R185.reuse, 0x39, RZ ;  /* 0x00000039b9cc7824 */ /* 0x040fe200078e02ff */
[----:B------:R-:W-:Y:S01]  /*41b0*/  UMOV UR11, 0x40000040 ;  /* 0x40000040000b7882 */ /* 0x000fe20000000000 */
[C---:B------:R-:W-:Y:S01]  /*41c0*/  IMAD R206, R185.reuse, 0x3b, RZ ;  /* 0x0000003bb9ce7824 */ /* 0x040fe200078e02ff */
[-C--:B-1----:R-:W-:Y:S01]  /*41d0*/  LEA R22, P2, R12, R230.reuse, 0x1 ;  /* 0x000000e60c167211 */ /* 0x082fe200078408ff */
[----:B------:R-:W-:Y:S01]  /*41e0*/  IMAD R200, R185, 0x1e, RZ ;  /* 0x0000001eb9c87824 */ /* 0x000fe200078e02ff */
[-C--:B------:R-:W-:Y:S01]  /*41f0*/  LEA.HI.X.SX32 R189, R11, R31.reuse, 0x1, P1 ;  /* 0x0000001f0bbd7211 */ /* 0x080fe200008f0eff */
[----:B------:R-:W-:Y:S01]  /*4200*/  IMAD R11, R32, 0x4, R10 ;  /* 0x00000004200b7824 */ /* 0x000fe200078e020a */
[----:B------:R-:W-:Y:S01]  /*4210*/  LEA.HI.X.SX32 R23, R12, R31, 0x1, P2 ;  /* 0x0000001f0c177211 */ /* 0x000fe200010f0eff */
[----:B------:R-:W-:Y:S01]  /*4220*/  IMAD R201, R185, 0x3c, RZ ;  /* 0x0000003cb9c97824 */ /* 0x000fe200078e02ff */
[----:B--2---:R-:W-:Y:S01]  /*4230*/  LEA R190, P0, R14, R230, 0x1 ;  /* 0x000000e60ebe7211 */ /* 0x004fe200078008ff */
[----:B------:R0:W-:Y:S01]  /*4240*/  STL.64 [R1+0xe8], R188 ;  /* 0x0000e8bc01007387 */ /* 0x0001e20000100a00 */
[----:B------:R-:W-:-:S02]  /*4250*/  IMAD R12, R32, 0x4, R11 ;  /* 0x00000004200c7824 */ /* 0x000fc400078e020b */
[----:B------:R-:W-:Y:S01]  /*4260*/  LEA.HI.X.SX32 R191, R14, R31, 0x1, P0 ;  /* 0x0000001f0ebf7211 */ /* 0x000fe200000f0eff */
[----:B------:R1:W-:Y:S01]  /*4270*/  STL.64 [R1+0xe0], R22 ;  /* 0x0000e01601007387 */ /* 0x0003e20000100a00 */
[C---:B------:R-:W-:Y:S02]  /*4280*/  IMAD R197, R185.reuse, 0x78, RZ ;  /* 0x00000078b9c57824 */ /* 0x040fe400078e02ff */
[C---:B------:R-:W-:Y:S01]  /*4290*/  IMAD R199, R185.reuse, 0x7a, RZ ;  /* 0x0000007ab9c77824 */ /* 0x040fe200078e02ff */
[----:B------:R2:W-:Y:S01]  /*42a0*/  STL.64 [R1+0xd8], R190 ;  /* 0x0000d8be01007387 */ /* 0x0005e20000100a00 */
[C---:B------:R-:W-:Y:S02]  /*42b0*/  IMAD R207, R185.reuse, 0xf, RZ ;  /* 0x0000000fb9cf7824 */ /* 0x040fe400078e02ff */
[----:B------:R-:W-:Y:S01]  /*42c0*/  IMAD R208, R185, 0x3e, RZ ;  /* 0x0000003eb9d07824 */ /* 0x000fe200078e02ff */
[----:B0-----:R-:W-:Y:S01]  /*42d0*/  LEA R188, P1, R15, R230, 0x1 ;  /* 0x000000e60fbc7211 */ /* 0x001fe200078208ff */
[----:B------:R-:W-:-:S02]  /*42e0*/  IMAD R210, R185, 0x3d, RZ ;  /* 0x0000003db9d27824 */ /* 0x000fc400078e02ff */
[C---:B------:R-:W-:Y:S01]  /*42f0*/  IMAD R211, R185.reuse, 0x1f, RZ ;  /* 0x0000001fb9d37824 */ /* 0x040fe200078e02ff */
[CC--:B-1----:R-:W-:Y:S01]  /*4300*/  LEA R22, P2, R16.reuse, R230.reuse, 0x1 ;  /* 0x000000e610167211 */ /* 0x0c2fe200078408ff */
[----:B------:R-:W-:Y:S01]  /*4310*/  IMAD R202, R185, 0x7c, RZ ;  /* 0x0000007cb9ca7824 */ /* 0x000fe200078e02ff */
[-C--:B------:R-:W-:Y:S01]  /*4320*/  LEA.HI.X.SX32 R189, R15, R31.reuse, 0x1, P1 ;  /* 0x0000001f0fbd7211 */ /* 0x080fe200008f0eff */
[C---:B------:R-:W-:Y:S01]  /*4330*/  IMAD R203, R185.reuse, 0x7e, RZ ;  /* 0x0000007eb9cb7824 */ /* 0x040fe200078e02ff */
[-C--:B------:R-:W-:Y:S01]  /*4340*/  LEA.HI.X.SX32 R23, R16, R31.reuse, 0x1, P2 ;  /* 0x0000001f10177211 */ /* 0x080fe200010f0eff */
[----:B--2---:R-:W-:Y:S01]  /*4350*/  IMAD R190, R185, 0x1c, RZ ;  /* 0x0000001cb9be7824 */ /* 0x004fe200078e02ff */
[-C--:B------:R-:W-:Y:S01]  /*4360*/  LEA R14, P2, R19, R230.reuse, 0x1 ;  /* 0x000000e6130e7211 */ /* 0x080fe200078408ff */
[----:B------:R0:W-:Y:S01]  /*4370*/  STL.64 [R1+0xd0], R188 ;  /* 0x0000d0bc01007387 */ /* 0x0001e20000100a00 */
[----:B------:R-:W-:Y:S02]  /*4380*/  IMAD R191, R185, 0x76, RZ ;  /* 0x00000076b9bf7824 */ /* 0x000fe400078e02ff */
[----:B------:R-:W-:Y:S01]  /*4390*/  LEA.HI.X.SX32 R15, R19, R31, 0x1, P2 ;  /* 0x0000001f130f7211 */ /* 0x000fe200010f0eff */
[----:B------:R1:W-:Y:S01]  /*43a0*/  STL.64 [R1+0xc8], R22 ;  /* 0x0000c81601007387 */ /* 0x0003e20000100a00 */
[----:B------:R-:W-:Y:S01]  /*43b0*/  LEA R16, P2, R21, R230, 0x1 ;  /* 0x000000e615107211 */ /* 0x000fe200078408ff */
[----:B------:R-:W-:-:S02]  /*43c0*/  IMAD R212, R185, 0x3f, RZ ;  /* 0x0000003fb9d47824 */ /* 0x000fc400078e02ff */
[----:B------:R2:W-:Y:S01]  /*43d0*/  STL.64 [R1+0xb0], R14 ;  /* 0x0000b00e01007387 */ /* 0x0005e20000100a00 */
[C---:B------:R-:W-:Y:S02]  /*43e0*/  IMAD.SHL.U32 R209, R185.reuse, 0x2, RZ ;  /* 0x00000002b9d17824 */ /* 0x040fe400078e00ff */
[----:B------:R-:W-:Y:S01]  /*43f0*/  IMAD.SHL.U32 R216, R185, 0x4, RZ ;  /* 0x00000004b9d87824 */ /* 0x000fe200078e00ff */
[-C--:B0-----:R-:W-:Y:S01]  /*4400*/  LEA R188, P0, R17, R230.reuse, 0x1 ;  /* 0x000000e611bc7211 */ /* 0x081fe200078008ff */
[C---:B------:R-:W-:Y:S02]  /*4410*/  IMAD.SHL.U32 R215, R185.reuse, 0x8, RZ ;  /* 0x00000008b9d77824 */ /* 0x040fe400078e00ff */
[C---:B------:R-:W-:Y:S01]  /*4420*/  IMAD.SHL.U32 R214, R185.reuse, 0x10, RZ ;  /* 0x00000010b9d67824 */ /* 0x040fe200078e00ff */
[CC--:B-1----:R-:W-:Y:S01]  /*4430*/  LEA R22, P1, R18.reuse, R230.reuse, 0x1 ;  /* 0x000000e612167211 */ /* 0x0c2fe200078208ff */
[----:B------:R-:W-:Y:S01]  /*4440*/  IMAD.SHL.U32 R213, R185, 0x20, RZ ;  /* 0x00000020b9d57824 */ /* 0x000fe200078e00ff */
[-C--:B------:R-:W-:Y:S01]  /*4450*/  LEA.HI.X.SX32 R189, R17, R31.reuse, 0x1, P0 ;  /* 0x0000001f11bd7211 */ /* 0x080fe200000f0eff */
[----:B------:R-:W-:Y:S01]  /*4460*/  IMAD.MOV.U32 R3, RZ, RZ, RZ ;  /* 0x000000ffff037224 */ /* 0x000fe200078e00ff */
[-C--:B------:R-:W-:Y:S01]  /*4470*/  LEA.HI.X.SX32 R23, R18, R31.reuse, 0x1, P1 ;  /* 0x0000001f12177211 */ /* 0x080fe200008f0eff */
[C---:B--2---:R-:W-:Y:S01]  /*4480*/  IMAD R14, R32.reuse, 0x4, R12 ;  /* 0x00000004200e7824 */ /* 0x044fe200078e020c */
[----:B------:R-:W-:Y:S01]  /*4490*/  LEA.HI.X.SX32 R17, R21, R31, 0x1, P2 ;  /* 0x0000001f15117211 */ /* 0x000fe200010f0eff */
[----:B------:R0:W-:Y:S01]  /*44a0*/  STL.64 [R1+0xc0], R188 ;  /* 0x0000c0bc01007387 */ /* 0x0001e20000100a00 */
[----:B------:R-:W-:Y:S01]  /*44b0*/  LEA R18, P2, R5, R230, 0x1 ;  /* 0x000000e605127211 */ /* 0x000fe200078408ff */
[----:B------:R-:W-:-:S02]  /*44c0*/  IMAD R15, R32, 0x4, R14 ;  /* 0x00000004200f7824 */ /* 0x000fc400078e020e */
[----:B------:R1:W-:Y:S01]  /*44d0*/  STL.64 [R1+0xb8], R22 ;  /* 0x0000b81601007387 */ /* 0x0003e20000100a00 */
[-C--:B------:R-:W-:Y:S02]  /*44e0*/  LEA.HI.X.SX32 R19, R5, R31.reuse, 0x1, P2 ;  /* 0x0000001f05137211 */ /* 0x080fe400010f0eff */
[-C--:B0-----:R-:W-:Y:S02]  /*44f0*/  LEA R188, P0, R20, R230.reuse, 0x1 ;  /* 0x000000e614bc7211 */ /* 0x081fe400078008ff */
[----:B-1----:R-:W-:Y:S02]  /*4500*/  LEA R22, P1, R8, R230, 0x1 ;  /* 0x000000e608167211 */ /* 0x002fe400078208ff */
[-C--:B------:R-:W-:Y:S02]  /*4510*/  LEA.HI.X.SX32 R189, R20, R31.reuse, 0x1, P0 ;  /* 0x0000001f14bd7211 */ /* 0x080fe400000f0eff */
[----:B------:R-:W-:Y:S01]  /*4520*/  LEA.HI.X.SX32 R23, R8, R31, 0x1, P1 ;  /* 0x0000001f08177211 */ /* 0x000fe200008f0eff */
[----:B------:R-:W-:-:S02]  /*4530*/  IMAD R8, R32, 0x4, R15 ;  /* 0x0000000420087824 */ /* 0x000fc400078e020f */
[----:B------:R0:W-:Y:S04]  /*4540*/  STL.64 [R1+0xa8], R188 ;  /* 0x0000a8bc01007387 */ /* 0x0001e80000100a00 */
[----:B------:R1:W-:Y:S04]  /*4550*/  STL.64 [R1+0xa0], R22 ;  /* 0x0000a01601007387 */ /* 0x0003e80000100a00 */
[----:B------:R2:W-:Y:S01]  /*4560*/  STL.64 [R1+0x98], R16 ;  /* 0x0000981001007387 */ /* 0x0005e20000100a00 */
[-C--:B0-----:R-:W-:Y:S02]  /*4570*/  LEA R188, P0, R4, R230.reuse, 0x1 ;  /* 0x000000e604bc7211 */ /* 0x081fe400078008ff */
[----:B-1----:R-:W-:-:S02]  /*4580*/  LEA R22, P1, R13, R230, 0x1 ;  /* 0x000000e60d167211 */ /* 0x002fc400078208ff */
[-C--:B------:R-:W-:Y:S02]  /*4590*/  LEA.HI.X.SX32 R189, R4, R31.reuse, 0x1, P0 ;  /* 0x0000001f04bd7211 */ /* 0x080fe400000f0eff */
[-C--:B------:R-:W-:Y:S01]  /*45a0*/  LEA.HI.X.SX32 R23, R13, R31.reuse, 0x1, P1 ;  /* 0x0000001f0d177211 */ /* 0x080fe200008f0eff */
[C---:B--2---:R-:W-:Y:S01]  /*45b0*/  IMAD R16, R32.reuse, 0x4, R8 ;  /* 0x0000000420107824 */ /* 0x044fe200078e0208 */
[C---:B------:R-:W-:Y:S01]  /*45c0*/  LEA R20, P1, R9.reuse, R230, 0x1 ;  /* 0x000000e609147211 */ /* 0x040fe200078208ff */
[----:B------:R0:W-:Y:S02]  /*45d0*/  STL.64 [R1+0x90], R188 ;  /* 0x000090bc01007387 */ /* 0x0001e40000100a00 */
[C---:B------:R-:W-:Y:S01]  /*45e0*/  IMAD R4, R32.reuse, 0x4, R16 ;  /* 0x0000000420047824 */ /* 0x040fe200078e0210 */
[----:B------:R-:W-:Y:S01]  /*45f0*/  LEA.HI.X.SX32 R21, R9, R31, 0x1, P1 ;  /* 0x0000001f09157211 */ /* 0x000fe200008f0eff */
[----:B------:R1:W-:Y:S02]  /*4600*/  STL.64 [R1+0x88], R22 ;  /* 0x0000881601007387 */ /* 0x0003e40000100a00 */
[----:B------:R-:W-:-:S02]  /*4610*/  IMAD R5, R32, 0x4, R4 ;  /* 0x0000000420057824 */ /* 0x000fc400078e0204 */
[----:B------:R2:W-:Y:S01]  /*4620*/  STL.64 [R1+0x80], R18 ;  /* 0x0000801201007387 */ /* 0x0005e20000100a00 */
[C---:B0-----:R-:W-:Y:S02]  /*4630*/  IMAD R188, R185.reuse, 0xe, RZ ;  /* 0x0000000eb9bc7824 */ /* 0x041fe400078e02ff */
[----:B------:R-:W-:Y:S01]  /*4640*/  IMAD R189, R185, 0x74, RZ ;  /* 0x00000074b9bd7824 */ /* 0x000fe200078e02ff */
[CC--:B-1----:R-:W-:Y:S02]  /*4650*/  LEA R22, P0, R7.reuse, R230.reuse, 0x1 ;  /* 0x000000e607167211 */ /* 0x0c2fe400078008ff */
[----:B--2---:R-:W-:Y:S02]  /*4660*/  LEA R18, P2, R10, R230, 0x1 ;  /* 0x000000e60a127211 */ /* 0x004fe400078408ff */
[-C--:B------:R-:W-:Y:S01]  /*4670*/  LEA.HI.X.SX32 R23, R7, R31.reuse, 0x1, P0 ;  /* 0x0000001f07177211 */ /* 0x080fe200000f0eff */
[----:B------:R-:W-:Y:S01]  /*4680*/  IMAD R7, R32, 0x4, R5 ;  /* 0x0000000420077824 */ /* 0x000fe200078e0205 */
[----:B------:R-:W-:-:S03]  /*4690*/  LEA.HI.X.SX32 R19, R10, R31, 0x1, P2 ;  /* 0x0000001f0a137211 */ /* 0x000fc600010f0eff */
[----:B------:R0:W-:Y:S01]  /*46a0*/  STL.64 [R1+0x78], R22 ;  /* 0x0000781601007387 */ /* 0x0001e20000100a00 */
[----:B------:R-:W-:-:S03]  /*46b0*/  IMAD R9, R32, 0x4, R7 ;  /* 0x0000000420097824 */ /* 0x000fc600078e0207 */
[----:B------:R1:W-:Y:S01]  /*46c0*/  STL.64 [R1+0x70], R20 ;  /* 0x0000701401007387 */ /* 0x0003e20000100a00 */
[----:B------:R-:W-:-:S03]  /*46d0*/  IMAD R10, R32, 0x4, R9 ;  /* 0x00000004200a7824 */ /* 0x000fc600078e0209 */
[----:B------:R2:W-:Y:S01]  /*46e0*/  STL.64 [R1+0x68], R18 ;  /* 0x0000681201007387 */ /* 0x0005e20000100a00 */
[CC--:B0-----:R-:W-:Y:S02]  /*46f0*/  LEA R22, P0, R11.reuse, R230.reuse, 0x1 ;  /* 0x000000e60b167211 */ /* 0x0c1fe400078008ff */
[-C--:B-1----:R-:W-:Y:S02]  /*4700*/  LEA R20, P1, R12, R230.reuse, 0x1 ;  /* 0x000000e60c147211 */ /* 0x082fe400078208ff */
[-C--:B------:R-:W-:Y:S01]  /*4710*/  LEA.HI.X.SX32 R23, R11, R31.reuse, 0x1, P0 ;  /* 0x0000001f0b177211 */ /* 0x080fe200000f0eff */
[----:B------:R-:W-:Y:S01]  /*4720*/  IMAD R11, R32, 0x4, R10 ;  /* 0x00000004200b7824 */ /* 0x000fe200078e020a */
[----:B--2---:R-:W-:Y:S02]  /*4730*/  LEA R18, P2, R14, R230, 0x1 ;  /* 0x000000e60e127211 */ /* 0x004fe400078408ff */
[-C--:B------:R-:W-:Y:S01]  /*4740*/  LEA.HI.X.SX32 R21, R12, R31.reuse, 0x1, P1 ;  /* 0x0000001f0c157211 */ /* 0x080fe200008f0eff */
[----:B------:R0:W-:Y:S01]  /*4750*/  STL.64 [R1+0x60], R22 ;  /* 0x0000601601007387 */ /* 0x0001e20000100a00 */
[----:B------:R-:W-:-:S02]  /*4760*/  LEA.HI.X.SX32 R19, R14, R31, 0x1, P2 ;  /* 0x0000001f0e137211 */ /* 0x000fc400010f0eff */
[CC--:B------:R-:W-:Y:S01]  /*4770*/  LEA R12, P2, R16.reuse, R230.reuse, 0x1 ;  /* 0x000000e6100c7211 */ /* 0x0c0fe200078408ff */
[----:B------:R1:W-:Y:S03]  /*4780*/  STL.64 [R1+0x58], R20 ;  /* 0x0000581401007387 */ /* 0x0003e60000100a00 */
[----:B------:R-:W-:Y:S01]  /*4790*/  LEA.HI.X.SX32 R13, R16, R31, 0x1, P2 ;  /* 0x0000001f100d7211 */ /* 0x000fe200010f0eff */
[----:B------:R2:W-:Y:S01]  /*47a0*/  STL.64 [R1+0x50], R18 ;  /* 0x0000501201007387 */ /* 0x0005e20000100a00 */
[-C--:B------:R-:W-:Y:S01]  /*47b0*/  LEA R14, P2, R7, R230.reuse, 0x1 ;  /* 0x000000e6070e7211 */ /* 0x080fe200078408ff */
[C---:B0-----:R-:W-:Y:S02]  /*47c0*/  IMAD R23, R185.reuse, 0x23, RZ ;  /* 0x00000023b9177824 */ /* 0x041fe400078e02ff */
[----:B------:R-:W-:Y:S01]  /*47d0*/  IMAD R22, R185, 0x50, RZ ;  /* 0x00000050b9167824 */ /* 0x000fe200078e02ff */
[----:B-1----:R-:W-:-:S02]  /*47e0*/  LEA R20, P0, R15, R230, 0x1 ;  /* 0x000000e60f147211 */ /* 0x002fc400078008ff */
[CC--:B--2---:R-:W-:Y:S02]  /*47f0*/  LEA R18, P1, R8.reuse, R230.reuse, 0x1 ;  /* 0x000000e608127211 */ /* 0x0c4fe400078208ff */
[-C--:B------:R-:W-:Y:S02]  /*4800*/  LEA.HI.X.SX32 R21, R15, R31.reuse, 0x1, P0 ;  /* 0x0000001f0f157211 */ /* 0x080fe400000f0eff */
[-C--:B------:R-:W-:Y:S01]  /*4810*/  LEA.HI.X.SX32 R19, R8, R31.reuse, 0x1, P1 ;  /* 0x0000001f08137211 */ /* 0x080fe200008f0eff */
[----:B------:R-:W-:Y:S01]  /*4820*/  IMAD R8, R32, 0x4, R11 ;  /* 0x0000000420087824 */ /* 0x000fe200078e020b */
[----:B------:R-:W-:Y:S01]  /*4830*/  LEA.HI.X.SX32 R15, R7, R31, 0x1, P2 ;  /* 0x0000001f070f7211 */ /* 0x000fe200010f0eff */
[----:B------:R0:W-:Y:S04]  /*4840*/  STL.64 [R1+0x48], R20 ;  /* 0x0000481401007387 */ /* 0x0001e80000100a00 */
[----:B------:R1:W-:Y:S04]  /*4850*/  STL.64 [R1+0x40], R18 ;  /* 0x0000401201007387 */ /* 0x0003e80000100a00 */
[----:B------:R2:W-:Y:S01]  /*4860*/  STL.64 [R1+0x38], R12 ;  /* 0x0000380c01007387 */ /* 0x0005e20000100a00 */
[----:B0-----:R-:W-:-:S02]  /*4870*/  LEA R20, P0, R4, R230, 0x1 ;  /* 0x000000e604147211 */ /* 0x001fc400078008ff */
[CC--:B-1----:R-:W-:Y:S02]  /*4880*/  LEA R18, P1, R5.reuse, R230.reuse, 0x1 ;  /* 0x000000e605127211 */ /* 0x0c2fe400078208ff */
[-C--:B------:R-:W-:Y:S02]  /*4890*/  LEA.HI.X.SX32 R21, R4, R31.reuse, 0x1, P0 ;  /* 0x0000001f04157211 */ /* 0x080fe400000f0eff */
[-C--:B------:R-:W-:Y:S01]  /*48a0*/  LEA.HI.X.SX32 R19, R5, R31.reuse, 0x1, P1 ;  /* 0x0000001f05137211 */ /* 0x080fe200008f0eff */
[----:B--2---:R-:W-:Y:S01]  /*48b0*/  IMAD R12, R32, 0x4, R8 ;  /* 0x00000004200c7824 */ /* 0x004fe200078e0208 */
[-C--:B------:R-:W-:Y:S01]  /*48c0*/  LEA R16, P1, R10, R230.reuse, 0x1 ;  /* 0x000000e60a107211 */ /* 0x080fe200078208ff */
[----:B------:R-:W-:Y:S01]  /*48d0*/  STL.64 [R1+0x30], R20 ;  /* 0x0000301401007387 */ /* 0x000fe20000100a00 */
[C---:B------:R-:W-:Y:S02]  /*48e0*/  IMAD R13, R185.reuse, 0x48, RZ ;  /* 0x00000048b90d7824 */ /* 0x040fe400078e02ff */
[----:B------:R-:W-:Y:S01]  /*48f0*/  IMAD R4, R32, 0x4, R12 ;  /* 0x0000000420047824 */ /* 0x000fe200078e020c */
[----:B------:R0:W-:Y:S01]  /*4900*/  STL.64 [R1+0x28], R18 ;  /* 0x0000281201007387 */ /* 0x0001e20000100a00 */
[----:B------:R-:W-:Y:S01]  /*4910*/  LEA.HI.X.SX32 R17, R10, R31, 0x1, P1 ;  /* 0x0000001f0a117211 */ /* 0x000fe200008f0eff */
[----:B------:R-:W-:Y:S01]  /*4920*/  IMAD R10, R185, 0x42, RZ ;  /* 0x00000042b90a7824 */ /* 0x000fe200078e02ff */
[----:B------:R-:W-:Y:S01]  /*4930*/  LEA R250, P1, R12, R230, 0x1 ;  /* 0x000000e60cfa7211 */ /* 0x000fe200078208ff */
[----:B------:R1:W-:Y:S01]  /*4940*/  STL.64 [R1+0x20], R14 ;  /* 0x0000200e01007387 */ /* 0x0003e20000100a00 */
[----:B------:R-:W-:Y:S01]  /*4950*/  IMAD R5, R32, 0x4, R4 ;  /* 0x0000000420057824 */ /* 0x000fe200078e0204 */
[----:B------:R-:W-:-:S02]  /*4960*/  IADD3 R218, P5, R13, R186, RZ ;  /* 0x000000ba0dda7210 */ /* 0x000fc40007fbe0ff */
[-C--:B------:R-:W-:Y:S01]  /*4970*/  LEA.HI.X.SX32 R251, R12, R31.reuse, 0x1, P1 ;  /* 0x0000001f0cfb7211 */ /* 0x080fe200008f0eff */
[C---:B------:R-:W-:Y:S02]  /*4980*/  IMAD R7, R32.reuse, 0x4, R5 ;  /* 0x0000000420077824 */ /* 0x040fe400078e0205 */
[----:B------:R-:W-:Y:S01]  /*4990*/  IMAD R12, R185, 0x46, RZ ;  /* 0x00000046b90c7824 */ /* 0x000fe200078e02ff */
[-C--:B0-----:R-:W-:Y:S01]  /*49a0*/  LEA R18, P0, R9, R230.reuse, 0x1 ;  /* 0x000000e609127211 */ /* 0x081fe200078008ff */
[----:B------:R-:W-:Y:S01]  /*49b0*/  IMAD R20, R185, 0x11, RZ ;  /* 0x00000011b9147824 */ /* 0x000fe200078e02ff */
[-C--:B------:R-:W-:Y:S01]  /*49c0*/  LEA R238, P1, R7, R230.reuse, 0x1 ;  /* 0x000000e607ee7211 */ /* 0x080fe200078208ff */
[----:B------:R-:W-:Y:S01]  /*49d0*/  IMAD R21, R185, 0x24, RZ ;  /* 0x00000024b9157824 */ /* 0x000fe200078e02ff */
[-C--:B-1----:R-:W-:Y:S02]  /*49e0*/  LEA R14, P2, R11, R230.reuse, 0x1 ;  /* 0x000000e60b0e7211 */ /* 0x082fe400078408ff */
[-C--:B------:R-:W-:Y:S01]  /*49f0*/  LEA.HI.X.SX32 R19, R9, R31.reuse, 0x1, P0 ;  /* 0x0000001f09137211 */ /* 0x080fe200000f0eff */
[----:B------:R-:W-:Y:S01]  /*4a00*/  IMAD R9, R32, 0x4, R7 ;  /* 0x0000000420097824 */ /* 0x000fe200078e0207 */
[-C--:B------:R-:W-:Y:S01]  /*4a10*/  LEA.HI.X.SX32 R15, R11, R31.reuse, 0x1, P2 ;  /* 0x0000001f0b0f7211 */ /* 0x080fe200010f0eff */
[----:B------:R-:W-:Y:S01]  /*4a20*/  IMAD R11, R185, 0x44, RZ ;  /* 0x00000044b90b7824 */ /* 0x000fe200078e02ff */
[CC--:B------:R-:W-:Y:S01]  /*4a30*/  LEA R246, P2, R4.reuse, R230.reuse, 0x1 ;  /* 0x000000e604f67211 */ /* 0x0c0fe200078408ff */
[----:B------:R0:W-:Y:S01]  /*4a40*/  STL.64 [R1+0x18], R18 ;  /* 0x0000181201007387 */ /* 0x0001e20000100a00 */
[-C--:B------:R-:W-:Y:S01]  /*4a50*/  LEA.HI.X.SX32 R239, R7, R31.reuse, 0x1, P1 ;  /* 0x0000001f07ef7211 */ /* 0x080fe200008f0eff */
[----:B------:R-:W-:Y:S01]  /*4a60*/  IMAD.MOV.U32 R7, RZ, RZ, 0x3f800000 ;  /* 0x3f800000ff077424 */ /* 0x000fe200078e00ff */
[----:B------:R-:W-:Y:S01]  /*4a70*/  LEA.HI.X.SX32 R247, R4, R31, 0x1, P2 ;  /* 0x0000001f04f77211 */ /* 0x000fe200010f0eff */
[----:B------:R1:W-:Y:S01]  /*4a80*/  STL.64 [R1+0x8], R14 ;  /* 0x0000080e01007387 */ /* 0x0003e20000100a00 */
[----:B------:R-:W-:Y:S01]  /*4a90*/  IMAD R4, R32, 0x4, R9 ;  /* 0x0000000420047824 */ /* 0x000fe200078e0209 */
[----:B------:R-:W-:-:S02]  /*4aa0*/  LEA R234, P2, R9, R230, 0x1 ;  /* 0x000000e609ea7211 */ /* 0x000fc400078408ff */
[----:B------:R-:W-:Y:S01]  /*4ab0*/  CS2R R32, SRZ ;  /* 0x0000000000207805 */ /* 0x000fe2000001ff00 */
[----:B------:R2:W-:Y:S01]  /*4ac0*/  STL.64 [R1+0x10], R16 ;  /* 0x0000101001007387 */ /* 0x0005e20000100a00 */
[----:B------:R-:W-:Y:S02]  /*4ad0*/  IADD3 R226, P1, R11, R186, RZ ;  /* 0x000000ba0be27210 */ /* 0x000fe40007f3e0ff */
[----:B------:R-:W-:Y:S01]  /*4ae0*/  LEA.HI.X.SX32 R235, R9, R31, 0x1, P2 ;  /* 0x0000001f09eb7211 */ /* 0x000fe200010f0eff */
[----:B0-----:R-:W-:Y:S01]  /*4af0*/  IMAD R18, R185, 0x21, RZ ;  /* 0x00000021b9127824 */ /* 0x001fe200078e02ff */
[----:B------:R-:W-:Y:S01]  /*4b00*/  LEA.HI.X.SX32 R219, R21, R187, 0x1, P5 ;  /* 0x000000bb15db7211 */ /* 0x000fe200028f0eff */
[----:B------:R-:W-:Y:S01]  /*4b10*/  IMAD R19, R185, 0x12, RZ ;  /* 0x00000012b9137824 */ /* 0x000fe200078e02ff */
[----:B-1----:R-:W-:Y:S01]  /*4b20*/  LEA R14, P0, R8, R230, 0x1 ;  /* 0x000000e6080e7211 */ /* 0x002fe200078008ff */
[----:B------:R-:W-:-:S03]  /*4b30*/  IMAD.MOV.U32 R9, RZ, RZ, -0x800000 ;  /* 0xff800000ff097424 */ /* 0x000fc600078e00ff */
[-C--:B------:R-:W-:Y:S01]  /*4b40*/  LEA.HI.X.SX32 R15, R8, R31.reuse, 0x1, P0 ;  /* 0x0000001f080f7211 */ /* 0x080fe200000f0eff */
[----:B--2---:R-:W-:Y:S01]  /*4b50*/  IMAD R16, R185, 0x4c, RZ ;  /* 0x0000004cb9107824 */ /* 0x004fe200078e02ff */
[-C--:B------:R-:W-:Y:S01]  /*4b60*/  LEA R242, P0, R5, R230.reuse, 0x1 ;  /* 0x000000e605f27211 */ /* 0x080fe200078008ff */
[----:B------:R-:W-:Y:S01]  /*4b70*/  IMAD R17, R185, 0x4e, RZ ;  /* 0x0000004eb9117824 */ /* 0x000fe200078e02ff */
[C---:B------:R-:W-:Y:S01]  /*4b80*/  LEA R230, P3, R4.reuse, R230, 0x1 ;  /* 0x000000e604e67211 */ /* 0x040fe200078608ff */
[----:B------:R0:W-:Y:S01]  /*4b90*/  STL.64 [R1], R14 ;  /* 0x0000000e01007387 */ /* 0x0001e20000100a00 */
[-C--:B------:R-:W-:Y:S01]  /*4ba0*/  LEA.HI.X.SX32 R243, R5, R31.reuse, 0x1, P0 ;  /* 0x0000001f05f37211 */ /* 0x080fe200000f0eff */
[----:B------:R-:W-:Y:S01]  /*4bb0*/  IMAD.MOV.U32 R8, RZ, RZ, 0x3f800000 ;  /* 0x3f800000ff087424 */ /* 0x000fe200078e00ff */
[----:B------:R-:W-:Y:S01]  /*4bc0*/  LEA.HI.X.SX32 R231, R4, R31, 0x1, P3 ;  /* 0x0000001f04e77211 */ /* 0x000fe200018f0eff */
[----:B------:R-:W-:Y:S01]  /*4bd0*/  IMAD.MOV.U32 R5, RZ, RZ, RZ ;  /* 0x000000ffff057224 */ /* 0x000fe200078e00ff */
[-C--:B------:R-:W-:Y:S01]  /*4be0*/  IADD3 R232, P3, R10, R186.reuse, RZ ;  /* 0x000000ba0ae87210 */ /* 0x080fe20007f7e0ff */
[----:B------:R-:W-:Y:S01]  /*4bf0*/  IMAD.MOV.U32 R4, RZ, RZ, -0x800000 ;  /* 0xff800000ff047424 */ /* 0x000fe200078e00ff */
[----:B------:R-:W-:-:S02]  /*4c00*/  IADD3 R220, P0, R12, R186, RZ ;  /* 0x000000ba0cdc7210 */ /* 0x000fc40007f1e0ff */
[----:B------:R-:W-:Y:S02]  /*4c10*/  CS2R R30, SRZ ;  /* 0x00000000001e7805 */ /* 0x000fe4000001ff00 */
[-C--:B------:R-:W-:Y:S02]  /*4c20*/  IADD3 R222, P2, R16, R186.reuse, RZ ;  /* 0x000000ba10de7210 */ /* 0x080fe40007f5e0ff */
[-C--:B------:R-:W-:Y:S01]  /*4c30*/  LEA.HI.X.SX32 R233, R18, R187.reuse, 0x1, P3 ;  /* 0x000000bb12e97211 */ /* 0x080fe200018f0eff */
[----:B0-----:R-:W-:Y:S01]  /*4c40*/  IMAD R15, R185, 0x22, RZ ;  /* 0x00000022b90f7824 */ /* 0x001fe200078e02ff */
[----:B------:R-:W-:Y:S01]  /*4c50*/  LEA.HI.X.SX32 R221, R23, R187, 0x1, P0 ;  /* 0x000000bb17dd7211 */ /* 0x000fe200000f0eff */
[----:B------:R-:W-:Y:S01]  /*4c60*/  IMAD R14, R185, 0x4a, RZ ;  /* 0x0000004ab90e7824 */ /* 0x000fe200078e02ff */
[-C--:B------:R-:W-:Y:S01]  /*4c70*/  IADD3 R12, P3, R17, R186.reuse, RZ ;  /* 0x000000ba110c7210 */ /* 0x080fe20007f7e0ff */
[----:B------:R-:W-:Y:S01]  /*4c80*/  STL.64 [R1+0x2c0], R232 ;  /* 0x0002c0e801007387 */ /* 0x000fe20000100a00 */
[----:B------:R-:W-:-:S02]  /*4c90*/  IADD3 R228, P6, R15, R186, RZ ;  /* 0x000000ba0fe47210 */ /* 0x000fc40007fde0ff */
[-C--:B------:R-:W-:Y:S02]  /*4ca0*/  LEA.HI.X.SX32 R227, R15, R187.reuse, 0x1, P1 ;  /* 0x000000bb0fe37211 */ /* 0x080fe400008f0eff */
[-C--:B------:R-:W-:Y:S02]  /*4cb0*/  LEA.HI.X.SX32 R229, R20, R187.reuse, 0x1, P6 ;  /* 0x000000bb14e57211 */ /* 0x080fe400030f0eff */
[-C--:B------:R-:W-:Y:S02]  /*4cc0*/  IADD3 R16, P6, R19, R186.reuse, RZ ;  /* 0x000000ba13107210 */ /* 0x080fe40007fde0ff */
[-C--:B------:R-:W-:Y:S01]  /*4cd0*/  IADD3 R10, P1, R21, R186.reuse, RZ ;  /* 0x000000ba150a7210 */ /* 0x080fe20007f3e0ff */
[----:B------:R-:W-:Y:S01]  /*4ce0*/  STL.64 [R1+0x340], R228 ;  /* 0x000340e401007387 */ /* 0x000fe20000100a00 */
[-C--:B------:R-:W-:Y:S02]  /*4cf0*/  LEA.HI.X.SX32 R17, R136, R187.reuse, 0x1, P6 ;  /* 0x000000bb88117211 */ /* 0x080fe400030f0eff */
[----:B------:R-:W-:Y:S01]  /*4d00*/  LEA.HI.X.SX32 R11, R19, R187, 0x1, P1 ;  /* 0x000000bb130b7211 */ /* 0x000fe200008f0eff */
[----:B------:R0:W-:Y:S01]  /*4d10*/  STL.64 [R1+0x2b0], R220 ;  /* 0x0002b0dc01007387 */ /* 0x0001e20000100a00 */
[----:B------:R-:W-:-:S02]  /*4d20*/  IADD3 R224, P4, R14, R186, RZ ;  /* 0x000000ba0ee07210 */ /* 0x000fc40007f9e0ff */
[-C--:B------:R-:W-:Y:S01]  /*4d30*/  LEA.HI.X.SX32 R13, R145, R187.reuse, 0x1, P3 ;  /* 0x000000bb910d7211 */ /* 0x080fe200018f0eff */
[----:B------:R-:W-:Y:S01]  /*4d40*/  STL.64 [R1+0x2b8], R226 ;  /* 0x0002b8e201007387 */ /* 0x000fe20000100a00 */
[-C--:B------:R-:W-:Y:S02]  /*4d50*/  LEA.HI.X.SX32 R225, R140, R187.reuse, 0x1, P4 ;  /* 0x000000bb8ce17211 */ /* 0x080fe400020f0eff */
[----:B------:R-:W-:Y:S01]  /*4d60*/  LEA.HI.X.SX32 R223, R137, R187, 0x1, P2 ;  /* 0x000000bb89df7211 */ /* 0x000fe200010f0eff */
[----:B------:R1:W-:Y:S01]  /*4d70*/  STL.64 [R1+0x380], R16 ;  /* 0x0003801001007387 */ /* 0x0003e20000100a00 */
[-C--:B------:R-:W-:Y:S02]  /*4d80*/  IADD3 R18, P2, R143, R186.reuse, RZ ;  /* 0x000000ba8f127210 */ /* 0x080fe40007f5e0ff */
[-C--:B------:R-:W-:Y:S01]  /*4d90*/  IADD3 R14, P6, R135, R186.reuse, RZ ;  /* 0x000000ba870e7210 */ /* 0x080fe20007fde0ff */
[----:B------:R2:W-:Y:S01]  /*4da0*/  STL.64 [R1+0x2a8], R218 ;  /* 0x0002a8da01007387 */ /* 0x0005e20000100a00 */
[----:B0-----:R-:W-:-:S02]  /*4db0*/  IADD3 R220, P0, R22, R186, RZ ;  /* 0x000000ba16dc7210 */ /* 0x001fc40007f1e0ff */
[----:B------:R-:W-:Y:S02]  /*4dc0*/  CS2R R134, SRZ ;  /* 0x0000000000867805 */ /* 0x000fe4000001ff00 */
[-C--:B------:R-:W-:Y:S01]  /*4dd0*/  LEA.HI.X.SX32 R19, R141, R187.reuse, 0x1, P2 ;  /* 0x000000bb8d137211 */ /* 0x080fe200010f0eff */
[----:B------:R0:W-:Y:S01]  /*4de0*/  STL.64 [R1+0x338], R10 ;  /* 0x0003380a01007387 */ /* 0x0001e20000100a00 */
[-C--:B------:R-:W-:Y:S02]  /*4df0*/  LEA.HI.X.SX32 R15, R153, R187.reuse, 0x1, P6 ;  /* 0x000000bb990f7211 */ /* 0x080fe400030f0eff */
[----:B------:R-:W-:Y:S02]  /*4e00*/  LEA.HI.X.SX32 R221, R144, R187, 0x1, P0 ;  /* 0x000000bb90dd7211 */ /* 0x000fe400000f0eff */
[----:B-1----:R-:W-:Y:S02]  /*4e10*/  IADD3 R16, P1, R137, R186, RZ ;  /* 0x000000ba89107210 */ /* 0x002fe40007f3e0ff */
[----:B------:R-:W-:-:S02]  /*4e20*/  CS2R R136, SRZ ;  /* 0x0000000000887805 */ /* 0x000fc4000001ff00 */
[-C--:B------:R-:W-:Y:S02]  /*4e30*/  IADD3 R22, P2, R149, R186.reuse, RZ ;  /* 0x000000ba95167210 */ /* 0x080fe40007f5e0ff */
[-C--:B------:R-:W-:Y:S02]  /*4e40*/  LEA.HI.X.SX32 R17, R142, R187.reuse, 0x1, P1 ;  /* 0x000000bb8e117211 */ /* 0x080fe400008f0eff */
[-C--:B--2---:R-:W-:Y:S02]  /*4e50*/  IADD3 R218, P5, R138, R186.reuse, RZ ;  /* 0x000000ba8ada7210 */ /* 0x084fe40007fbe0ff */
[----:B0-----:R-:W-:Y:S01]  /*4e60*/  IADD3 R10, P4, R139, R186, RZ ;  /* 0x000000ba8b0a7210 */ /* 0x001fe20007f9e0ff */
[----:B------:R0:W-:Y:S01]  /*4e70*/  STL.64 [R1+0x330], R16 ;  /* 0x0003301001007387 */ /* 0x0001e20000100a00 */
[----:B------:R-:W-:Y:S02]  /*4e80*/  LEA.HI.X.SX32 R219, R148, R187, 0x1, P5 ;  /* 0x000000bb94db7211 */ /* 0x000fe400028f0eff */
[----:B------:R-:W-:-:S02]  /*4e90*/  CS2R R138, SRZ ;  /* 0x00000000008a7805 */ /* 0x000fc4000001ff00 */
[-C--:B------:R-:W-:Y:S01]  /*4ea0*/  IADD3 R20, P5, R154, R186.reuse, RZ ;  /* 0x000000ba9a147210 */ /* 0x080fe20007fbe0ff */
[----:B------:R-:W-:Y:S01]  /*4eb0*/  STL.64 [R1+0x2a0], R224 ;  /* 0x0002a0e001007387 */ /* 0x000fe20000100a00 */
[-C--:B------:R-:W-:Y:S02]  /*4ec0*/  LEA.HI.X.SX32 R11, R157, R187.reuse, 0x1, P4 ;  /* 0x000000bb9d0b7211 */ /* 0x080fe400020f0eff */
[-C--:B------:R-:W-:Y:S01]  /*4ed0*/  LEA.HI.X.SX32 R21, R151, R187.reuse, 0x1, P5 ;  /* 0x000000bb97157211 */ /* 0x080fe200028f0eff */
[----:B------:R1:W-:Y:S01]  /*4ee0*/  STL.64 [R1+0x290], R12 ;  /* 0x0002900c01007387 */ /* 0x0003e20000100a00 */
[----:B------:R-:W-:Y:S02]  /*4ef0*/  LEA.HI.X.SX32 R23, R164, R187, 0x1, P2 ;  /* 0x000000bba4177211 */ /* 0x000fe400010f0eff */
[----:B0-----:R-:W-:Y:S01]  /*4f00*/  IADD3 R16, P1, R141, R186, RZ ;  /* 0x000000ba8d107210 */ /* 0x001fe20007f3e0ff */
[----:B------:R-:W-:Y:S01]  /*4f10*/  STL.64 [R1+0x298], R222 ;  /* 0x000298de01007387 */ /* 0x000fe20000100a00 */
[----:B------:R-:W-:-:S02]  /*4f20*/  CS2R R140, SRZ ;  /* 0x00000000008c7805 */ /* 0x000fc4000001ff00 */
[----:B------:R-:W-:Y:S02]  /*4f30*/  LEA.HI.X.SX32 R17, R147, R187, 0x1, P1 ;  /* 0x000000bb93117211 */ /* 0x000fe400008f0eff */
[----:B-1----:R-:W-:-:S03]  /*4f40*/  IADD3 R12, P3, R144, R186, RZ ;  /* 0x000000ba900c7210 */ /* 0x002fc60007f7e0ff */
[----:B------:R0:W-:Y:S01]  /*4f50*/  STL.64 [R1+0x3a0], R16 ;  /* 0x0003a01001007387 */ /* 0x0001e20000100a00 */
[----:B------:R-:W-:Y:S02]  /*4f60*/  CS2R R144, SRZ ;  /* 0x0000000000907805 */ /* 0x000fe4000001ff00 */
[----:B------:R-:W-:Y:S02]  /*4f70*/  LEA.HI.X.SX32 R13, R143, R187, 0x1, P3 ;  /* 0x000000bb8f0d7211 */ /* 0x000fe400018f0eff */
[----:B------:R-:W-:-:S03]  /*4f80*/  CS2R R142, SRZ ;  /* 0x00000000008e7805 */ /* 0x000fc6000001ff00 */
[----:B------:R1:W-:Y:S04]  /*4f90*/  STL.64 [R1+0x328], R12 ;  /* 0x0003280c01007387 */ /* 0x0003e80000100a00 */
[----:B------:R2:W-:Y:S01]  /*4fa0*/  STL.64 [R1+0x378], R18 ;  /* 0x0003781201007387 */ /* 0x0005e20000100a00 */
[-C--:B0-----:R-:W-:Y:S02]  /*4fb0*/  IADD3 R16, P1, R146, R186.reuse, RZ ;  /* 0x000000ba92107210 */ /* 0x081fe40007f3e0ff */
[----:B------:R-:W-:Y:S01]  /*4fc0*/  CS2R R146, SRZ ;  /* 0x0000000000927805 */ /* 0x000fe2000001ff00 */
[----:B------:R0:W-:Y:S01]  /*4fd0*/  STL.64 [R1+0x280], R14 ;  /* 0x0002800e01007387 */ /* 0x0001e20000100a00 */
[----:B------:R-:W-:Y:S02]  /*4fe0*/  LEA.HI.X.SX32 R17, R154, R187, 0x1, P1 ;  /* 0x000000bb9a117211 */ /* 0x000fe400008f0eff */
[----:B-1----:R-:W-:Y:S01]  /*4ff0*/  IADD3 R12, P3, R148, R186, RZ ;  /* 0x000000ba940c7210 */ /* 0x002fe20007f7e0ff */
[----:B------:R-:W-:Y:S01]  /*5000*/  STL.64 [R1+0x288], R220 ;  /* 0x000288dc01007387 */ /* 0x000fe20000100a00 */
[----:B------:R-:W-:-:S02]  /*5010*/  CS2R R148, SRZ ;  /* 0x0000000000947805 */ /* 0x000fc4000001ff00 */
[-C--:B------:R-:W-:Y:S02]  /*5020*/  LEA.HI.X.SX32 R13, R155, R187.reuse, 0x1, P3 ;  /* 0x000000bb9b0d7211 */ /* 0x080fe400018f0eff */
[-C--:B--2---:R-:W-:Y:S02]  /*5030*/  IADD3 R18, P0, R150, R186.reuse, RZ ;  /* 0x000000ba96127210 */ /* 0x084fe40007f1e0ff */
[-C--:B0-----:R-:W-:Y:S01]  /*5040*/  IADD3 R14, P6, R152, R186.reuse, RZ ;  /* 0x000000ba980e7210 */ /* 0x081fe20007fde0ff */
[----:B------:R0:W-:Y:S01]  /*5050*/  STL.64 [R1+0x320], R12 ;  /* 0x0003200c01007387 */ /* 0x0001e20000100a00 */
[-C--:B------:R-:W-:Y:S02]  /*5060*/  LEA.HI.X.SX32 R19, R158, R187.reuse, 0x1, P0 ;  /* 0x000000bb9e137211 */ /* 0x080fe400000f0eff */
[----:B------:R-:W-:Y:S01]  /*5070*/  LEA.HI.X.SX32 R15, R169, R187, 0x1, P6 ;  /* 0x000000bba90f7211 */ /* 0x000fe200030f0eff */
[----:B------:R1:W-:Y:S04]  /*5080*/  STL.64 [R1+0x270], R10 ;  /* 0x0002700a01007387 */ /* 0x0003e80000100a00 */
[----:B------:R-:W-:Y:S01]  /*5090*/  STL.64 [R1+0x278], R218 ;  /* 0x000278da01007387 */ /* 0x000fe20000100a00 */
[----:B0-----:R-:W-:-:S02]  /*50a0*/  IADD3 R12, P3, R151, R186, RZ ;  /* 0x000000ba970c7210 */ /* 0x001fc40007f7e0ff */
[----:B------:R-:W-:Y:S02]  /*50b0*/  CS2R R150, SRZ ;  /* 0x0000000000967805 */ /* 0x000fe4000001ff00 */
[----:B------:R-:W-:Y:S02]  /*50c0*/  LEA.HI.X.SX32 R13, R160, R187, 0x1, P3 ;  /* 0x000000bba00d7211 */ /* 0x000fe400018f0eff */
[----:B-1----:R-:W-:-:S03]  /*50d0*/  IADD3 R10, P4, R156, R186, RZ ;  /* 0x000000ba9c0a7210 */ /* 0x002fc60007f9e0ff */
[----:B------:R0:W-:Y:S01]  /*50e0*/  STL.64 [R1+0x370], R12 ;  /* 0x0003700c01007387 */ /* 0x0001e20000100a00 */
[----:B------:R-:W-:-:S03]  /*50f0*/  LEA.HI.X.SX32 R11, R168, R187, 0x1, P4 ;  /* 0x000000bba80b7211 */ /* 0x000fc600020f0eff */
[----:B------:R1:W-:Y:S04]  /*5100*/  STL.64 [R1+0x318], R20 ;  /* 0x0003181401007387 */ /* 0x0003e80000100a00 */
[----:B------:R2:W-:Y:S04]  /*5110*/  STL.64 [R1+0x268], R16 ;  /* 0x0002681001007387 */ /* 0x0005e80000100a00 */
[----:B------:R3:W-:Y:S01]  /*5120*/  STL.64 [R1+0x260], R22 ;  /* 0x0002601601007387 */ /* 0x0007e20000100a00 */
[-C--:B0-----:R-:W-:Y:S02]  /*5130*/  IADD3 R12, P3, R159, R186.reuse, RZ ;  /* 0x000000ba9f0c7210 */ /* 0x081fe40007f7e0ff */
[----:B-1----:R-:W-:-:S02]  /*5140*/  IADD3 R20, P5, R158, R186, RZ ;  /* 0x000000ba9e147210 */ /* 0x002fc40007fbe0ff */
[-C--:B------:R-:W-:Y:S02]  /*5150*/  LEA.HI.X.SX32 R13, R178, R187.reuse, 0x1, P3 ;  /* 0x000000bbb20d7211 */ /* 0x080fe400018f0eff */
[-C--:B------:R-:W-:Y:S02]  /*5160*/  LEA.HI.X.SX32 R21, R166, R187.reuse, 0x1, P5 ;  /* 0x000000bba6157211 */ /* 0x080fe400028f0eff */
[-C--:B--2---:R-:W-:Y:S02]  /*5170*/  IADD3 R16, P1, R161, R186.reuse, RZ ;  /* 0x000000baa1107210 */ /* 0x084fe40007f3e0ff */
[-C--:B---3--:R-:W-:Y:S01]  /*5180*/  IADD3 R22, P2, R163, R186.reuse, RZ ;  /* 0x000000baa3167210 */ /* 0x088fe20007f5e0ff */
[----:B------:R0:W-:Y:S01]  /*5190*/  STL.64 [R1+0x310], R20 ;  /* 0x0003101401007387 */ /* 0x0001e20000100a00 */
[-C--:B------:R-:W-:Y:S02]  /*51a0*/  LEA.HI.X.SX32 R17, R172, R187.reuse, 0x1, P1 ;  /* 0x000000bbac117211 */ /* 0x080fe400008f0eff */
[----:B------:R-:W-:Y:S01]  /*51b0*/  LEA.HI.X.SX32 R23, R182, R187, 0x1, P2 ;  /* 0x000000bbb6177211 */ /* 0x000fe200010f0eff */
[----:B------:R1:W-:Y:S04]  /*51c0*/  STL.64 [R1+0x258], R18 ;  /* 0x0002581201007387 */ /* 0x0003e80000100a00 */
[----:B------:R2:W-:Y:S01]  /*51d0*/  STL.64 [R1+0x250], R14 ;  /* 0x0002500e01007387 */ /* 0x0005e20000100a00 */
[----:B0-----:R-:W-:-:S04]  /*51e0*/  IADD3 R20, P5, R162, R186, RZ ;  /* 0x000000baa2147210 */ /* 0x001fc80007fbe0ff */
[-C--:B------:R-:W-:Y:S02]  /*51f0*/  LEA.HI.X.SX32 R21, R170, R187.reuse, 0x1, P5 ;  /* 0x000000bbaa157211 */ /* 0x080fe400028f0eff */
[-C--:B-1----:R-:W-:Y:S02]  /*5200*/  IADD3 R18, P0, R165, R186.reuse, RZ ;  /* 0x000000baa5127210 */ /* 0x082fe40007f1e0ff */
[----:B--2---:R-:W-:Y:S01]  /*5210*/  IADD3 R14, P6, R167, R186, RZ ;  /* 0x000000baa70e7210 */ /* 0x004fe20007fde0ff */
[----:B------:R0:W-:Y:S01]  /*5220*/  STL.64 [R1+0x3b0], R20 ;  /* 0x0003b01401007387 */ /* 0x0001e20000100a00 */
[-C--:B------:R-:W-:Y:S02]  /*5230*/  LEA.HI.X.SX32 R19, R162, R187.reuse, 0x1, P0 ;  /* 0x000000bba2137211 */ /* 0x080fe400000f0eff */
[----:B------:R-:W-:-:S03]  /*5240*/  LEA.HI.X.SX32 R15, R165, R187, 0x1, P6 ;  /* 0x000000bba50f7211 */ /* 0x000fc600030f0eff */
[----:B------:R1:W-:Y:S04]  /*5250*/  STL.64 [R1+0x398], R18 ;  /* 0x0003981201007387 */ /* 0x0003e80000100a00 */
[----:B------:R2:W-:Y:S01]  /*5260*/  STL.64 [R1+0x368], R14 ;  /* 0x0003680e01007387 */ /* 0x0005e20000100a00 */
[----:B0-----:R-:W-:-:S04]  /*5270*/  IADD3 R20, P5, R168, R186, RZ ;  /* 0x000000baa8147210 */ /* 0x001fc80007fbe0ff */
[----:B------:R-:W-:Y:S02]  /*5280*/  LEA.HI.X.SX32 R21, R167, R187, 0x1, P5 ;  /* 0x000000bba7157211 */ /* 0x000fe400028f0eff */
[----:B-1----:R-:W-:-:S03]  /*5290*/  IADD3 R18, P0, R171, R186, RZ ;  /* 0x000000baab127210 */ /* 0x002fc60007f1e0ff */
[----:B------:R0:W-:Y:S01]  /*52a0*/  STL.64 [R1+0x308], R20 ;  /* 0x0003081401007387 */ /* 0x0001e20000100a00 */
[----:B--2---:R-:W-:Y:S02]  /*52b0*/  IADD3 R14, P6, R173, R186, RZ ;  /* 0x000000baad0e7210 */ /* 0x004fe40007fde0ff */
[-C--:B------:R-:W-:Y:S01]  /*52c0*/  LEA.HI.X.SX32 R19, R176, R187.reuse, 0x1, P0 ;  /* 0x000000bbb0137211 */ /* 0x080fe200000f0eff */
[----:B------:R1:W-:Y:S01]  /*52d0*/  STL.64 [R1+0x248], R10 ;  /* 0x0002480a01007387 */ /* 0x0003e20000100a00 */
[----:B------:R-:W-:-:S03]  /*52e0*/  LEA.HI.X.SX32 R15, R192, R187, 0x1, P6 ;  /* 0x000000bbc00f7211 */ /* 0x000fc600030f0eff */
[----:B------:R2:W-:Y:S01]  /*52f0*/  STL.64 [R1+0x240], R12 ;  /* 0x0002400c01007387 */ /* 0x0005e20000100a00 */
[----:B0-----:R-:W-:-:S04]  /*5300*/  IADD3 R20, P5, R172, R186, RZ ;  /* 0x000000baac147210 */ /* 0x001fc80007fbe0ff */
[-C--:B------:R-:W-:Y:S02]  /*5310*/  LEA.HI.X.SX32 R21, R179, R187.reuse, 0x1, P5 ;  /* 0x000000bbb3157211 */ /* 0x080fe400028f0eff */
[-C--:B-1----:R-:W-:Y:S02]  /*5320*/  IADD3 R10, P4, R175, R186.reuse, RZ ;  /* 0x000000baaf0a7210 */ /* 0x082fe40007f9e0ff */
[-C--:B--2---:R-:W-:Y:S01]  /*5330*/  IADD3 R12, P3, R177, R186.reuse, RZ ;  /* 0x000000bab10c7210 */ /* 0x084fe20007f7e0ff */
[----:B------:R0:W-:Y:S01]  /*5340*/  STL.64 [R1+0x300], R20 ;  /* 0x0003001401007387 */ /* 0x0001e20000100a00 */
[-C--:B------:R-:W-:Y:S02]  /*5350*/  LEA.HI.X.SX32 R11, R180, R187.reuse, 0x1, P4 ;  /* 0x000000bbb40b7211 */ /* 0x080fe400020f0eff */
[----:B------:R-:W-:Y:S01]  /*5360*/  LEA.HI.X.SX32 R13, R195, R187, 0x1, P3 ;  /* 0x000000bbc30d7211 */ /* 0x000fe200018f0eff */
[----:B------:R1:W-:Y:S04]  /*5370*/  STL.64 [R1+0x238], R16 ;  /* 0x0002381001007387 */ /* 0x0003e80000100a00 */
[----:B------:R2:W-:Y:S01]  /*5380*/  STL.64 [R1+0x230], R22 ;  /* 0x0002301601007387 */ /* 0x0005e20000100a00 */
[----:B0-----:R-:W-:-:S02]  /*5390*/  IADD3 R20, P5, R174, R186, RZ ;  /* 0x000000baae147210 */ /* 0x001fc40007fbe0ff */
[-C--:B-1----:R-:W-:Y:S02]  /*53a0*/  IADD3 R16, P1, R176, R186.reuse, RZ ;  /* 0x000000bab0107210 */ /* 0x082fe40007f3e0ff */
[-C--:B------:R-:W-:Y:S02]  /*53b0*/  LEA.HI.X.SX32 R21, R184, R187.reuse, 0x1, P5 ;  /* 0x000000bbb8157211 */ /* 0x080fe400028f0eff */
[-C--:B------:R-:W-:Y:S02]  /*53c0*/  LEA.HI.X.SX32 R17, R174, R187.reuse, 0x1, P1 ;  /* 0x000000bbae117211 */ /* 0x080fe400008f0eff */
[-C--:B--2---:R-:W-:Y:S01]  /*53d0*/  IADD3 R22, P2, R181, R186.reuse, RZ ;  /* 0x000000bab5167210 */ /* 0x084fe20007f5e0ff */
[----:B------:R0:W-:Y:S03]  /*53e0*/  STL.64 [R1+0x360], R20 ;  /* 0x0003601401007387 */ /* 0x0001e60000100a00 */
[----:B------:R-:W-:Y:S01]  /*53f0*/  LEA.HI.X.SX32 R23, R193, R187, 0x1, P2 ;  /* 0x000000bbc1177211 */ /* 0x000fe200010f0eff */
[----:B------:R1:W-:Y:S04]  /*5400*/  STL.64 [R1+0x2f8], R16 ;  /* 0x0002f81001007387 */ /* 0x0003e80000100a00 */
[----:B------:R2:W-:Y:S04]  /*5410*/  STL.64 [R1+0x228], R18 ;  /* 0x0002281201007387 */ /* 0x0005e80000100a00 */
[----:B------:R3:W-:Y:S01]  /*5420*/  STL.64 [R1+0x220], R14 ;  /* 0x0002200e01007387 */ /* 0x0007e20000100a00 */
[----:B0-----:R-:W-:-:S02]  /*5430*/  IADD3 R20, P5, R183, R186, RZ ;  /* 0x000000bab7147210 */ /* 0x001fc40007fbe0ff */
[-C--:B-1----:R-:W-:Y:S02]  /*5440*/  IADD3 R16, P1, R180, R186.reuse, RZ ;  /* 0x000000bab4107210 */ /* 0x082fe40007f3e0ff */
[-C--:B------:R-:W-:Y:S02]  /*5450*/  LEA.HI.X.SX32 R21, R204, R187.reuse, 0x1, P5 ;  /* 0x000000bbcc157211 */ /* 0x080fe400028f0eff */
[-C--:B------:R-:W-:Y:S02]  /*5460*/  LEA.HI.X.SX32 R17, R194, R187.reuse, 0x1, P1 ;  /* 0x000000bbc2117211 */ /* 0x080fe400008f0eff */
[-C--:B--2---:R-:W-:Y:S02]  /*5470*/  IADD3 R18, P0, R189, R186.reuse, RZ ;  /* 0x000000babd127210 */ /* 0x084fe40007f1e0ff */
[----:B---3--:R-:W-:Y:S01]  /*5480*/  IADD3 R14, P6, R191, R186, RZ ;  /* 0x000000babf0e7210 */ /* 0x008fe20007fde0ff */
[----:B------:R0:W-:Y:S01]  /*5490*/  STL.64 [R1+0x2f0], R16 ;  /* 0x0002f01001007387 */ /* 0x0001e20000100a00 */
[----:B------:R-:W-:-:S02]  /*54a0*/  LEA.HI.X.SX32 R19, R196, R187, 0x1, P0 ;  /* 0x000000bbc4137211 */ /* 0x000fc400000f0eff */
[-C--:B------:R-:W-:Y:S01]  /*54b0*/  LEA.HI.X.SX32 R15, R206, R187.reuse, 0x1, P6 ;  /* 0x000000bbce0f7211 */ /* 0x080fe200030f0eff */
[----:B------:R1:W-:Y:S04]  /*54c0*/  STL.64 [R1+0x218], R10 ;  /* 0x0002180a01007387 */ /* 0x0003e80000100a00 */
[----:B------:R2:W-:Y:S01]  /*54d0*/  STL.64 [R1+0x210], R12 ;  /* 0x0002100c01007387 */ /* 0x0005e20000100a00 */
[-C--:B0-----:R-:W-:Y:S02]  /*54e0*/  IADD3 R16, P1, R188, R186.reuse, RZ ;  /* 0x000000babc107210 */ /* 0x081fe40007f3e0ff */
[----:B-1----:R-:W-:Y:S02]  /*54f0*/  IADD3 R10, P4, R190, R186, RZ ;  /* 0x000000babe0a7210 */ /* 0x002fe40007f9e0ff */
[----:B------:R-:W-:-:S02]  /*5500*/  LEA.HI.X.SX32 R17, R198, R187, 0x1, P1 ;  /* 0x000000bbc6117211 */ /* 0x000fc400008f0eff */
[-C--:B--2---:R-:W-:Y:S02]  /*5510*/  IADD3 R12, P3, R193, R186.reuse, RZ ;  /* 0x000000bac10c7210 */ /* 0x084fe40007f7e0ff */
[-C--:B------:R-:W-:Y:S01]  /*5520*/  LEA.HI.X.SX32 R11, R188, R187.reuse, 0x1, P4 ;  /* 0x000000bbbc0b7211 */ /* 0x080fe200020f0eff */
[----:B------:R0:W-:Y:S01]  /*5530*/  STL.64 [R1+0x390], R16 ;  /* 0x0003901001007387 */ /* 0x0001e20000100a00 */
[-C--:B------:R-:W-:Y:S02]  /*5540*/  LEA.HI.X.SX32 R13, R190, R187.reuse, 0x1, P3 ;  /* 0x000000bbbe0d7211 */ /* 0x080fe400018f0eff */
[-C--:B------:R-:W-:Y:S01]  /*5550*/  IADD3 R188, P2, R202, R186.reuse, RZ ;  /* 0x000000bacabc7210 */ /* 0x080fe20007f5e0ff */
[----:B------:R1:W-:Y:S03]  /*5560*/  STL.64 [R1+0x358], R10 ;  /* 0x0003580a01007387 */ /* 0x0003e60000100a00 */
[----:B------:R-:W-:Y:S01]  /*5570*/  LEA.HI.X.SX32 R189, R208, R187, 0x1, P2 ;  /* 0x000000bbd0bd7211 */ /* 0x000fe200010f0eff */
[----:B------:R2:W-:Y:S04]  /*5580*/  STL.64 [R1+0x2e8], R12 ;  /* 0x0002e80c01007387 */ /* 0x0005e80000100a00 */
[----:B------:R3:W-:Y:S01]  /*5590*/  STL.64 [R1+0x208], R22 ;  /* 0x0002081601007387 */ /* 0x0007e20000100a00 */
[----:B0-----:R-:W-:-:S02]  /*55a0*/  IADD3 R16, P1, R197, R186, RZ ;  /* 0x000000bac5107210 */ /* 0x001fc40007f3e0ff */
[-C--:B-1----:R-:W-:Y:S02]  /*55b0*/  IADD3 R10, P4, R199, R186.reuse, RZ ;  /* 0x000000bac70a7210 */ /* 0x082fe40007f9e0ff */
[-C--:B------:R-:W-:Y:S02]  /*55c0*/  LEA.HI.X.SX32 R17, R201, R187.reuse, 0x1, P1 ;  /* 0x000000bbc9117211 */ /* 0x080fe400008f0eff */
[-C--:B--2---:R-:W-:Y:S02]  /*55d0*/  IADD3 R12, P3, R196, R186.reuse, RZ ;  /* 0x000000bac40c7210 */ /* 0x084fe40007f7e0ff */
[-C--:B------:R-:W-:Y:S02]  /*55e0*/  LEA.HI.X.SX32 R11, R210, R187.reuse, 0x1, P4 ;  /* 0x000000bbd20b7211 */ /* 0x080fe400020f0eff */
[----:B------:R-:W-:Y:S02]  /*55f0*/  LEA.HI.X.SX32 R13, R205, R187, 0x1, P3 ;  /* 0x000000bbcd0d7211 */ /* 0x000fe400018f0eff */
[----:B---3--:R-:W-:-:S03]  /*5600*/  IADD3 R22, P5, R203, R186, RZ ;  /* 0x000000bacb167210 */ /* 0x008fc60007fbe0ff */
[----:B------:R0:W-:Y:S01]  /*5610*/  STL.64 [R1+0x2e0], R12 ;  /* 0x0002e00c01007387 */ /* 0x0001e20000100a00 */
[----:B------:R-:W-:-:S03]  /*5620*/  LEA.HI.X.SX32 R23, R212, R187, 0x1, P5 ;  /* 0x000000bbd4177211 */ /* 0x000fc600028f0eff */
[----:B------:R-:W-:Y:S04]  /*5630*/  STL.64 [R1+0x200], R20 ;  /* 0x0002001401007387 */ /* 0x000fe80000100a00 */
[----:B------:R1:W-:Y:S01]  /*5640*/  STL.64 [R1+0x1f8], R18 ;  /* 0x0001f81201007387 */ /* 0x0003e20000100a00 */
[----:B0-----:R-:W-:-:S03]  /*5650*/  IADD3 R12, P3, R200, R186, RZ ;  /* 0x000000bac80c7210 */ /* 0x001fc60007f7e0ff */
[----:B------:R0:W-:Y:S01]  /*5660*/  STL.64 [R1+0x1f0], R14 ;  /* 0x0001f00e01007387 */ /* 0x0001e20000100a00 */
[----:B------:R-:W-:Y:S02]  /*5670*/  LEA.HI.X.SX32 R13, R207, R187, 0x1, P3 ;  /* 0x000000bbcf0d7211 */ /* 0x000fe400018f0eff */
[----:B-1----:R-:W-:-:S03]  /*5680*/  IADD3 R18, P0, R201, R186, RZ ;  /* 0x000000bac9127210 */ /* 0x002fc60007f1e0ff */
[----:B------:R1:W-:Y:S01]  /*5690*/  STL.64 [R1+0x350], R12 ;  /* 0x0003500c01007387 */ /* 0x0003e20000100a00 */
[-C--:B------:R-:W-:Y:S02]  /*56a0*/  LEA.HI.X.SX32 R19, R200, R187.reuse, 0x1, P0 ;  /* 0x000000bbc8137211 */ /* 0x080fe400000f0eff */
[-C--:B0-----:R-:W-:Y:S02]  /*56b0*/  IADD3 R14, P6, R208, R186.reuse, RZ ;  /* 0x000000bad00e7210 */ /* 0x081fe40007fde0ff */
[-C--:B------:R-:W-:Y:S01]  /*56c0*/  LEA R20, P0, R185, R186.reuse, 0x2 ;  /* 0x000000bab9147211 */ /* 0x080fe200078010ff */
[----:B------:R0:W-:Y:S01]  /*56d0*/  STL.64 [R1+0x2d8], R18 ;  /* 0x0002d81201007387 */ /* 0x0001e20000100a00 */
[-C--:B------:R-:W-:Y:S02]  /*56e0*/  LEA.HI.X.SX32 R15, R211, R187.reuse, 0x1, P6 ;  /* 0x000000bbd30f7211 */ /* 0x080fe400030f0eff */
[C---:B------:R-:W-:Y:S01]  /*56f0*/  LEA.HI.X.SX32 R21, R209.reuse, R187, 0x1, P0 ;  /* 0x000000bbd1157211 */ /* 0x040fe200000f0eff */
[----:B------:R2:W-:Y:S01]  /*5700*/  STL.64 [R1+0x1e8], R16 ;  /* 0x0001e81001007387 */ /* 0x0005e20000100a00 */
[----:B-1----:R-:W-:-:S02]  /*5710*/  IADD3 R12, P3, R209, R186, RZ ;  /* 0x000000bad10c7210 */ /* 0x002fc40007f7e0ff */
[C---:B------:R-:W-:Y:S01]  /*5720*/  LOP3.LUT R13, R0.reuse, 0x10, RZ, 0x3c, !PT ;  /* 0x00000010000d7812 */ /* 0x040fe200078e3cff */
[----:B------:R1:W-:Y:S01]  /*5730*/  STL.64 [R1+0x1e0], R10 ;  /* 0x0001e00a01007387 */ /* 0x0003e20000100a00 */
[C---:B------:R-:W-:Y:S02]  /*5740*/  LOP3.LUT R13, R0.reuse, 0x40, RZ, 0x3c, !PT ;  /* 0x00000040000d7812 */ /* 0x040fe400078e3cff */
[----:B------:R-:W-:Y:S01]  /*5750*/  LOP3.LUT R13, R0, 0x70, RZ, 0x3c, !PT ;  /* 0x00000070000d7812 */ /* 0x000fe200078e3cff */
[----:B------:R3:W-:Y:S01]  /*5760*/  STL.64 [R1+0x2d0], R14 ;  /* 0x0002d00e01007387 */ /* 0x0007e20000100a00 */
[CC--:B0-----:R-:W-:Y:S02]  /*5770*/  LEA R18, P1, R185.reuse, R186.reuse, 0x3 ;  /* 0x000000bab9127211 */ /* 0x0c1fe400078218ff */
[C---:B------:R-:W-:Y:S01]  /*5780*/  LEA.HI.X.SX32 R13, R185.reuse, R187, 0x1, P3 ;  /* 0x000000bbb90d7211 */ /* 0x040fe200018f0eff */
[----:B------:R-:W-:Y:S01]  /*5790*/  STL.64 [R1+0x1d8], R188 ;  /* 0x0001d8bc01007387 */ /* 0x000fe20000100a00 */
[----:B--2---:R-:W-:-:S02]  /*57a0*/  LEA R16, P4, R185, R186, 0x4 ;  /* 0x000000bab9107211 */ /* 0x004fc400078820ff */
[-C--:B------:R-:W-:Y:S01]  /*57b0*/  LEA.HI.X.SX32 R19, R216, R187.reuse, 0x1, P1 ;  /* 0x000000bbd8137211 */ /* 0x080fe200008f0eff */
[----:B------:R-:W-:Y:S01]  /*57c0*/  STL.64 [R1+0x1d0], R22 ;  /* 0x0001d01601007387 */ /* 0x000fe20000100a00 */
[-C--:B-1----:R-:W-:Y:S02]  /*57d0*/  LEA R10, P2, R185, R186.reuse, 0x6 ;  /* 0x000000bab90a7211 */ /* 0x082fe400078430ff */
[-C--:B------:R-:W-:Y:S01]  /*57e0*/  LEA.HI.X.SX32 R17, R215, R187.reuse, 0x1, P4 ;  /* 0x000000bbd7117211 */ /* 0x080fe200020f0eff */
[----:B------:R-:W-:Y:S01]  /*57f0*/  STL.64 [R1+0x3b8], R20 ;  /* 0x0003b81401007387 */ /* 0x000fe20000100a00 */
[----:B---3--:R-:W-:Y:S02]  /*5800*/  LEA R14, P6, R185, R186, 0x5 ;  /* 0x000000bab90e7211 */ /* 0x008fe400078c28ff */
[-C--:B------:R-:W-:Y:S01]  /*5810*/  LEA.HI.X.SX32 R11, R213, R187.reuse, 0x1, P2 ;  /* 0x000000bbd50b7211 */ /* 0x080fe200010f0eff */
[----:B------:R-:W-:Y:S01]  /*5820*/  STL.64 [R1+0x3a8], R18 ;  /* 0x0003a81201007387 */ /* 0x000fe20000100a00 */
[----:B------:R-:W-:-:S03]  /*5830*/  LEA.HI.X.SX32 R15, R214, R187, 0x1, P6 ;  /* 0x000000bbd60f7211 */ /* 0x000fc600030f0eff */
[----:B------:R-:W-:Y:S04]  /*5840*/  STL.64 [R1+0x388], R16 ;  /* 0x0003881001007387 */ /* 0x000fe80000100a00 */
[----:B------:R-:W-:Y:S04]  /*5850*/  STL.64 [R1+0x348], R14 ;  /* 0x0003480e01007387 */ /* 0x000fe80000100a00 */
[----:B------:R0:W-:Y:S04]  /*5860*/  STL.64 [R1+0x2c8], R10 ;  /* 0x0002c80a01007387 */ /* 0x0001e80000100a00 */
[----:B------:R1:W-:Y:S01]  /*5870*/  STL.64 [R1+0x3c0], R12 ;  /* 0x0003c00c01007387 */ /* 0x0003e20000100a00 */
[----:B0-----:R-:W-:-:S02]  /*5880*/  LOP3.LUT R11, R0, 0x20, RZ, 0x3c, !PT ;  /* 0x00000020000b7812 */ /* 0x001fc400078e3cff */
[C---:B------:R-:W-:Y:S02]  /*5890*/  LOP3.LUT R10, R0.reuse, 0x30, RZ, 0x3c, !PT ;  /* 0x00000030000a7812 */ /* 0x040fe400078e3cff */
[C---:B------:R-:W-:Y:S02]  /*58a0*/  LOP3.LUT R11, R0.reuse, 0x50, RZ, 0x3c, !PT ;  /* 0x00000050000b7812 */ /* 0x040fe400078e3cff */
[----:B------:R-:W-:Y:S02]  /*58b0*/  LOP3.LUT R10, R0, 0x60, RZ, 0x3c, !PT ;  /* 0x00000060000a7812 */ /* 0x000fe400078e3cff */
[----:B------:R-:W-:Y:S02]  /*58c0*/  LOP3.LUT R11, R2, 0x40, RZ, 0x3c, !PT ;  /* 0x00000040020b7812 */ /* 0x000fe400078e3cff */
[----:B-1----:R-:W-:-:S07]  /*58d0*/  LOP3.LUT R10, R6, 0x8, RZ, 0xfc, !PT ;  /* 0x00000008060a7812 */ /* 0x002fce00078efcff */
.L_x_1:
[----:B------:R-:W2:Y:S04]  /*58e0*/  LDL.64 R22, [R1+0x3c0] ;  /* 0x0003c00001167983 */ /* 0x000ea80000100a00 */
[----:B------:R-:W3:Y:S04]  /*58f0*/  LDL.64 R18, [R1+0x3b0] ;  /* 0x0003b00001127983 */ /* 0x000ee80000100a00 */
[----:B------:R-:W4:Y:S04]  /*5900*/  LDL.64 R204, [R1+0x3a8] ;  /* 0x0003a80001cc7983 */ /* 0x000f280000100a00 */
[----:B------:R-:W5:Y:S04]  /*5910*/  LDL.64 R202, [R1+0x3a0] ;  /* 0x0003a00001ca7983 */ /* 0x000f680000100a00 */
[----:B------:R-:W4:Y:S04]  /*5920*/  LDL.64 R200, [R1+0x398] ;  /* 0x0003980001c87983 */ /* 0x000f280000100a00 */
[----:B------:R-:W4:Y:S04]  /*5930*/  LDL.64 R188, [R1+0x388] ;  /* 0x0003880001bc7983 */ /* 0x000f280000100a00 */
[----:B------:R-:W4:Y:S04]  /*5940*/  LDL.64 R194, [R1+0x370] ;  /* 0x0003700001c27983 */ /* 0x000f280000100a00 */
[----:B------:R-:W4:Y:S04]  /*5950*/  LDL.64 R20, [R1+0x3b8] ;  /* 0x0003b80001147983 */ /* 0x000f280000100a00 */
[----:B------:R-:W4:Y:S04]  /*5960*/  LDL.64 R190, [R1+0x390] ;  /* 0x0003900001be7983 */ /* 0x000f280000100a00 */
[----:B------:R-:W4:Y:S04]  /*5970*/  LDL.64 R198, [R1+0x380] ;  /* 0x0003800001c67983 */ /* 0x000f280000100a00 */
[----:B------:R-:W4:Y:S04]  /*5980*/  LDL.64 R196, [R1+0x378] ;  /* 0x0003780001c47983 */ /* 0x000f280000100a00 */
[----:B------:R-:W4:Y:S04]  /*5990*/  LDL.64 R192, [R1+0x368] ;  /* 0x0003680001c07983 */ /* 0x000f280000100a00 */
[----:B------:R-:W-:Y:S04]  /*59a0*/  STL [R1+0x3ec], R9 ;  /* 0x0003ec0901007387 */ /* 0x000fe80000100800 */
[----:B------:R-:W-:Y:S04]  /*59b0*/  STL [R1+0x3e8], R7 ;  /* 0x0003e80701007387 */ /* 0x000fe80000100800 */
[----:B------:R0:W-:Y:S04]  /*59c0*/  STL [R1+0x3e4], R8 ;  /* 0x0003e40801007387 */ /* 0x0001e80000100800 */
[----:B------:R1:W-:Y:S04]  /*59d0*/  STL [R1+0x3e0], R185 ;  /* 0x0003e0b901007387 */ /* 0x0003e80000100800 */
[----:B------:R-:W4:Y:S04]  /*59e0*/  LDL.64 R206, [R1+0x348] ;  /* 0x0003480001ce7983 */ /* 0x000f280000100a00 */
[----:B0-----:R-:W4:Y:S04]  /*59f0*/  LDL.64 R8, [R1+0x340] ;  /* 0x0003400001087983 */ /* 0x001f280000100a00 */
[----:B-1----:R-:W4:Y:S04]  /*5a00*/  LDL.64 R184, [R1+0x360] ;  /* 0x0003600001b87983 */ /* 0x002f280000100a00 */
[----:B------:R-:W4:Y:S04]  /*5a10*/  LDL.64 R208, [R1+0x350] ;  /* 0x0003500001d07983 */ /* 0x000f280000100a00 */
[----:B------:R-:W4:Y:S04]  /*5a20*/  LDL.64 R210, [R1+0x358] ;  /* 0x0003580001d27983 */ /* 0x000f280000100a00 */
[----:B------:R-:W4:Y:S04]  /*5a30*/  LDL.64 R214, [R1+0x2a0] ;  /* 0x0002a00001d67983 */ /* 0x000f280000100a00 */
[----:B------:R-:W4:Y:S01]  /*5a40*/  LDL.64 R216, [R1+0x2a8] ;  /* 0x0002a80001d87983 */ /* 0x000f220000100a00 */
[----:B------:R-:W-:-:S03]  /*5a50*/  IMAD.WIDE R16, R5, 0x2, R186 ;  /* 0x0000000205107825 */ /* 0x000fc600078e02ba */
[----:B------:R-:W4:Y:S04]  /*5a60*/  LDL.64 R212, [R1+0x230] ;  /* 0x0002300001d47983 */ /* 0x000f280000100a00 */
[----:B------:R-:W4:Y:S04]  /*5a70*/  LDG.E.U16 R16, desc[UR6][R16.64] ;  /* 0x0000000610107981 */ /* 0x000f28000c1e1500 */
[----:B------:R-:W4:Y:S04]  /*5a80*/  LDL.64 R228, [R1+0x2d8] ;  /* 0x0002d80001e47983 */ /* 0x000f280000100a00 */
[----:B------:R-:W4:Y:S04]  /*5a90*/  LDL.64 R226, [R1+0x298] ;  /* 0x0002980001e27983 */ /* 0x000f280000100a00 */
[----:B------:R-:W4:Y:S04]  /*5aa0*/  LDL.64 R224, [R1+0x258] ;  /* 0x0002580001e07983 */ /* 0x000f280000100a00 */
[----:B------:R-:W4:Y:S04]  /*5ab0*/  LDL.64 R222, [R1+0x2d0] ;  /* 0x0002d00001de7983 */ /* 0x000f280000100a00 */
[----:B------:R-:W4:Y:S04]  /*5ac0*/  LDL.64 R220, [R1+0x290] ;  /* 0x0002900001dc7983 */ /* 0x000f280000100a00 */
[----:B------:R-:W4:Y:S01]  /*5ad0*/  LDL.64 R218, [R1+0x250] ;  /* 0x0002500001da7983 */ /* 0x000f220000100a00 */
[----:B--2---:R-:W-:-:S04]  /*5ae0*/  IMAD.WIDE R22, R5, 0x2, R22 ;  /* 0x0000000205167825 */ /* 0x004fc800078e0216 */
[C---:B---3--:R-:W-:Y:S01]  /*5af0*/  IMAD.WIDE R18, R5.reuse, 0x2, R18 ;  /* 0x0000000205127825 */ /* 0x048fe200078e0212 */
[----:B------:R0:W2:Y:S04]  /*5b00*/  LDG.E.U16 R155, desc[UR6][R22.64] ;  /* 0x00000006169b7981 */ /* 0x0000a8000c1e1500 */
[----:B------:R1:W3:Y:S01]  /*5b10*/  LDG.E.U16 R154, desc[UR6][R18.64] ;  /* 0x00000006129a7981 */ /* 0x0002e2000c1e1500 */
[----:B-----5:R-:W-:-:S04]  /*5b20*/  IMAD.WIDE R164, R5, 0x2, R202 ;  /* 0x0000000205a47825 */ /* 0x020fc800078e02ca */
[C---:B----4-:R-:W-:Y:S01]  /*5b30*/  IMAD.WIDE R158, R5.reuse, 0x2, R200 ;  /* 0x00000002059e7825 */ /* 0x050fe200078e02c8 */
[----:B------:R-:W4:Y:S03]  /*5b40*/  LDL.64 R202, [R1+0x328] ;  /* 0x0003280001ca7983 */ /* 0x000f260000100a00 */
[C---:B0-----:R-:W-:Y:S01]  /*5b50*/  IMAD.WIDE R22, R5.reuse, 0x2, R204 ;  /* 0x0000000205167825 */ /* 0x041fe200078e02cc */
[----:B------:R-:W5:Y:S04]  /*5b60*/  LDL.64 R200, [R1+0x320] ;  /* 0x0003200001c87983 */ /* 0x000f680000100a00 */
[----:B------:R-:W2:Y:S01]  /*5b70*/  LDL.64 R204, [R1+0x338] ;  /* 0x0003380001cc7983 */ /* 0x000ea20000100a00 */
[----:B-1----:R-:W-:-:S03]  /*5b80*/  IMAD.WIDE R18, R5, 0x2, R188 ;  /* 0x0000000205127825 */ /* 0x002fc600078e02bc */
[----:B------:R-:W3:Y:S01]  /*5b90*/  LDL.64 R188, [R1+0x318] ;  /* 0x0003180001bc7983 */ /* 0x000ee20000100a00 */
[----:B------:R-:W-:-:S03]  /*5ba0*/  IMAD.WIDE R160, R5, 0x2, R194 ;  /* 0x0000000205a07825 */ /* 0x000fc600078e02c2 */
[----:B------:R-:W3:Y:S01]  /*5bb0*/  LDG.E.U16 R164, desc[UR6][R164.64] ;  /* 0x00000006a4a47981 */ /* 0x000ee2000c1e1500 */
[----:B------:R-:W-:-:S03]  /*5bc0*/  IMAD.WIDE R20, R5, 0x2, R20 ;  /* 0x0000000205147825 */ /* 0x000fc600078e0214 */
[----:B------:R-:W3:Y:S04]  /*5bd0*/  LDG.E.U16 R171, desc[UR6][R22.64] ;  /* 0x0000000616ab7981 */ /* 0x000ee8000c1e1500 */
[----:B------:R0:W3:Y:S01]  /*5be0*/  LDG.E.U16 R173, desc[UR6][R20.64] ;  /* 0x0000000614ad7981 */ /* 0x0000e2000c1e1500 */
[----:B------:R-:W-:-:S03]  /*5bf0*/  IMAD.WIDE R156, R5, 0x2, R192 ;  /* 0x00000002059c7825 */ /* 0x000fc600078e02c0 */
[----:B------:R1:W3:Y:S04]  /*5c00*/  LDG.E.U16 R165, desc[UR6][R160.64] ;  /* 0x00000006a0a57981 */ /* 0x0002e8000c1e1500 */
[----:B------:R-:W3:Y:S01]  /*5c10*/  LDL.64 R192, [R1+0x2f8] ;  /* 0x0002f80001c07983 */ /* 0x000ee20000100a00 */
[----:B0-----:R-:W-:-:S03]  /*5c20*/  IMAD.WIDE R20, R5, 0x2, R190 ;  /* 0x0000000205147825 */ /* 0x001fc600078e02be */
[----:B------:R-:W3:Y:S04]  /*5c30*/  LDL.64 R190, [R1+0x330] ;  /* 0x0003300001be7983 */ /* 0x000ee80000100a00 */
[----:B------:R0:W3:Y:S01]  /*5c40*/  LDG.E.U16 R23, desc[UR6][R20.64] ;  /* 0x0000000614177981 */ /* 0x0000e2000c1e1500 */
[----:B------:R-:W-:-:S03]  /*5c50*/  IMAD.WIDE R152, R5, 0x2, R198 ;  /* 0x0000000205987825 */ /* 0x000fc600078e02c6 */
[----:B------:R-:W3:Y:S01]  /*5c60*/  LDL.64 R198, [R1+0x310] ;  /* 0x0003100001c67983 */ /* 0x000ee20000100a00 */
[----:B------:R-:W-:-:S03]  /*5c70*/  IMAD.WIDE R162, R5, 0x2, R196 ;  /* 0x0000000205a27825 */ /* 0x000fc600078e02c4 */
[----:B------:R-:W3:Y:S01]  /*5c80*/  LDL.64 R194, [R1+0x300] ;  /* 0x0003000001c27983 */ /* 0x000ee20000100a00 */
[----:B-1----:R-:W-:-:S03]  /*5c90*/  IMAD.WIDE R160, R5, 0x2, R8 ;  /* 0x0000000205a07825 */ /* 0x002fc600078e0208 */
[----:B------:R-:W3:Y:S04]  /*5ca0*/  LDL.64 R196, [R1+0x308] ;  /* 0x0003080001c47983 */ /* 0x000ee80000100a00 */
[----:B------:R-:W3:Y:S01]  /*5cb0*/  LDL.64 R8, [R1+0x2e8] ;  /* 0x0002e80001087983 */ /* 0x000ee20000100a00 */
[----:B0-----:R-:W-:-:S03]  /*5cc0*/  IMAD.WIDE R20, R5, 0x2, R184 ;  /* 0x0000000205147825 */ /* 0x001fc600078e02b8 */
[----:B------:R-:W3:Y:S01]  /*5cd0*/  LDL.64 R184, [R1+0x2f0] ;  /* 0x0002f00001b87983 */ /* 0x000ee20000100a00 */
[----:B------:R-:W-:-:S03]  /*5ce0*/  IMAD.WIDE R166, R5, 0x2, R206 ;  /* 0x0000000205a67825 */ /* 0x000fc600078e02ce */
[----:B------:R-:W3:Y:S01]  /*5cf0*/  LDL.64 R206, [R1+0x2c0] ;  /* 0x0002c00001ce7983 */ /* 0x000ee20000100a00 */
[----:B------:R-:W-:-:S03]  /*5d00*/  IMAD.WIDE R168, R5, 0x2, R208 ;  /* 0x0000000205a87825 */ /* 0x000fc600078e02d0 */
[----:B------:R-:W3:Y:S04]  /*5d10*/  LDG.E.U16 R152, desc[UR6][R152.64] ;  /* 0x0000000698987981 */ /* 0x000ee8000c1e1500 */
[----:B------:R-:W3:Y:S04]  /*5d20*/  LDG.E.U16 R158, desc[UR6][R158.64] ;  /* 0x000000069e9e7981 */ /* 0x000ee8000c1e1500 */
[----:B------:R4:W3:Y:S04]  /*5d30*/  LDG.E.U16 R22, desc[UR6][R168.64] ;  /* 0x00000006a8167981 */ /* 0x0008e8000c1e1500 */
[----:B------:R-:W3:Y:S04]  /*5d40*/  LDG.E.U16 R153, desc[UR6][R162.64] ;  /* 0x00000006a2997981 */ /* 0x000ee8000c1e1500 */
[----:B------:R-:W3:Y:S04]  /*5d50*/  LDG.E.U16 R159, desc[UR6][R160.64] ;  /* 0x00000006a09f7981 */ /* 0x000ee8000c1e1500 */
[----:B------:R-:W3:Y:S04]  /*5d60*/  LDG.E.U16 R170, desc[UR6][R156.64] ;  /* 0x000000069caa7981 */ /* 0x000ee8000c1e1500 */
[----:B------:R2:W3:Y:S04]  /*5d70*/  LDG.E.U16 R163, desc[UR6][R20.64] ;  /* 0x0000000614a37981 */ /* 0x0004e8000c1e1500 */
[----:B------:R-:W3:Y:S04]  /*5d80*/  LDG.E.U16 R18, desc[UR6][R18.64] ;  /* 0x0000000612127981 */ /* 0x000ee8000c1e1500 */
[----:B------:R-:W3:Y:S01]  /*5d90*/  LDL.64 R208, [R1+0x268] ;  /* 0x0002680001d07983 */ /* 0x000ee20000100a00 */
[----:B------:R-:W-:Y:S01]  /*5da0*/  LOP3.LUT R7, R0, 0x10, RZ, 0x3c, !PT ;  /* 0x0000001000077812 */ /* 0x000fe200078e3cff */
[----:B------:R-:W-:Y:S01]  /*5db0*/  UMOV UR9, 0x40000040 ;  /* 0x4000004000097882 */ /* 0x000fe20000000000 */
[----:B------:R-:W-:Y:S01]  /*5dc0*/  MOV R14, UR51 ;  /* 0x00000033000e7c02 */ /* 0x000fe20008000f00 */
[----:B------:R-:W3:Y:S01]  /*5dd0*/  LDL.64 R232, [R1+0x120] ;  /* 0x0001200001e87983 */ /* 0x000ee20000100a00 */
[----:B------:R-:W-:-:S02]  /*5de0*/  MOV R15, UR50 ;  /* 0x00000032000f7c02 */ /* 0x000fc40008000f00 */
[----:B------:R-:W-:Y:S01]  /*5df0*/  MOV R12, UR55 ;  /* 0x00000037000c7c02 */ /* 0x000fe20008000f00 */
[----:B------:R-:W3:Y:S01]  /*5e00*/  LDL.64 R244, [R1+0x130] ;  /* 0x0001300001f47983 */ /* 0x000ee20000100a00 */
[----:B------:R-:W-:Y:S02]  /*5e10*/  MOV R13, UR54 ;  /* 0x00000036000d7c02 */ /* 0x000fe40008000f00 */
[----:B------:R-:W-:Y:S01]  /*5e20*/  MOV R10, UR59 ;  /* 0x0000003b000a7c02 */ /* 0x000fe20008000f00 */
[----:B------:R-:W3:Y:S01]  /*5e30*/  LDL.64 R248, [R1+0x140] ;  /* 0x0001400001f87983 */ /* 0x000ee20000100a00 */
[----:B------:R-:W-:-:S03]  /*5e40*/  MOV R11, UR58 ;  /* 0x0000003a000b7c02 */ /* 0x000fc60008000f00 */
[----:B------:R-:W3:Y:S04]  /*5e50*/  LDL.64 R240, [R1+0x108] ;  /* 0x0001080001f07983 */ /* 0x000ee80000100a00 */
[----:B------:R-:W3:Y:S01]  /*5e60*/  LDL.64 R236, [R1+0xf8] ;  /* 0x0000f80001ec7983 */ /* 0x000ee20000100a00 */
[----:B----4-:R-:W-:-:S03]  /*5e70*/  IMAD.WIDE R168, R5, 0x2, R202 ;  /* 0x0000000205a87825 */ /* 0x010fc600078e02ca */
[----:B------:R-:W4:Y:S01]  /*5e80*/  LDG.E.U16 R19, desc[UR6][R166.64] ;  /* 0x00000006a6137981 */ /* 0x000f22000c1e1500 */
[----:B-----5:R-:W-:-:S03]  /*5e90*/  IMAD.WIDE R174, R5, 0x2, R200 ;  /* 0x0000000205ae7825 */ /* 0x020fc600078e02c8 */
[----:B------:R-:W5:Y:S01]  /*5ea0*/  LDL.64 R202, [R1+0x2b0] ;  /* 0x0002b00001ca7983 */ /* 0x000f620000100a00 */
[----:B--2---:R-:W-:-:S03]  /*5eb0*/  IMAD.WIDE R20, R5, 0x2, R204 ;  /* 0x0000000205147825 */ /* 0x004fc600078e02cc */
[----:B------:R0:W2:Y:S04]  /*5ec0*/  LDG.E.U16 R162, desc[UR6][R174.64] ;  /* 0x00000006aea27981 */ /* 0x0000a8000c1e1500 */
[----:B------:R-:W4:Y:S01]  /*5ed0*/  LDL.64 R204, [R1+0x2b8] ;  /* 0x0002b80001cc7983 */ /* 0x000f220000100a00 */
[----:B---3--:R-:W-:-:S03]  /*5ee0*/  IMAD.WIDE R160, R5, 0x2, R188 ;  /* 0x0000000205a07825 */ /* 0x008fc600078e02bc */
[----:B------:R-:W3:Y:S01]  /*5ef0*/  LDL.64 R188, [R1+0x2c8] ;  /* 0x0002c80001bc7983 */ /* 0x000ee20000100a00 */
[----:B------:R-:W-:-:S03]  /*5f00*/  IMAD.WIDE R178, R5, 0x2, R8 ;  /* 0x0000000205b27825 */ /* 0x000fc600078e0208 */
[----:B------:R1:W2:Y:S01]  /*5f10*/  LDG.E.U16 R167, desc[UR6][R20.64] ;  /* 0x0000000614a77981 */ /* 0x0002a2000c1e1500 */
[----:B0-----:R-:W-:-:S03]  /*5f20*/  IMAD.WIDE R174, R5, 0x2, R192 ;  /* 0x0000000205ae7825 */ /* 0x001fc600078e02c0 */
[----:B------:R-:W2:Y:S04]  /*5f30*/  LDL.64 R8, [R1+0x248] ;  /* 0x0002480001087983 */ /* 0x000ea80000100a00 */
[----:B------:R-:W2:Y:S01]  /*5f40*/  LDL.64 R192, [R1+0x280] ;  /* 0x0002800001c07983 */ /* 0x000ea20000100a00 */
[----:B------:R-:W-:-:S03]  /*5f50*/  IMAD.WIDE R176, R5, 0x2, R190 ;  /* 0x0000000205b07825 */ /* 0x000fc600078e02be */
[----:B------:R-:W2:Y:S01]  /*5f60*/  LDL.64 R190, [R1+0x2e0] ;  /* 0x0002e00001be7983 */ /* 0x000ea20000100a00 */
[----:B------:R-:W-:-:S03]  /*5f70*/  IMAD.WIDE R156, R5, 0x2, R210 ;  /* 0x00000002059c7825 */ /* 0x000fc600078e02d2 */
[----:B------:R-:W2:Y:S01]  /*5f80*/  LDL.64 R210, [R1+0x270] ;  /* 0x0002700001d27983 */ /* 0x000ea20000100a00 */
[----:B------:R-:W-:-:S03]  /*5f90*/  IMAD.WIDE R180, R5, 0x2, R184 ;  /* 0x0000000205b47825 */ /* 0x000fc600078e02b8 */
[----:B------:R-:W2:Y:S01]  /*5fa0*/  LDL.64 R184, [R1+0x278] ;  /* 0x0002780001b87983 */ /* 0x000ea20000100a00 */
[----:B-1----:R-:W-:-:S03]  /*5fb0*/  IMAD.WIDE R20, R5, 0x2, R198 ;  /* 0x0000000205147825 */ /* 0x002fc600078e02c6 */
[----:B------:R-:W2:Y:S01]  /*5fc0*/  LDG.E.U16 R157, desc[UR6][R156.64] ;  /* 0x000000069c9d7981 */ /* 0x000ea2000c1e1500 */
[----:B------:R-:W-:-:S03]  /*5fd0*/  IMAD.WIDE R182, R5, 0x2, R196 ;  /* 0x0000000205b67825 */ /* 0x000fc600078e02c4 */
[----:B------:R-:W2:Y:S04]  /*5fe0*/  LDL.64 R196, [R1+0x200] ;  /* 0x0002000001c47983 */ /* 0x000ea80000100a00 */
[----:B------:R-:W2:Y:S04]  /*5ff0*/  LDG.E.U16 R21, desc[UR6][R20.64] ;  /* 0x0000000614157981 */ /* 0x000ea8000c1e1500 */
[----:B------:R0:W2:Y:S04]  /*6000*/  LDG.E.U16 R156, desc[UR6][R160.64] ;  /* 0x00000006a09c7981 */ /* 0x0000a8000c1e1500 */
[----:B------:R-:W2:Y:S04]  /*6010*/  LDG.E.U16 R177, desc[UR6][R176.64] ;  /* 0x00000006b0b17981 */ /* 0x000ea8000c1e1500 */
[----:B------:R1:W2:Y:S01]  /*6020*/  LDG.E.U16 R20, desc[UR6][R182.64] ;  /* 0x00000006b6147981 */ /* 0x0002a2000c1e1500 */
[----:B0-----:R-:W-:-:S03]  /*6030*/  IMAD.WIDE R160, R5, 0x2, R194 ;  /* 0x0000000205a07825 */ /* 0x001fc600078e02c2 */
[----:B------:R-:W2:Y:S04]  /*6040*/  LDL.64 R194, [R1+0x288] ;  /* 0x0002880001c27983 */ /* 0x000ea80000100a00 */
[----:B------:R-:W2:Y:S01]  /*6050*/  LDG.E.U16 R176, desc[UR6][R180.64] ;  /* 0x00000006b4b07981 */ /* 0x000ea2000c1e1500 */
[----:B-1----:R-:W-:-:S03]  /*6060*/  IMAD.WIDE R182, R5, 0x2, R206 ;  /* 0x0000000205b67825 */ /* 0x002fc600078e02ce */
[----:B------:R-:W2:Y:S04]  /*6070*/  LDL.64 R206, [R1+0x238] ;  /* 0x0002380001ce7983 */ /* 0x000ea80000100a00 */
[----:B------:R-:W2:Y:S04]  /*6080*/  LDL.64 R200, [R1+0x240] ;  /* 0x0002400001c87983 */ /* 0x000ea80000100a00 */
[----:B------:R-:W2:Y:S04]  /*6090*/  LDG.E.U16 R169, desc[UR6][R168.64] ;  /* 0x00000006a8a97981 */ /* 0x000ea8000c1e1500 */
[----:B------:R-:W2:Y:S04]  /*60a0*/  LDL.64 R198, [R1+0x208] ;  /* 0x0002080001c67983 */ /* 0x000ea80000100a00 */
[----:B------:R-:W2:Y:S04]  /*60b0*/  LDG.E.U16 R174, desc[UR6][R174.64] ;  /* 0x00000006aeae7981 */ /* 0x000ea8000c1e1500 */
[----:B------:R5:W2:Y:S04]  /*60c0*/  LDG.E.U16 R168, desc[UR6][R178.64] ;  /* 0x00000006b2a87981 */ /* 0x000aa8000c1e1500 */
[----:B------:R-:W2:Y:S04]  /*60d0*/  LDG.E.U16 R160, desc[UR6][R160.64] ;  /* 0x00000006a0a07981 */ /* 0x000ea8000c1e1500 */
[----:B------:R-:W2:Y:S01]  /*60e0*/  LDG.E.U16 R166, desc[UR6][R182.64] ;  /* 0x00000006b6a67981 */ /* 0x000ea2000c1e1500 */
[----:B-----5:R-:W-:-:S03]  /*60f0*/  IMAD.WIDE R178, R5, 0x2, R202 ;  /* 0x0000000205b27825 */ /* 0x020fc600078e02ca */
[----:B------:R-:W5:Y:S04]  /*6100*/  LDL.64 R202, [R1+0x1f0] ;  /* 0x0001f00001ca7983 */ /* 0x000f680000100a00 */
[----:B------:R0:W5:Y:S01]  /*6110*/  LDG.E.U16 R175, desc[UR6][R178.64] ;  /* 0x00000006b2af7981 */ /* 0x000162000c1e1500 */
[----:B----4-:R-:W-:-:S03]  /*6120*/  IMAD.WIDE R180, R5, 0x2, R204 ;  /* 0x0000000205b47825 */ /* 0x010fc600078e02cc */
[----:B------:R-:W4:Y:S01]  /*6130*/  LDL.64 R204, [R1+0x1f8] ;  /* 0x0001f80001cc7983 */ /* 0x000f220000100a00 */
[----:B---3--:R-:W-:-:S03]  /*6140*/  IMAD.WIDE R188, R5, 0x2, R188 ;  /* 0x0000000205bc7825 */ /* 0x008fc600078e02bc */
[----:B------:R1:W3:Y:S01]  /*6150*/  LDG.E.U16 R172, desc[UR6][R180.64] ;  /* 0x00000006b4ac7981 */ /* 0x0002e2000c1e1500 */
[----:B0-----:R-:W-:-:S03]  /*6160*/  IMAD.WIDE R178, R5, 0x2, R216 ;  /* 0x0000000205b27825 */ /* 0x001fc600078e02d8 */
[----:B------:R2:W3:Y:S04]  /*6170*/  LDG.E.U16 R17, desc[UR6][R188.64] ;  /* 0x00000006bc117981 */ /* 0x0004e8000c1e1500 */
[----:B------:R-:W4:Y:S01]  /*6180*/  LDL.64 R216, [R1+0x260] ;  /* 0x0002600001d87983 */ /* 0x000f220000100a00 */
[----:B-1----:R-:W-:-:S03]  /*6190*/  IMAD.WIDE R180, R5, 0x2, R214 ;  /* 0x0000000205b47825 */ /* 0x002fc600078e02d6 */
[----:B------:R-:W3:Y:S01]  /*61a0*/  LDL.64 R214, [R1+0x218] ;  /* 0x0002180001d67983 */ /* 0x000ee20000100a00 */
[----:B--2---:R-:W-:-:S03]  /*61b0*/  IMAD.WIDE R188, R5, 0x2, R192 ;  /* 0x0000000205bc7825 */ /* 0x004fc600078e02c0 */
[----:B------:R0:W2:Y:S02]  /*61c0*/  LDG.E.U16 R192, desc[UR6][R180.64] ;  /* 0x00000006b4c07981 */ /* 0x0000a4000c1e1500 */
[C---:B0-----:R-:W-:Y:S02]  /*61d0*/  IMAD.WIDE R180, R5.reuse, 0x2, R8 ;  /* 0x0000000205b47825 */ /* 0x041fe400078e0208 */
[----:B------:R-:W3:Y:S02]  /*61e0*/  LDL.64 R8, [R1+0x228] ;  /* 0x0002280001087983 */ /* 0x000ee40000100a00 */
[----:B------:R-:W-:-:S05]  /*61f0*/  IMAD.WIDE R190, R5, 0x2, R190 ;  /* 0x0000000205be7825 */ /* 0x000fca00078e02be */
[----:B------:R0:W2:Y:S02]  /*6200*/  LDG.E.U16 R161, desc[UR6][R190.64] ;  /* 0x00000006bea17981 */ /* 0x0000a4000c1e1500 */
[C---:B0-----:R-:W-:Y:S02]  /*6210*/  IMAD.WIDE R190, R5.reuse, 0x2, R184 ;  /* 0x0000000205be7825 */ /* 0x041fe400078e02b8 */
[----:B------:R0:W2:Y:S02]  /*6220*/  LDG.E.U16 R184, desc[UR6][R178.64] ;  /* 0x00000006b2b87981 */ /* 0x0000a4000c1e1500 */
[C---:B------:R-:W-:Y:S02]  /*6230*/  IMAD.WIDE R182, R5.reuse, 0x2, R194 ;  /* 0x0000000205b67825 */ /* 0x040fe400078e02c2 */
[----:B------:R1:W2:Y:S02]  /*6240*/  LDG.E.U16 R195, desc[UR6][R190.64] ;  /* 0x00000006bec37981 */ /* 0x0002a4000c1e1500 */
[----:B0-----:R-:W-:-:S02]  /*6250*/  IMAD.WIDE R178, R5, 0x2, R210 ;  /* 0x0000000205b27825 */ /* 0x001fc400078e02d2 */
[----:B------:R-:W2:Y:S04]  /*6260*/  LDL.64 R210, [R1+0x220] ;  /* 0x0002200001d27983 */ /* 0x000ea80000100a00 */
[----:B------:R-:W2:Y:S01]  /*6270*/  LDG.E.U16 R193, desc[UR6][R182.64] ;  /* 0x00000006b6c17981 */ /* 0x000ea2000c1e1500 */
[----:B-1----:R-:W-:-:S03]  /*6280*/  IMAD.WIDE R190, R5, 0x2, R196 ;  /* 0x0000000205be7825 */ /* 0x002fc600078e02c4 */
[----:B------:R0:W2:Y:S04]  /*6290*/  LDG.E.U16 R196, desc[UR6][R178.64] ;  /* 0x00000006b2c47981 */ /* 0x0000a8000c1e1500 */
[----:B------:R1:W2:Y:S04]  /*62a0*/  LDG.E.U16 R197, desc[UR6][R180.64] ;  /* 0x00000006b4c57981 */ /* 0x0002a8000c1e1500 */
[----:B------:R1:W2:Y:S01]  /*62b0*/  LDG.E.U16 R194, desc[UR6][R188.64] ;  /* 0x00000006bcc27981 */ /* 0x0002a2000c1e1500 */
[----:B0-----:R-:W-:-:S03]  /*62c0*/  IMAD.WIDE R178, R5, 0x2, R208 ;  /* 0x0000000205b27825 */ /* 0x001fc600078e02d0 */
[----:B------:R-:W2:Y:S01]  /*62d0*/  LDL.64 R208, [R1+0x1e8] ;  /* 0x0001e80001d07983 */ /* 0x000ea20000100a00 */
[----:B-1----:R-:W-:-:S03]  /*62e0*/  IMAD.WIDE R180, R5, 0x2, R206 ;  /* 0x0000000205b47825 */ /* 0x002fc600078e02ce */
[----:B------:R-:W2:Y:S01]  /*62f0*/  LDL.64 R206, [R1+0x1e0] ;  /* 0x0001e00001ce7983 */ /* 0x000ea20000100a00 */
[----:B------:R-:W-:-:S03]  /*6300*/  IMAD.WIDE R182, R5, 0x2, R200 ;  /* 0x0000000205b67825 */ /* 0x000fc600078e02c8 */
[----:B------:R-:W2:Y:S01]  /*6310*/  LDG.E.U16 R200, desc[UR6][R190.64] ;  /* 0x00000006bec87981 */ /* 0x000ea2000c1e1500 */
[----:B------:R-:W-:-:S03]  /*6320*/  IMAD.WIDE R188, R5, 0x2, R198 ;  /* 0x0000000205bc7825 */ /* 0x000fc600078e02c6 */
[----:B------:R0:W2:Y:S04]  /*6330*/  LDG.E.U16 R198, desc[UR6][R182.64] ;  /* 0x00000006b6c67981 */ /* 0x0000a8000c1e1500 */
[----:B------:R4:W2:Y:S04]  /*6340*/  LDG.E.U16 R201, desc[UR6][R178.64] ;  /* 0x00000006b2c97981 */ /* 0x0008a8000c1e1500 */
[----:B------:R-:W2:Y:S01]  /*6350*/  LDG.E.U16 R199, desc[UR6][R188.64] ;  /* 0x00000006bcc77981 */ /* 0x000ea2000c1e1500 */
[----:B0-----:R-:W-:-:S03]  /*6360*/  IMAD.WIDE R182, R5, 0x2, R212 ;  /* 0x0000000205b67825 */ /* 0x001fc600078e02d4 */
[----:B------:R-:W2:Y:S01]  /*6370*/  LDL.64 R212, [R1+0x1d8] ;  /* 0x0001d80001d47983 */ /* 0x000ea20000100a00 */
[----:B-----5:R-:W-:-:S03]  /*6380*/  IMAD.WIDE R190, R5, 0x2, R202 ;  /* 0x0000000205be7825 */ /* 0x020fc600078e02ca */
[----:B------:R3:W5:Y:S04]  /*6390*/  LDG.E.U16 R202, desc[UR6][R180.64] ;  /* 0x00000006b4ca7981 */ /* 0x000768000c1e1500 */
[----:B------:R2:W5:Y:S01]  /*63a0*/  LDG.E.U16 R203, desc[UR6][R182.64] ;  /* 0x00000006b6cb7981 */ /* 0x000562000c1e1500 */
[----:B----4-:R-:W-:-:S03]  /*63b0*/  IMAD.WIDE R178, R5, 0x2, R216 ;  /* 0x0000000205b27825 */ /* 0x010fc600078e02d8 */
[----:B------:R-:W4:Y:S01]  /*63c0*/  LDL.64 R216, [R1+0x210] ;  /* 0x0002100001d87983 */ /* 0x000f220000100a00 */
[----:B---3--:R-:W-:-:S03]  /*63d0*/  IMAD.WIDE R180, R5, 0x2, R8 ;  /* 0x0000000205b47825 */ /* 0x008fc600078e0208 */
[----:B------:R-:W3:Y:S01]  /*63e0*/  LDL.64 R8, [R1+0x1d0] ;  /* 0x0001d00001087983 */ /* 0x000ee20000100a00 */
[----:B------:R-:W-:-:S03]  /*63f0*/  IMAD.WIDE R188, R5, 0x2, R204 ;  /* 0x0000000205bc7825 */ /* 0x000fc600078e02cc */
[----:B------:R-:W5:Y:S04]  /*6400*/  LDG.E.U16 R205, desc[UR6][R190.64] ;  /* 0x00000006becd7981 */ /* 0x000f68000c1e1500 */
[----:B------:R0:W5:Y:S01]  /*6410*/  LDG.E.U16 R204, desc[UR6][R188.64] ;  /* 0x00000006bccc7981 */ /* 0x000162000c1e1500 */
[----:B--2---:R-:W-:-:S04]  /*6420*/  IMAD.WIDE R182, R5, 0x2, R210 ;  /* 0x0000000205b67825 */ /* 0x004fc800078e02d2 */
[C---:B0-----:R-:W-:Y:S02]  /*6430*/  IMAD.WIDE R188, R5.reuse, 0x2, R208 ;  /* 0x0000000205bc7825 */ /* 0x041fe400078e02d0 */
[----:B------:R0:W2:Y:S02]  /*6440*/  LDG.E.U16 R208, desc[UR6][R182.64] ;  /* 0x00000006b6d07981 */ /* 0x0000a4000c1e1500 */
[C---:B------:R-:W-:Y:S02]  /*6450*/  IMAD.WIDE R190, R5.reuse, 0x2, R206 ;  /* 0x0000000205be7825 */ /* 0x040fe400078e02ce */
[----:B------:R1:W2:Y:S04]  /*6460*/  LDG.E.U16 R207, desc[UR6][R180.64] ;  /* 0x00000006b4cf7981 */ /* 0x0002a8000c1e1500 */
[----:B------:R-:W2:Y:S04]  /*6470*/  LDG.E.U16 R209, desc[UR6][R188.64] ;  /* 0x00000006bcd17981 */ /* 0x000ea8000c1e1500 */
[----:B------:R1:W2:Y:S01]  /*6480*/  LDG.E.U16 R206, desc[UR6][R178.64] ;  /* 0x00000006b2ce7981 */ /* 0x0002a2000c1e1500 */
[----:B0-----:R-:W-:-:S03]  /*6490*/  IMAD.WIDE R182, R5, 0x2, R224 ;  /* 0x0000000205b67825 */ /* 0x001fc600078e02e0 */
[----:B------:R0:W2:Y:S01]  /*64a0*/  LDG.E.U16 R210, desc[UR6][R190.64] ;  /* 0x00000006bed27981 */ /* 0x0000a2000c1e1500 */
[----:B-1----:R-:W-:-:S04]  /*64b0*/  IMAD.WIDE R180, R5, 0x2, R226 ;  /* 0x0000000205b47825 */ /* 0x002fc800078e02e2 */
[C---:B------:R-:W-:Y:S01]  /*64c0*/  IMAD.WIDE R178, R5.reuse, 0x2, R228 ;  /* 0x0000000205b27825 */ /* 0x040fe200078e02e4 */
[----:B------:R-:W-:Y:S01]  /*64d0*/  UIADD3.64 UR50, UR14, 0x1fe, URZ ;  /* 0x000001fe0e327897 */ /* 0x000fe2000fffe03f */
[----:B------:R-:W2:Y:S02]  /*64e0*/  LDL.64 R228, [R1+0x118] ;  /* 0x0001180001e47983 */ /* 0x000ea40000100a00 */
[C---:B------:R-:W-:Y:S02]  /*64f0*/  IMAD.WIDE R188, R5.reuse, 0x2, R214 ;  /* 0x0000000205bc7825 */ /* 0x040fe400078e02d6 */
[----:B------:R1:W2:Y:S02]  /*6500*/  LDG.E.U16 R211, desc[UR6][R178.64] ;  /* 0x00000006b2d37981 */ /* 0x0002a4000c1e1500 */
[C---:B0-----:R-:W-:Y:S02]  /*6510*/  IMAD.WIDE R190, R5.reuse, 0x2, R212 ;  /* 0x0000000205be7825 */ /* 0x041fe400078e02d4 */
[----:B------:R0:W2:Y:S04]  /*6520*/  LDG.E.U16 R212, desc[UR6][R180.64] ;  /* 0x00000006b4d47981 */ /* 0x0000a8000c1e1500 */
[----:B------:R0:W2:Y:S01]  /*6530*/  LDG.E.U16 R213, desc[UR6][R182.64] ;  /* 0x00000006b6d57981 */ /* 0x0000a2000c1e1500 */
[----:B-1----:R-:W-:-:S03]  /*6540*/  IMAD.WIDE R178, R5, 0x2, R222 ;  /* 0x0000000205b27825 */ /* 0x002fc600078e02de */
[----:B------:R4:W2:Y:S01]  /*6550*/  LDG.E.U16 R214, desc[UR6][R188.64] ;  /* 0x00000006bcd67981 */ /* 0x0008a2000c1e1500 */
[----:B0-----:R-:W-:-:S03]  /*6560*/  IMAD.WIDE R180, R5, 0x2, R220 ;  /* 0x0000000205b47825 */ /* 0x001fc600078e02dc */
[----:B------:R3:W2:Y:S01]  /*6570*/  LDG.E.U16 R215, desc[UR6][R190.64] ;  /* 0x00000006bed77981 */ /* 0x0006a2000c1e1500 */
[----:B------:R-:W-:-:S03]  /*6580*/  IMAD.WIDE R182, R5, 0x2, R218 ;  /* 0x0000000205b67825 */ /* 0x000fc600078e02da */
[----:B------:R-:W2:Y:S04]  /*6590*/  LDG.E.U16 R178, desc[UR6][R178.64] ;  /* 0x00000006b2b27981 */ /* 0x000ea8000c1e1500 */
[----:B------:R-:W2:Y:S04]  /*65a0*/  LDG.E.U16 R180, desc[UR6][R180.64] ;  /* 0x00000006b4b47981 */ /* 0x000ea8000c1e1500 */
[----:B------:R-:W2:Y:S01]  /*65b0*/  LDG.E.U16 R182, desc[UR6][R182.64] ;  /* 0x00000006b6b67981 */ /* 0x000ea2000c1e1500 */
[----:B----4-:R-:W-:-:S06]  /*65c0*/  IMAD.WIDE R188, R5, 0x2, R216 ;  /* 0x0000000205bc7825 */ /* 0x010fcc00078e02d8 */
[----:B------:R-:W4:Y:S01]  /*65d0*/  LDG.E.U16 R188, desc[UR6][R188.64] ;  /* 0x00000006bcbc7981 */ /* 0x000f22000c1e1500 */
[----:B---3--:R-:W-:-:S06]  /*65e0*/  IMAD.WIDE R190, R5, 0x2, R8 ;  /* 0x0000000205be7825 */ /* 0x008fcc00078e0208 */
[----:B------:R-:W3:Y:S01]  /*65f0*/  LDG.E.U16 R190, desc[UR6][R190.64] ;  /* 0x00000006bebe7981 */ /* 0x000ee2000c1e1500 */
[----:B------:R-:W-:Y:S01]  /*6600*/  BAR.SYNC.DEFER_BLOCKING 0x0 ;  /* 0x0000000000007b1d */ /* 0x000fe20000010000 */
[----:B------:R-:W-:-:S05]  /*6610*/  LOP3.LUT R8, R0, 0x20, RZ, 0x3c, !PT ;  /* 0x0000002000087812 */ /* 0x000fca00078e3cff */
[----:B------:R-:W0:Y:S01]  /*6620*/  S2R R216, SR_TID.X ;  /* 0x0000000000d87919 */ /* 0x000e220000002100 */
        /* <DEDUP_REMOVED lines=15> */
[----:B------:R1:W-:Y:S04]  /*6720*/  STS.U16 [R7+UR4+0x11c80], R200 ;  /* 0x011c80c807007988 */ /* 0x0003e80008000404 */
[----:B------:R-:W-:Y:S04]  /*6730*/  STS.U16 [R8+UR4+0x10100], R173 ;  /* 0x010100ad08007988 */ /* 0x000fe80008000404 */
[----:B------:R-:W-:Y:S01]  /*6740*/  STS.U16 [R8+UR4+0x10500], R153 ;  /* 0x0105009908007988 */ /* 0x000fe20008000404 */
[----:B-1----:R-:W-:-:S03]  /*6750*/  LOP3.LUT R7, R0, 0x30, RZ, 0x3c, !PT ;  /* 0x0000003000077812 */ /* 0x002fc600078e3cff */
[----:B------:R-:W-:Y:S04]  /*6760*/  STS.U16 [R8+UR4+0x10900], R167 ;  /* 0x010900a708007988 */ /* 0x000fe80008000404 */
[----:B------:R-:W-:Y:S04]  /*6770*/  STS.U16 [R8+UR4+0x10d00], R174 ;  /* 0x010d00ae08007988 */ /* 0x000fe80008000404 */
[----:B------:R-:W-:Y:S04]  /*6780*/  STS.U16 [R8+UR4+0x11100], R172 ;  /* 0x011100ac08007988 */ /* 0x000fe80008000404 */
[----:B------:R-:W-:Y:S04]  /*6790*/  STS.U16 [R8+UR4+0x11500], R195 ;  /* 0x011500c308007988 */ /* 0x000fe80008000404 */
[----:B-----5:R-:W-:Y:S04]  /*67a0*/  STS.U16 [R8+UR4+0x11900], R202 ;  /* 0x011900ca08007988 */ /* 0x020fe80008000404 */
        /* <DEDUP_REMOVED lines=8> */
[----:B------:R-:W-:Y:S04]  /*6830*/  STS.U16 [R7+UR4+0x11980], R203 ;  /* 0x011980cb07007988 */ /* 0x000fe80008000404 */
[----:B------:R1:W-:Y:S04]  /*6840*/  STS.U16 [R7+UR4+0x11d80], R205 ;  /* 0x011d80cd07007988 */ /* 0x0003e80008000404 */
[----:B------:R-:W-:Y:S04]  /*6850*/  STS.U16 [R8+UR4+0x10200], R171 ;  /* 0x010200ab08007988 */ /* 0x000fe80008000404 */
[----:B------:R-:W-:Y:S04]  /*6860*/  STS.U16 [R8+UR4+0x10600], R170 ;  /* 0x010600aa08007988 */ /* 0x000fe80008000404 */
[----:B------:R-:W-:Y:S01]  /*6870*/  STS.U16 [R8+UR4+0x10a00], R169 ;  /* 0x010a00a908007988 */ /* 0x000fe20008000404 */
[----:B-1----:R-:W-:-:S03]  /*6880*/  LOP3.LUT R7, R0, 0x50, RZ, 0x3c, !PT ;  /* 0x0000005000077812 */ /* 0x002fc600078e3cff */
[----:B------:R-:W-:Y:S04]  /*6890*/  STS.U16 [R8+UR4+0x10e00], R168 ;  /* 0x010e00a808007988 */ /* 0x000fe80008000404 */
[----:B------:R-:W-:Y:S04]  /*68a0*/  STS.U16 [R8+UR4+0x11200], R184 ;  /* 0x011200b808007988 */ /* 0x000fe80008000404 */
[----:B------:R-:W-:Y:S04]  /*68b0*/  STS.U16 [R8+UR4+0x11600], R201 ;  /* 0x011600c908007988 */ /* 0x000fe80008000404 */
[----:B--2---:R-:W-:Y:S04]  /*68c0*/  STS.U16 [R8+UR4+0x11a00], R207 ;  /* 0x011a00cf08007988 */ /* 0x004fe80008000404 */
[----:B------:R0:W-:Y:S04]  /*68d0*/  STS.U16 [R8+UR4+0x11e00], R209 ;  /* 0x011e00d108007988 */ /* 0x0001e80008000404 */
[----:B------:R-:W-:Y:S01]  /*68e0*/  STS.U16 [R7+UR4+0x10280], R164 ;  /* 0x010280a407007988 */ /* 0x000fe20008000404 */
[----:B------:R-:W-:-:S02]  /*68f0*/  UIADD3.64 UR54, UR14, 0x200, URZ ;  /* 0x000002000e367897 */ /* 0x000fc4000fffe03f */
[----:B------:R-:W-:Y:S01]  /*6900*/  UIADD3.64 UR58, UR14, 0x202, URZ ;  /* 0x000002020e3a7897 */ /* 0x000fe2000fffe03f */
[----:B------:R-:W2:Y:S01]  /*6910*/  LDL.64 R194, [R1+0x168] ;  /* 0x0001680001c27983 */ /* 0x000ea20000100a00 */
[----:B0-----:R-:W-:-:S03]  /*6920*/  SHF.R.U32.HI R8, RZ, 0x5, R216 ;  /* 0x00000005ff087819 */ /* 0x001fc600000116d8 */
[----:B------:R-:W-:Y:S01]  /*6930*/  STS.U16 [R7+UR4+0x10680], R163 ;  /* 0x010680a307007988 */ /* 0x000fe20008000404 */
[----:B------:R-:W-:-:S03]  /*6940*/  R2UR UR8, R8 ;  /* 0x00000000080872ca */ /* 0x000fc600000e0000 */
[----:B------:R-:W-:Y:S01]  /*6950*/  STS.U16 [R7+UR4+0x10a80], R162 ;  /* 0x010a80a207007988 */ /* 0x000fe20008000404 */
[----:B------:R-:W-:-:S03]  /*6960*/  LOP3.LUT R8, R0, 0x60, RZ, 0x3c, !PT ;  /* 0x0000006000087812 */ /* 0x000fc600078e3cff */
[----:B------:R-:W-:Y:S04]  /*6970*/  STS.U16 [R7+UR4+0x10e80], R161 ;  /* 0x010e80a107007988 */ /* 0x000fe80008000404 */
[----:B------:R-:W-:Y:S04]  /*6980*/  STS.U16 [R7+UR4+0x11280], R192 ;  /* 0x011280c007007988 */ /* 0x000fe80008000404 */
[----:B------:R-:W-:Y:S04]  /*6990*/  STS.U16 [R7+UR4+0x11680], R206 ;  /* 0x011680ce07007988 */ /* 0x000fe80008000404 */
[----:B------:R-:W-:Y:S04]  /*69a0*/  STS.U16 [R7+UR4+0x11a80], R208 ;  /* 0x011a80d007007988 */ /* 0x000fe80008000404 */
[----:B------:R0:W-:Y:S04]  /*69b0*/  STS.U16 [R7+UR4+0x11e80], R210 ;  /* 0x011e80d207007988 */ /* 0x0001e80008000404 */
[----:B------:R-:W-:Y:S04]  /*69c0*/  STS.U16 [R8+UR4+0x10300], R158 ;  /* 0x0103009e08007988 */ /* 0x000fe80008000404 */
        /* <DEDUP_REMOVED lines=12> */
[----:B------:R-:W-:Y:S04]  /*6a90*/  STS.U16 [R7+UR4+0x11380], R180 ;  /* 0x011380b407007988 */ /* 0x000fe80008000404 */
[----:B------:R-:W-:Y:S04]  /*6aa0*/  STS.U16 [R7+UR4+0x11780], R182 ;  /* 0x011780b607007988 */ /* 0x000fe80008000404 */
[----:B----4-:R-:W-:Y:S01]  /*6ab0*/  STS.U16 [R7+UR4+0x11b80], R188 ;  /* 0x011b80bc07007988 */ /* 0x010fe20008000404 */
[----:B------:R-:W-:-:S03]  /*6ac0*/  USHF.L.U32 UR8, UR8, 0x9, URZ ;  /* 0x0000000908087899 */ /* 0x000fc6000800063f */
[----:B0-----:R-:W4:Y:S04]  /*6ad0*/  LDL.64 R22, [R1+0x1b8] ;  /* 0x0001b80001167983 */ /* 0x001f280000100a00 */
[----:B------:R-:W5:Y:S04]  /*6ae0*/  LDL.64 R204, [R1+0x1c8] ;  /* 0x0001c80001cc7983 */ /* 0x000f680000100a00 */
[----:B------:R-:W5:Y:S04]  /*6af0*/  LDL.64 R198, [R1+0x188] ;  /* 0x0001880001c67983 */ /* 0x000f680000100a00 */
[----:B------:R-:W5:Y:S04]  /*6b00*/  LDL.64 R196, [R1+0x178] ;  /* 0x0001780001c47983 */ /* 0x000f680000100a00 */
[----:B---3--:R0:W-:Y:S01]  /*6b10*/  STS.U16 [R7+UR4+0x11f80], R190 ;  /* 0x011f80be07007988 */ /* 0x0081e20008000404 */
[----:B------:R1:W-:Y:S06]  /*6b20*/  MEMBAR.ALL.CTA ;  /* 0x0000000000007992 */ /* 0x0003ec0000008000 */
[----:B-1----:R-:W1:Y:S01]  /*6b30*/  FENCE.VIEW.ASYNC.S ;  /* 0x00000000000073c6 */ /* 0x002e620000000000 */
[----:B------:R-:W-:-:S03]  /*6b40*/  ULOP3.LUT UR8, UR8, 0x800, URZ, 0xc0, !UPT ;  /* 0x0000080008087892 */ /* 0x000fc6000f8ec03f */
[----:B------:R-:W3:Y:S01]  /*6b50*/  LDL.64 R192, [R1+0x158] ;  /* 0x0001580001c07983 */ /* 0x000ee20000100a00 */
[----:B------:R-:W-:-:S03]  /*6b60*/  ULEA.HI UR8, UR4, UR8, URZ, 0x1c ;  /* 0x0000000804087291 */ /* 0x000fc6000f8fe03f */
[----:B0-----:R-:W3:Y:S01]  /*6b70*/  LDL.64 R190, [R1+0x148] ;  /* 0x0001480001be7983 */ /* 0x001ee20000100a00 */
[----:B------:R-:W0:Y:S01]  /*6b80*/  S2R R216, SR_TID.X ;  /* 0x0000000000d87919 */ /* 0x000e220000002100 */
[----:B------:R-:W-:Y:S02]  /*6b90*/  LOP3.LUT R189, R6, 0x8, RZ, 0xfc, !PT ;  /* 0x0000000806bd7812 */ /* 0x000fe400078efcff */
[----:B------:R-:W3:Y:S04]  /*6ba0*/  LDL.64 R202, [R1+0x1a8] ;  /* 0x0001a80001ca7983 */ /* 0x000ee80000100a00 */
[----:B------:R-:W3:Y:S01]  /*6bb0*/  LDL.64 R200, [R1+0x198] ;  /* 0x0001980001c87983 */ /* 0x000ee20000100a00 */
[----:B-1----:R-:W-:Y:S01]  /*6bc0*/  BAR.SYNC.DEFER_BLOCKING 0x0 ;  /* 0x0000000000007b1d */ /* 0x002fe20000010000 */
[----:B------:R-:W-:-:S05]  /*6bd0*/  ULOP3.LUT UR8, UR8, 0x3fff, URZ, 0xc0, !UPT ;  /* 0x00003fff08087892 */ /* 0x000fca000f8ec03f */
[----:B------:R-:W3:Y:S01]  /*6be0*/  LDL.64 R8, [R1+0x138] ;  /* 0x0001380001087983 */ /* 0x000ee20000100a00 */
[----:B------:R-:W-:-:S06]  /*6bf0*/  WARPGROUP.ARRIVE ;  /* 0x00000000000079c5 */ /* 0x000fcc0000000000 */
[----:B------:R-:W-:Y:S01]  /*6c00*/  HGMMA.64x64x16.F32.BF16 R152, gdesc[UR8].tnspA, RZ, !UPT ;  /* 0x20e00000089879f0 */ /* 0x000fe2000c7018ff */
[----:B------:R-:W-:-:S03]  /*6c10*/  UIADD3 UR12, UP0, UR8, 0x80, URZ ;  /* 0x00000080080c7890 */ /* 0x000fc6000ff1e03f */
[----:B------:R-:W-:Y:S02]  /*6c20*/  UMOV UR8, URZ ;  /* 0x0000003f00087c82 */ /* 0x000fe40008000000 */
[----:B------:R-:W-:-:S09]  /*6c30*/  UIADD3.X UR13, UR8, 0x40000040, URZ, UP0, !UPT ;  /* 0x40000040080d7890 */ /* 0x000fd200087fe43f */
[----:B------:R-:W-:Y:S01]  /*6c40*/  HGMMA.64x64x16.F32.BF16 R152, gdesc[UR12].tnspA, R152 ;  /* 0x20e000000c9879f0 */ /* 0x000fe20008701898 */
[----:B------:R-:W-:Y:S02]  /*6c50*/  UIADD3.64 UR16, UR12, 0x80, URZ ;  /* 0x000000800c107897 */ /* 0x000fe4000fffe03f */
[----:B------:R-:W-:-:S07]  /*6c60*/  UIADD3.64 UR20, UR12, 0x100, URZ ;  /* 0x000001000c147897 */ /* 0x000fce000fffe03f */
[----:B------:R-:W-:Y:S01]  /*6c70*/  HGMMA.64x64x16.F32.BF16 R152, gdesc[UR16].tnspA, R152 ;  /* 0x20e00000109879f0 */ /* 0x000fe20008701898 */
[----:B------:R-:W-:-:S03]  /*6c80*/  UIADD3.64 UR48, UR12, 0x180, URZ ;  /* 0x000001800c307897 */ /* 0x000fc6000fffe03f */
[----:B------:R-:W-:Y:S01]  /*6c90*/  HGMMA.64x64x16.F32.BF16 R152, gdesc[UR20].tnspA, R152 ;  /* 0x20e00000149879f0 */ /* 0x000fe20008701898 */
[----:B------:R-:W-:-:S05]  /*6ca0*/  UIADD3.64 UR52, UR12, 0x200, URZ ;  /* 0x000002000c347897 */ /* 0x000fca000fffe03f */
        /* <DEDUP_REMOVED lines=15> */
[----:B----4-:R-:W-:-:S05]  /*6da0*/  IMAD.WIDE R22, R3, 0x2, R22 ;  /* 0x0000000203167825 */ /* 0x010fca00078e0216 */
[----:B------:R2:W4:Y:S02]  /*6db0*/  LDG.E.U16 R225, desc[UR6][R22.64] ;  /* 0x0000000616e17981 */ /* 0x000524000c1e1500 */
[----:B--2---:R-:W-:Y:S02]  /*6dc0*/  IMAD.WIDE R22, R3, 0x2, R194 ;  /* 0x0000000203167825 */ /* 0x004fe400078e02c2 */
[----:B------:R-:W2:Y:S01]  /*6dd0*/  LDL.64 R194, [R1+0x128] ;  /* 0x0001280001c27983 */ /* 0x000ea20000100a00 */
[----:B------:R-:W-:Y:S02]  /*6de0*/  R2UR UR51, R14 ;  /* 0x000000000e3372ca */ /* 0x000fe400000e0000 */
[----:B------:R-:W-:Y:S01]  /*6df0*/  R2UR UR50, R15 ;  /* 0x000000000f3272ca */ /* 0x000fe200000e0000 */
[----:B------:R-:W-:Y:S01]  /*6e00*/  UIADD3.64 UR48, UR12, 0x600, URZ ;  /* 0x000006000c307897 */ /* 0x000fe2000fffe03f */
[----:B------:R-:W-:Y:S02]  /*6e10*/  R2UR UR55, R12 ;  /* 0x000000000c3772ca */ /* 0x000fe400000e0000 */
[----:B------:R-:W-:Y:S01]  /*6e20*/  R2UR UR54, R13 ;  /* 0x000000000d3672ca */ /* 0x000fe200000e0000 */
[----:B------:R-:W-:Y:S01]  /*6e30*/  UIADD3.64 UR52, UR12, 0x680, URZ ;  /* 0x000006800c347897 */ /* 0x000fe2000fffe03f */
[----:B------:R-:W-:Y:S01]  /*6e40*/  R2UR UR59, R10 ;  /* 0x000000000a3b72ca */ /* 0x000fe200000e0000 */
[----:B------:R-:W-:Y:S01]  /*6e50*/  UIADD3.64 UR56, UR12, 0x700, URZ ;  /* 0x000007000c387897 */ /* 0x000fe2000fffe03f */
[----:B------:R-:W-:Y:S01]  /*6e60*/  R2UR UR58, R11 ;  /* 0x000000000b3a72ca */ /* 0x000fe200000e0000 */
[----:B0-----:R-:W-:Y:S01]  /*6e70*/  IMAD.SHL.U32 R7, R216, 0x2, RZ ;  /* 0x00000002d8077824 */ /* 0x001fe200078e00ff */
[----:B------:R-:W4:Y:S01]  /*6e80*/  LDG.E.U16 R215, desc[UR6][R22.64] ;  /* 0x0000000616d77981 */ /* 0x000f22000c1e1500 */
[----:B------:R-:W-:Y:S04]  /*6e90*/  HGMMA.64x64x16.F32.BF16 R152, gdesc[UR44].tnspA, R152 ;  /* 0x20e000002c9879f0 */ /* 0x000fe80008701898 */
[----:B------:R-:W-:Y:S04]  /*6ea0*/  HGMMA.64x64x16.F32.BF16 R152, gdesc[UR48].tnspA, R152 ;  /* 0x20e00000309879f0 */ /* 0x000fe80008701898 */
[----:B------:R-:W-:Y:S01]  /*6eb0*/  HGMMA.64x64x16.F32.BF16 R152, gdesc[UR52].tnspA, R152 ;  /* 0x20e00000349879f0 */ /* 0x000fe20008701898 */
[----:B------:R-:W-:-:S04]  /*6ec0*/  LOP3.LUT R7, R7, 0x6, RZ, 0xc0, !PT ;  /* 0x0000000607077812 */ /* 0x000fc800078ec0ff */
[----:B------:R-:W-:-:S04]  /*6ed0*/  IADD3 R184, P3, R7, UR61, RZ ;  /* 0x0000003d07b87c10 */ /* 0x000fc8000ff7e0ff */
[C---:B------:R-:W-:Y:S01]  /*6ee0*/  IADD3 R10, P6, R184.reuse, 0x9, RZ ;  /* 0x00000009b80a7810 */ /* 0x040fe20007fde0ff */
[----:B------:R-:W-:Y:S01]  /*6ef0*/  HGMMA.64x64x16.F32.BF16 R152, gdesc[UR56].tnspA, R152, gsb0 ;  /* 0x20e00000389879f0 */ /* 0x000fe20008001898 */
[----:B------:R-:W-:Y:S02]  /*6f00*/  IADD3 R11, P2, R184, 0x10, RZ ;  /* 0x00000010b80b7810 */ /* 0x000fe40007f5e0ff */
[CC--:B------:R-:W-:Y:S02]  /*6f10*/  ISETP.GT.U32.AND P0, PT, R10.reuse, R6.reuse, PT ;  /* 0x000000060a00720c */ /* 0x0c0fe40003f04070 */
[-C--:B------:R-:W-:Y:S01]  /*6f20*/  ISETP.GT.U32.AND P1, PT, R10, R189.reuse, PT ;  /* 0x000000bd0a00720c */ /* 0x080fe20003f24070 */
[----:B------:R-:W-:Y:S01]  /*6f30*/  IMAD.X R10, RZ, RZ, UR60, P3 ;  /* 0x0000003cff0a7e24 */ /* 0x000fe200098e06ff */
[C---:B------:R-:W-:Y:S02]  /*6f40*/  ISETP.GT.U32.AND P3, PT, R11.reuse, R6, PT ;  /* 0x000000060b00720c */ /* 0x040fe40003f64070 */
[----:B------:R-:W-:Y:S01]  /*6f50*/  ISETP.GT.U32.AND P4, PT, R11, R189, PT ;  /* 0x000000bd0b00720c */ /* 0x000fe20003f84070 */
[----:B------:R-:W-:Y:S01]  /*6f60*/  IMAD.X R11, RZ, RZ, R10, P6 ;  /* 0x000000ffff0b7224 */ /* 0x000fe200030e060a */
[----:B------:R-:W-:-:S04]  /*6f70*/  IADD3 R13, P5, R184, 0x11, RZ ;  /* 0x00000011b80d7810 */ /* 0x000fc80007fbe0ff */
[C---:B------:R-:W-:Y:S02]  /*6f80*/  ISETP.GT.U32.AND.EX P0, PT, R11.reuse, RZ, PT, P0 ;  /* 0x000000ff0b00720c */ /* 0x040fe40003f04100 */
[----:B------:R-:W-:Y:S01]  /*6f90*/  ISETP.GT.U32.AND.EX P1, PT, R11, RZ, PT, P1 ;  /* 0x000000ff0b00720c */ /* 0x000fe20003f24110 */
[----:B------:R-:W-:Y:S01]  /*6fa0*/  IMAD.X R15, RZ, RZ, R10, P5 ;  /* 0x000000ffff0f7224 */ /* 0x000fe200028e060a */
[----:B------:R-:W-:-:S04]  /*6fb0*/  IADD3 R14, P6, R184, 0x18, RZ ;  /* 0x00000018b80e7810 */ /* 0x000fc80007fde0ff */
[----:B------:R-:W-:Y:S01]  /*6fc0*/  ISETP.GT.U32.AND P5, PT, R14, R189, PT ;  /* 0x000000bd0e00720c */ /* 0x000fe20003fa4070 */
[----:B------:R-:W-:Y:S02]  /*6fd0*/  WARPGROUP.DEPBAR.LE gsb0, 0x0 ;  /* 0x00008000000079c5 */ /* 0x000fe40000010000 */
[----:B------:R-:W-:Y:S01]  /*6fe0*/  FMUL R12, R157, UR5 ;  /* 0x000000059d0c7c20 */ /* 0x000fe20008400000 */
[----:B------:R-:W-:-:S04]  /*6ff0*/  FMUL R159, R159, UR5 ;  /* 0x000000059f9f7c20 */ /* 0x000fc80008400000 */
[----:B------:R-:W-:Y:S02]  /*7000*/  FSEL R12, R12, -INF , !P0 ;  /* 0xff8000000c0c7808 */ /* 0x000fe40004000000 */
[----:B------:R-:W-:Y:S02]  /*7010*/  FSEL R11, R159, -INF , !P1 ;  /* 0xff8000009f0b7808 */ /* 0x000fe40004800000 */
[C---:B------:R-:W-:Y:S02]  /*7020*/  ISETP.GT.U32.AND P0, PT, R13.reuse, R6, PT ;  /* 0x000000060d00720c */ /* 0x040fe40003f04070 */
[----:B------:R-:W-:Y:S01]  /*7030*/  ISETP.GT.U32.AND P1, PT, R13, R189, PT ;  /* 0x000000bd0d00720c */ /* 0x000fe20003f24070 */
[----:B------:R-:W-:Y:S02]  /*7040*/  IMAD.X R13, RZ, RZ, R10, P2 ;  /* 0x000000ffff0d7224 */ /* 0x000fe400010e060a */
[----:B------:R-:W-:-:S03]  /*7050*/  FMUL R16, R161, UR5 ;  /* 0x00000005a1107c20 */ /* 0x000fc60008400000 */
[C---:B------:R-:W-:Y:S02]  /*7060*/  ISETP.GT.U32.AND.EX P3, PT, R13.reuse, RZ, PT, P3 ;  /* 0x000000ff0d00720c */ /* 0x040fe40003f64130 */
[----:B------:R-:W-:Y:S01]  /*7070*/  ISETP.GT.U32.AND.EX P4, PT, R13, RZ, PT, P4 ;  /* 0x000000ff0d00720c */ /* 0x000fe20003f84140 */
[----:B------:R-:W-:Y:S01]  /*7080*/  FMUL R13, R160, UR5 ;  /* 0x00000005a00d7c20 */ /* 0x000fe20008400000 */
[----:B-----5:R-:W-:Y:S01]  /*7090*/  IMAD.WIDE R160, R3, 0x2, R204 ;  /* 0x0000000203a07825 */ /* 0x020fe200078e02cc */
[----:B------:R-:W-:-:S03]  /*70a0*/  ISETP.GT.U32.AND P2, PT, R14, R6, PT ;  /* 0x000000060e00720c */ /* 0x000fc60003f44070 */
[----:B------:R-:W-:Y:S01]  /*70b0*/  FMUL R14, R163, UR5 ;  /* 0x00000005a30e7c20 */ /* 0x000fe20008400000 */
[C---:B------:R-:W-:Y:S02]  /*70c0*/  ISETP.GT.U32.AND.EX P0, PT, R15.reuse, RZ, PT, P0 ;  /* 0x000000ff0f00720c */ /* 0x040fe40003f04100 */
[----:B------:R-:W-:Y:S01]  /*70d0*/  ISETP.GT.U32.AND.EX P1, PT, R15, RZ, PT, P1 ;  /* 0x000000ff0f00720c */ /* 0x000fe20003f24110 */
[----:B------:R-:W-:Y:S01]  /*70e0*/  FMUL R15, R162, UR5 ;  /* 0x00000005a20f7c20 */ /* 0x000fe20008400000 */
[C---:B------:R-:W-:Y:S01]  /*70f0*/  IMAD.WIDE R162, R3.reuse, 0x2, R198 ;  /* 0x0000000203a27825 */ /* 0x040fe200078e02c6 */
[----:B------:R0:W5:Y:S04]  /*7100*/  LDG.E.U16 R227, desc[UR6][R160.64] ;  /* 0x00000006a0e37981 */ /* 0x000168000c1e1500 */
[----:B------:R3:W4:Y:S04]  /*7110*/  LDG.E.U16 R219, desc[UR6][R162.64] ;  /* 0x00000006a2db7981 */ /* 0x000728000c1e1500 */
[----:B------:R-:W5:Y:S01]  /*7120*/  LDL.64 R198, [R1+0x180] ;  /* 0x0001800001c67983 */ /* 0x000f620000100a00 */
[----:B0-----:R-:W-:-:S03]  /*7130*/  IMAD.WIDE R160, R3, 0x2, R196 ;  /* 0x0000000203a07825 */ /* 0x001fc600078e02c4 */
[----:B------:R-:W4:Y:S01]  /*7140*/  LDL.64 R196, [R1+0x170] ;  /* 0x0001700001c47983 */ /* 0x000f220000100a00 */
[----:B---3--:R-:W-:-:S03]  /*7150*/  IMAD.WIDE R162, R3, 0x2, R192 ;  /* 0x0000000203a27825 */ /* 0x008fc600078e02c0 */
[----:B------:R0:W3:Y:S04]  /*7160*/  LDG.E.U16 R217, desc[UR6][R160.64] ;  /* 0x00000006a0d97981 */ /* 0x0000e8000c1e1500 */
[----:B------:R-:W5:Y:S04]  /*7170*/  LDL.64 R192, [R1+0x1c0] ;  /* 0x0001c00001c07983 */ /* 0x000f680000100a00 */
[----:B------:R2:W3:Y:S01]  /*7180*/  LDG.E.U16 R213, desc[UR6][R162.64] ;  /* 0x00000006a2d57981 */ /* 0x0004e2000c1e1500 */
[----:B0-----:R-:W-:-:S03]  /*7190*/  IMAD.WIDE R160, R3, 0x2, R190 ;  /* 0x0000000203a07825 */ /* 0x001fc600078e02be */
[----:B------:R-:W4:Y:S01]  /*71a0*/  LDL.64 R190, [R1+0x1b0] ;  /* 0x0001b00001be7983 */ /* 0x000f220000100a00 */
[----:B------:R-:W-:Y:S01]  /*71b0*/  FSEL R13, R13, -INF , !P3 ;  /* 0xff8000000d0d7808 */ /* 0x000fe20005800000 */
[----:B--2---:R-:W-:Y:S01]  /*71c0*/  IMAD.WIDE R162, R3, 0x2, R194 ;  /* 0x0000000203a27825 */ /* 0x004fe200078e02c2 */
[----:B------:R-:W-:Y:S01]  /*71d0*/  FSEL R15, R15, -INF , !P4 ;  /* 0xff8000000f0f7808 */ /* 0x000fe20006000000 */
[----:B------:R-:W2:Y:S01]  /*71e0*/  LDL.64 R194, [R1+0x160] ;  /* 0x0001600001c27983 */ /* 0x000ea20000100a00 */
[C---:B------:R-:W-:Y:S01]  /*71f0*/  IADD3 R17, P3, R184.reuse, 0x19, RZ ;  /* 0x00000019b8117810 */ /* 0x040fe20007f7e0ff */
[--C-:B------:R-:W-:Y:S01]  /*7200*/  IMAD.X R19, RZ, RZ, R10.reuse, P6 ;  /* 0x000000ffff137224 */ /* 0x100fe200030e060a */
[----:B------:R-:W-:Y:S01]  /*7210*/  IADD3 R18, P4, R184, 0x8, RZ ;  /* 0x00000008b8127810 */ /* 0x000fe20007f9e0ff */
[----:B------:R-:W-:Y:S01]  /*7220*/  FMUL R166, R166, UR5 ;  /* 0x00000005a6a67c20 */ /* 0x000fe20008400000 */
[----:B------:R-:W-:Y:S01]  /*7230*/  FSEL R16, R16, -INF , !P0 ;  /* 0xff80000010107808 */ /* 0x000fe20004000000 */
[----:B------:R-:W-:Y:S01]  /*7240*/  IMAD.X R21, RZ, RZ, R10, P3 ;  /* 0x000000ffff157224 */ /* 0x000fe200018e060a */
[----:B------:R-:W-:-:S02]  /*7250*/  ISETP.GT.U32.AND P0, PT, R17, R6, PT ;  /* 0x000000061100720c */ /* 0x000fc40003f04070 */
[----:B------:R-:W-:Y:S01]  /*7260*/  LOP3.LUT R20, R184, 0x28, RZ, 0xfc, !PT ;  /* 0x00000028b8147812 */ /* 0x000fe200078efcff */
[----:B------:R-:W-:Y:S01]  /*7270*/  IMAD.WIDE R22, R3, 0x2, R8 ;  /* 0x0000000203167825 */ /* 0x000fe200078e0208 */
[----:B------:R-:W-:-:S03]  /*7280*/  ISETP.GT.U32.AND.EX P2, PT, R19, RZ, PT, P2 ;  /* 0x000000ff1300720c */ /* 0x000fc60003f44120 */
[----:B------:R-:W-:Y:S01]  /*7290*/  FMUL R154, R154, UR5 ;  /* 0x000000059a9a7c20 */ /* 0x000fe20008400000 */
[----:B------:R-:W-:Y:S01]  /*72a0*/  ISETP.GT.U32.AND.EX P5, PT, R19, RZ, PT, P5 ;  /* 0x000000ff1300720c */ /* 0x000fe20003fa4150 */
[----:B------:R-:W-:Y:S01]  /*72b0*/  FMUL R19, R164, UR5 ;  /* 0x00000005a4137c20 */ /* 0x000fe20008400000 */
[----:B------:R-:W-:Y:S01]  /*72c0*/  FSEL R14, R14, -INF , !P1 ;  /* 0xff8000000e0e7808 */ /* 0x000fe20004800000 */
[----:B------:R-:W3:Y:S01]  /*72d0*/  LDG.E.U16 R211, desc[UR6][R160.64] ;  /* 0x00000006a0d37981 */ /* 0x000ee2000c1e1500 */
[----:B------:R-:W-:Y:S02]  /*72e0*/  ISETP.GT.U32.AND P6, PT, R17, R189, PT ;  /* 0x000000bd1100720c */ /* 0x000fe40003fc4070 */
[----:B------:R-:W-:Y:S01]  /*72f0*/  ISETP.GT.U32.AND P1, PT, R18, R6, PT ;  /* 0x000000061200720c */ /* 0x000fe20003f24070 */
[----:B------:R-:W-:Y:S01]  /*7300*/  FMUL R18, R165, UR5 ;  /* 0x00000005a5127c20 */ /* 0x000fe20008400000 */
[----:B------:R-:W-:Y:S01]  /*7310*/  LOP3.LUT R17, R184, 0x21, RZ, 0xfc, !PT ;  /* 0x00000021b8117812 */ /* 0x000fe200078efcff */
[----:B------:R-:W-:Y:S01]  /*7320*/  IMAD.X R252, RZ, RZ, R10, P4 ;  /* 0x000000fffffc7224 */ /* 0x000fe200020e060a */
[----:B------:R-:W-:Y:S01]  /*7330*/  ISETP.GT.U32.AND.EX P0, PT, R21, RZ, PT, P0 ;  /* 0x000000ff1500720c */ /* 0x000fe20003f04100 */
[----:B------:R0:W3:Y:S01]  /*7340*/  LDG.E.U16 R209, desc[UR6][R22.64] ;  /* 0x0000000616d17981 */ /* 0x0000e2000c1e1500 */
[----:B------:R-:W-:-:S02]  /*7350*/  FSEL R19, R19, -INF , !P2 ;  /* 0xff80000013137808 */ /* 0x000fc40005000000 */
[CC--:B------:R-:W-:Y:S02]  /*7360*/  ISETP.GT.U32.AND P3, PT, R17.reuse, R189.reuse, PT ;  /* 0x000000bd1100720c */ /* 0x0c0fe40003f64070 */
[----:B------:R-:W-:Y:S01]  /*7370*/  LOP3.LUT R188, R184, 0x30, RZ, 0xfc, !PT ;  /* 0x00000030b8bc7812 */ /* 0x000fe200078efcff */
[----:B------:R-:W-:Y:S01]  /*7380*/  FMUL R157, R178, UR5 ;  /* 0x00000005b29d7c20 */ /* 0x000fe20008400000 */
[----:B------:R-:W-:Y:S01]  /*7390*/  ISETP.GT.U32.AND P2, PT, R17, R6, PT ;  /* 0x000000061100720c */ /* 0x000fe20003f44070 */
[----:B------:R-:W-:Y:S01]  /*73a0*/  FMUL R159, R179, UR5 ;  /* 0x00000005b39f7c20 */ /* 0x000fe20008400000 */
[----:B------:R-:W-:Y:S02]  /*73b0*/  FSEL R17, R166, -INF , !P5 ;  /* 0xff800000a6117808 */ /* 0x000fe40006800000 */
[C---:B------:R-:W-:Y:S02]  /*73c0*/  LOP3.LUT R7, R184.reuse, 0x38, RZ, 0xfc, !PT ;  /* 0x00000038b8077812 */ /* 0x040fe400078efcff */
[----:B------:R-:W-:Y:S01]  /*73d0*/  LOP3.LUT R185, R184, 0x20, RZ, 0xfc, !PT ;  /* 0x00000020b8b97812 */ /* 0x000fe200078efcff */
[----:B------:R-:W-:Y:S01]  /*73e0*/  FMUL R155, R155, UR5 ;  /* 0x000000059b9b7c20 */ /* 0x000fe20008400000 */
[----:B------:R-:W-:Y:S01]  /*73f0*/  FSEL R18, R18, -INF , !P0 ;  /* 0xff80000012127808 */ /* 0x000fe20004000000 */
[----:B------:R-:W3:Y:S01]  /*7400*/  LDG.E.U16 R162, desc[UR6][R162.64] ;  /* 0x00000006a2a27981 */ /* 0x000ee2000c1e1500 */
[----:B------:R-:W-:-:S02]  /*7410*/  ISETP.GT.U32.AND P5, PT, R20, R189, PT ;  /* 0x000000bd1400720c */ /* 0x000fc40003fa4070 */
[-C--:B------:R-:W-:Y:S01]  /*7420*/  ISETP.GT.U32.AND P0, PT, R20, R6.reuse, PT ;  /* 0x000000061400720c */ /* 0x080fe20003f04070 */
[----:B------:R-:W-:Y:S01]  /*7430*/  FMUL R20, R167, UR5 ;  /* 0x00000005a7147c20 */ /* 0x000fe20008400000 */
[----:B------:R-:W-:Y:S01]  /*7440*/  IMAD.WIDE R166, R3, 0x2, R202 ;  /* 0x0000000203a67825 */ /* 0x000fe200078e02ca */
[----:B------:R-:W-:Y:S01]  /*7450*/  ISETP.GT.U32.AND.EX P6, PT, R21, RZ, PT, P6 ;  /* 0x000000ff1500720c */ /* 0x000fe20003fc4160 */
[----:B------:R-:W3:Y:S01]  /*7460*/  LDL.64 R202, [R1+0x1a0] ;  /* 0x0001a00001ca7983 */ /* 0x000ee20000100a00 */
[----:B------:R-:W-:Y:S02]  /*7470*/  LOP3.LUT R21, R184, 0x29, RZ, 0xfc, !PT ;  /* 0x00000029b8157812 */ /* 0x000fe400078efcff */
[----:B------:R-:W-:Y:S01]  /*7480*/  FSEL R20, R20, -INF , !P6 ;  /* 0xff80000014147808 */ /* 0x000fe20007000000 */
[----:B------:R5:W3:Y:S01]  /*7490*/  LDG.E.U16 R223, desc[UR6][R166.64] ;  /* 0x00000006a6df7981 */ /* 0x000ae2000c1e1500 */
[C---:B------:R-:W-:Y:S02]  /*74a0*/  ISETP.GT.U32.AND P6, PT, R21.reuse, R189, PT ;  /* 0x000000bd1500720c */ /* 0x040fe40003fc4070 */
[----:B------:R-:W-:Y:S01]  /*74b0*/  ISETP.GT.U32.AND P4, PT, R21, R6, PT ;  /* 0x000000061500720c */ /* 0x000fe20003f84070 */
[----:B------:R-:W-:Y:S01]  /*74c0*/  FMUL R21, R171, UR5 ;  /* 0x00000005ab157c20 */ /* 0x000fe20008400000 */
[----:B------:R-:W-:-:S02]  /*74d0*/  IMAD.WIDE R164, R3, 0x2, R200 ;  /* 0x0000000203a47825 */ /* 0x000fc400078e02c8 */
[----:B------:R-:W3:Y:S02]  /*74e0*/  LDL.64 R200, [R1+0x190] ;  /* 0x0001900001c87983 */ /* 0x000ee40000100a00 */
[----:B0-----:R-:W-:Y:S01]  /*74f0*/  FMUL R23, R174, UR5 ;  /* 0x00000005ae177c20 */ /* 0x001fe20008400000 */
[----:B------:R-:W-:Y:S01]  /*7500*/  FMUL R22, R175, UR5 ;  /* 0x00000005af167c20 */ /* 0x000fe20008400000 */
[----:B-----5:R-:W-:-:S04]  /*7510*/  IMAD.WIDE R166, R3, 0x2, R192 ;  /* 0x0000000203a67825 */ /* 0x020fc800078e02c0 */
[----:B------:R-:W-:Y:S01]  /*7520*/  FMUL R193, R170, UR5 ;  /* 0x00000005aac17c20 */ /* 0x000fe20008400000 */
[----:B------:R-:W-:Y:S02]  /*7530*/  ISETP.GT.U32.AND.EX P3, PT, R10, RZ, PT, P3 ;  /* 0x000000ff0a00720c */ /* 0x000fe40003f64130 */
[----:B------:R-:W-:Y:S01]  /*7540*/  LOP3.LUT R9, R184, 0x31, RZ, 0xfc, !PT ;  /* 0x00000031b8097812 */ /* 0x000fe200078efcff */
[----:B------:R2:W5:Y:S01]  /*7550*/  LDG.E.U16 R207, desc[UR6][R166.64] ;  /* 0x00000006a6cf7981 */ /* 0x000562000c1e1500 */
[C---:B----4-:R-:W-:Y:S01]  /*7560*/  IMAD.WIDE R170, R3.reuse, 0x2, R190 ;  /* 0x0000000203aa7825 */ /* 0x050fe200078e02be */
[----:B------:R-:W-:Y:S02]  /*7570*/  ISETP.GT.U32.AND.EX P5, PT, R10, RZ, PT, P5 ;  /* 0x000000ff0a00720c */ /* 0x000fe40003fa4150 */
[----:B------:R-:W4:Y:S04]  /*7580*/  LDL.64 R190, [R1+0x150] ;  /* 0x0001500001be7983 */ /* 0x000f280000100a00 */
[----:B------:R0:W5:Y:S01]  /*7590*/  LDG.E.U16 R205, desc[UR6][R170.64] ;  /* 0x00000006aacd7981 */ /* 0x000162000c1e1500 */
[----:B--2---:R-:W-:-:S03]  /*75a0*/  IMAD.WIDE R166, R3, 0x2, R194 ;  /* 0x0000000203a67825 */ /* 0x004fc600078e02c2 */
[----:B------:R-:W2:Y:S01]  /*75b0*/  LDL.64 R194, [R1+0x100] ;  /* 0x0001000001c27983 */ /* 0x000ea20000100a00 */
[----:B------:R-:W-:-:S03]  /*75c0*/  IMAD.WIDE R174, R3, 0x2, R198 ;  /* 0x0000000203ae7825 */ /* 0x000fc600078e02c6 */
[----:B------:R-:W5:Y:S01]  /*75d0*/  LDL.64 R198, [R1+0x110] ;  /* 0x0001100001c67983 */ /* 0x000f620000100a00 */
[----:B0-----:R-:W-:-:S03]  /*75e0*/  IMAD.WIDE R170, R3, 0x2, R196 ;  /* 0x0000000203aa7825 */ /* 0x001fc600078e02c4 */
[----:B------:R-:W5:Y:S04]  /*75f0*/  LDL.64 R196, [R1+0xf0] ;  /* 0x0000f00001c47983 */ /* 0x000f680000100a00 */
[----:B------:R0:W5:Y:S01]  /*7600*/  LDG.E.U16 R192, desc[UR6][R170.64] ;  /* 0x00000006aac07981 */ /* 0x000162000c1e1500 */
[----:B------:R-:W-:Y:S02]  /*7610*/  FSEL R21, R21, -INF , !P3 ;  /* 0xff80000015157808 */ /* 0x000fe40005800000 */
[----:B------:R-:W-:Y:S02]  /*7620*/  ISETP.GT.U32.AND.EX P6, PT, R10, RZ, PT, P6 ;  /* 0x000000ff0a00720c */ /* 0x000fe40003fc4160 */
[----:B------:R-:W-:Y:S01]  /*7630*/  LOP3.LUT R8, R184, 0x39, RZ, 0xfc, !PT ;  /* 0x00000039b8087812 */ /* 0x000fe200078efcff */
[----:B------:R-:W-:Y:S01]  /*7640*/  FMUL R161, R183, UR5 ;  /* 0x00000005b7a17c20 */ /* 0x000fe20008400000 */
[----:B------:R-:W-:Y:S01]  /*7650*/  FSEL R23, R23, -INF , !P5 ;  /* 0xff80000017177808 */ /* 0x000fe20006800000 */
[----:B------:R3:W5:Y:S01]  /*7660*/  LDG.E.U16 R221, desc[UR6][R164.64] ;  /* 0x00000006a4dd7981 */ /* 0x000762000c1e1500 */
[----:B0-----:R-:W-:-:S03]  /*7670*/  IMAD.WIDE R170, R3, 0x2, R228 ;  /* 0x0000000203aa7825 */ /* 0x001fc600078e02e4 */
[----:B------:R-:W5:Y:S01]  /*7680*/  LDL.64 R228, [R1+0xe8] ;  /* 0x0000e80001e47983 */ /* 0x000f620000100a00 */
[-C--:B------:R-:W-:Y:S02]  /*7690*/  ISETP.GT.U32.AND P3, PT, R184, R189.reuse, PT ;  /* 0x000000bdb800720c */ /* 0x080fe40003f64070 */
[----:B------:R-:W-:Y:S01]  /*76a0*/  FSEL R22, R22, -INF , !P6 ;  /* 0xff80000016167808 */ /* 0x000fe20007000000 */
[----:B------:R-:W-:Y:S01]  /*76b0*/  FMUL R160, R182, UR5 ;  /* 0x00000005b6a07c20 */ /* 0x000fe20008400000 */
[----:B------:R-:W-:Y:S01]  /*76c0*/  ISETP.GT.U32.AND.EX P3, PT, R10, RZ, PT, P3 ;  /* 0x000000ff0a00720c */ /* 0x000fe20003f64130 */
[----:B------:R-:W5:Y:S01]  /*76d0*/  LDG.E.U16 R163, desc[UR6][R170.64] ;  /* 0x00000006aaa37981 */ /* 0x000f62000c1e1500 */
[-C--:B------:R-:W-:Y:S02]  /*76e0*/  ISETP.GT.U32.AND P5, PT, R188, R189.reuse, PT ;  /* 0x000000bdbc00720c */ /* 0x080fe40003fa4070 */
[----:B------:R-:W-:Y:S01]  /*76f0*/  FSEL R154, R154, -INF , !P3 ;  /* 0xff8000009a9a7808 */ /* 0x000fe20005800000 */
[----:B------:R-:W5:Y:S01]  /*7700*/  LDG.E.U16 R167, desc[UR6][R166.64] ;  /* 0x00000006a6a77981 */ /* 0x000f62000c1e1500 */
[----:B------:R-:W-:-:S02]  /*7710*/  ISETP.GT.U32.AND P6, PT, R9, R189, PT ;  /* 0x000000bd0900720c */ /* 0x000fc40003fc4070 */
[----:B------:R-:W-:Y:S02]  /*7720*/  ISETP.GT.U32.AND P3, PT, R8, R189, PT ;  /* 0x000000bd0800720c */ /* 0x000fe40003f64070 */
[C---:B------:R-:W-:Y:S02]  /*7730*/  ISETP.GT.U32.AND.EX P5, PT, R10.reuse, RZ, PT, P5 ;  /* 0x000000ff0a00720c */ /* 0x040fe40003fa4150 */
[C---:B------:R-:W-:Y:S02]  /*7740*/  ISETP.GT.U32.AND.EX P6, PT, R10.reuse, RZ, PT, P6 ;  /* 0x000000ff0a00720c */ /* 0x040fe40003fc4160 */
[----:B------:R-:W-:Y:S02]  /*7750*/  ISETP.GT.U32.AND.EX P3, PT, R10, RZ, PT, P3 ;  /* 0x000000ff0a00720c */ /* 0x000fe40003f64130 */
[----:B------:R-:W-:Y:S02]  /*7760*/  FSEL R157, R157, -INF , !P5 ;  /* 0xff8000009d9d7808 */ /* 0x000fe40006800000 */
[----:B------:R-:W-:-:S02]  /*7770*/  FSEL R159, R159, -INF , !P6 ;  /* 0xff8000009f9f7808 */ /* 0x000fc40007000000 */
[----:B------:R-:W-:Y:S02]  /*7780*/  FSEL R161, R161, -INF , !P3 ;  /* 0xff800000a1a17808 */ /* 0x000fe40005800000 */
[-C--:B------:R-:W-:Y:S02]  /*7790*/  ISETP.GE.U32.AND P5, PT, R184, R189.reuse, PT ;  /* 0x000000bdb800720c */ /* 0x080fe40003fa6070 */
[-C--:B------:R-:W-:Y:S02]  /*77a0*/  ISETP.GT.U32.AND P6, PT, R7, R189.reuse, PT ;  /* 0x000000bd0700720c */ /* 0x080fe40003fc4070 */
[----:B------:R-:W-:Y:S01]  /*77b0*/  ISETP.GT.U32.AND P3, PT, R185, R189, PT ;  /* 0x000000bdb900720c */ /* 0x000fe20003f64070 */
[C---:B---3--:R-:W-:Y:S01]  /*77c0*/  IMAD.WIDE R164, R3.reuse, 0x2, R202 ;  /* 0x0000000203a47825 */ /* 0x048fe200078e02ca */
[----:B------:R0:W3:Y:S03]  /*77d0*/  LDG.E.U16 R189, desc[UR6][R174.64] ;  /* 0x00000006aebd7981 */ /* 0x0000e6000c1e1500 */
[----:B------:R-:W-:Y:S01]  /*77e0*/  IMAD.WIDE R178, R3, 0x2, R200 ;  /* 0x0000000203b27825 */ /* 0x000fe200078e02c8 */
[----:B------:R-:W3:Y:S01]  /*77f0*/  LDG.E.U16 R203, desc[UR6][R164.64] ;  /* 0x00000006a4cb7981 */ /* 0x000ee2000c1e1500 */
[----:B------:R-:W-:-:S02]  /*7800*/  ISETP.GT.U32.AND.EX P6, PT, R10, RZ, PT, P6 ;  /* 0x000000ff0a00720c */ /* 0x000fc40003fc4160 */
[C---:B------:R-:W-:Y:S01]  /*7810*/  IMAD.WIDE R182, R3.reuse, 0x2, R244 ;  /* 0x0000000203b67825 */ /* 0x040fe200078e02f4 */
[C---:B------:R-:W-:Y:S01]  /*7820*/  ISETP.GE.U32.AND.EX P5, PT, R10.reuse, RZ, PT, P5 ;  /* 0x000000ff0a00720c */ /* 0x040fe20003fa6150 */
[----:B------:R1:W3:Y:S02]  /*7830*/  LDG.E.U16 R201, desc[UR6][R178.64] ;  /* 0x00000006b2c97981 */ /* 0x0002e4000c1e1500 */
[----:B0-----:R-:W-:Y:S02]  /*7840*/  IMAD.WIDE R174, R3, 0x2, R232 ;  /* 0x0000000203ae7825 */ /* 0x001fe400078e02e8 */
[----:B------:R-:W3:Y:S01]  /*7850*/  LDL.64 R232, [R1+0xd8] ;  /* 0x0000d80001e87983 */ /* 0x000ee20000100a00 */
[----:B------:R-:W-:-:S03]  /*7860*/  ISETP.GT.U32.AND.EX P3, PT, R10, RZ, PT, P3 ;  /* 0x000000ff0a00720c */ /* 0x000fc60003f64130 */
[----:B------:R-:W3:Y:S01]  /*7870*/  LDL.64 R244, [R1+0xc8] ;  /* 0x0000c80001f47983 */ /* 0x000ee20000100a00 */
[----:B-1----:R-:W-:-:S03]  /*7880*/  IMAD.WIDE R178, R3, 0x2, R248 ;  /* 0x0000000203b27825 */ /* 0x002fc600078e02f8 */
[----:B------:R-:W3:Y:S01]  /*7890*/  LDL.64 R248, [R1+0xc0] ;  /* 0x0000c00001f87983 */ /* 0x000ee20000100a00 */
[----:B------:R-:W-:Y:S02]  /*78a0*/  FSEL R160, R160, -INF , !P6 ;  /* 0xff800000a0a07808 */ /* 0x000fe40007000000 */
[----:B------:R-:W-:Y:S01]  /*78b0*/  FSEL R155, R155, -INF , !P5 ;  /* 0xff8000009b9b7808 */ /* 0x000fe20006800000 */
[----:B------:R-:W3:Y:S01]  /*78c0*/  LDG.E.U16 R182, desc[UR6][R182.64] ;  /* 0x00000006b6b67981 */ /* 0x000ee2000c1e1500 */
[----:B------:R-:W-:Y:S02]  /*78d0*/  FSEL R193, R193, -INF , !P3 ;  /* 0xff800000c1c17808 */ /* 0x000fe40005800000 */
[CC--:B------:R-:W-:Y:S02]  /*78e0*/  ISETP.GT.U32.AND P6, PT, R184.reuse, R6.reuse, PT ;  /* 0x00000006b800720c */ /* 0x0c0fe40003fc4070 */
[-C--:B------:R-:W-:Y:S02]  /*78f0*/  ISETP.GE.U32.AND P5, PT, R184, R6.reuse, PT ;  /* 0x00000006b800720c */ /* 0x080fe40003fa6070 */
[----:B------:R-:W-:-:S02]  /*7900*/  ISETP.GT.U32.AND P3, PT, R188, R6, PT ;  /* 0x00000006bc00720c */ /* 0x000fc40003f64070 */
[----:B------:R-:W3:Y:S01]  /*7910*/  LDG.E.U16 R188, desc[UR6][R174.64] ;  /* 0x00000006aebc7981 */ /* 0x000ee2000c1e1500 */
[----:B----4-:R-:W-:-:S03]  /*7920*/  IMAD.WIDE R164, R3, 0x2, R190 ;  /* 0x0000000203a47825 */ /* 0x010fc600078e02be */
[----:B------:R-:W4:Y:S04]  /*7930*/  LDG.E.U16 R190, desc[UR6][R178.64] ;  /* 0x00000006b2be7981 */ /* 0x000f28000c1e1500 */
[----:B------:R5:W4:Y:S01]  /*7940*/  LDG.E.U16 R191, desc[UR6][R164.64] ;  /* 0x00000006a4bf7981 */ /* 0x000b22000c1e1500 */
[----:B--2---:R-:W-:-:S05]  /*7950*/  IMAD.WIDE R194, R3, 0x2, R194 ;  /* 0x0000000203c27825 */ /* 0x004fca00078e02c2 */
[----:B------:R0:W2:Y:S01]  /*7960*/  LDG.E.U16 R184, desc[UR6][R194.64] ;  /* 0x00000006c2b87981 */ /* 0x0000a2000c1e1500 */
[----:B-----5:R-:W-:-:S03]  /*7970*/  IMAD.WIDE R164, R3, 0x2, R198 ;  /* 0x0000000203a47825 */ /* 0x020fc600078e02c6 */
[----:B------:R-:W5:Y:S01]  /*7980*/  LDL.64 R198, [R1+0xe0] ;  /* 0x0000e00001c67983 */ /* 0x000f620000100a00 */
[----:B------:R-:W-:-:S03]  /*7990*/  IMAD.WIDE R174, R3, 0x2, R196 ;  /* 0x0000000203ae7825 */ /* 0x000fc600078e02c4 */
[----:B------:R-:W4:Y:S04]  /*79a0*/  LDL.64 R196, [R1+0xd0] ;  /* 0x0000d00001c47983 */ /* 0x000f280000100a00 */
[----:B------:R1:W2:Y:S04]  /*79b0*/  LDG.E.U16 R171, desc[UR6][R164.64] ;  /* 0x00000006a4ab7981 */ /* 0x0002a8000c1e1500 */
[----:B------:R3:W2:Y:S01]  /*79c0*/  LDG.E.U16 R183, desc[UR6][R174.64] ;  /* 0x00000006aeb77981 */ /* 0x0006a2000c1e1500 */
[----:B0-----:R-:W-:-:S03]  /*79d0*/  IMAD.WIDE R194, R3, 0x2, R228 ;  /* 0x0000000203c27825 */ /* 0x001fc600078e02e4 */
[----:B------:R-:W2:Y:S01]  /*79e0*/  LDL.64 R228, [R1+0xb8] ;  /* 0x0000b80001e47983 */ /* 0x000ea20000100a00 */
[----:B-1----:R-:W-:-:S03]  /*79f0*/  IMAD.WIDE R164, R3, 0x2, R240 ;  /* 0x0000000203a47825 */ /* 0x002fc600078e02f0 */
[----:B------:R-:W2:Y:S01]  /*7a00*/  LDL.64 R240, [R1+0xb0] ;  /* 0x0000b00001f07983 */ /* 0x000ea20000100a00 */
[----:B------:R-:W-:-:S03]  /*7a10*/  IMAD.WIDE R178, R3, 0x2, R236 ;  /* 0x0000000203b27825 */ /* 0x000fc600078e02ec */
[----:B------:R0:W2:Y:S04]  /*7a20*/  LDG.E.U16 R166, desc[UR6][R194.64] ;  /* 0x00000006c2a67981 */ /* 0x0000a8000c1e1500 */
[----:B------:R-:W2:Y:S04]  /*7a30*/  LDG.E.U16 R164, desc[UR6][R164.64] ;  /* 0x00000006a4a47981 */ /* 0x000ea8000c1e1500 */
[----:B------:R-:W2:Y:S04]  /*7a40*/  LDL.64 R236, [R1+0x98] ;  /* 0x0000980001ec7983 */ /* 0x000ea80000100a00 */
[----:B------:R-:W2:Y:S01]  /*7a50*/  LDG.E.U16 R165, desc[UR6][R178.64] ;  /* 0x00000006b2a57981 */ /* 0x000ea2000c1e1500 */
[----:B---3--:R-:W-:-:S03]  /*7a60*/  IMAD.WIDE R174, R3, 0x2, R232 ;  /* 0x0000000203ae7825 */ /* 0x008fc600078e02e8 */
[----:B------:R-:W3:Y:S04]  /*7a70*/  LDL.64 R232, [R1+0xa0] ;  /* 0x0000a00001e87983 */ /* 0x000ee80000100a00 */
[----:B------:R1:W3:Y:S01]  /*7a80*/  LDG.E.U16 R170, desc[UR6][R174.64] ;  /* 0x00000006aeaa7981 */ /* 0x0002e2000c1e1500 */
[----:B0-----:R-:W-:-:S03]  /*7a90*/  IMAD.WIDE R194, R3, 0x2, R248 ;  /* 0x0000000203c27825 */ /* 0x001fc600078e02f8 */
[----:B------:R-:W3:Y:S01]  /*7aa0*/  LDL.64 R248, [R1+0x58] ;  /* 0x0000580001f87983 */ /* 0x000ee20000100a00 */
[----:B-1----:R-:W-:-:S03]  /*7ab0*/  IMAD.WIDE R174, R3, 0x2, R244 ;  /* 0x0000000203ae7825 */ /* 0x002fc600078e02f4 */
[----:B------:R-:W3:Y:S04]  /*7ac0*/  LDL.64 R244, [R1+0x90] ;  /* 0x0000900001f47983 */ /* 0x000ee80000100a00 */
[----:B------:R-:W3:Y:S04]  /*7ad0*/  LDG.E.U16 R174, desc[UR6][R174.64] ;  /* 0x00000006aeae7981 */ /* 0x000ee8000c1e1500 */
[----:B------:R2:W3:Y:S01]  /*7ae0*/  LDG.E.U16 R175, desc[UR6][R194.64] ;  /* 0x00000006c2af7981 */ /* 0x0004e2000c1e1500 */
[----:B-----5:R-:W-:-:S03]  /*7af0*/  IMAD.WIDE R178, R3, 0x2, R198 ;  /* 0x0000000203b27825 */ /* 0x020fc600078e02c6 */
[----:B------:R-:W5:Y:S01]  /*7b00*/  LDL.64 R198, [R1+0xa8] ;  /* 0x0000a80001c67983 */ /* 0x000f620000100a00 */
[----:B----4-:R-:W-:-:S03]  /*7b10*/  IMAD.WIDE R196, R3, 0x2, R196 ;  /* 0x0000000203c47825 */ /* 0x010fc600078e02c4 */
[----:B------:R-:W4:Y:S01]  /*7b20*/  LDG.E.U16 R178, desc[UR6][R178.64] ;  /* 0x00000006b2b27981 */ /* 0x000f22000c1e1500 */
[----:B--2---:R-:W-:-:S03]  /*7b30*/  IMAD.WIDE R194, R3, 0x2, R228 ;  /* 0x0000000203c27825 */ /* 0x004fc600078e02e4 */
[----:B------:R0:W2:Y:S04]  /*7b40*/  LDG.E.U16 R179, desc[UR6][R196.64] ;  /* 0x00000006c4b37981 */ /* 0x0000a8000c1e1500 */
[----:B------:R-:W4:Y:S04]  /*7b50*/  LDL.64 R228, [R1+0x88] ;  /* 0x0000880001e47983 */ /* 0x000f280000100a00 */
[----:B------:R-:W2:Y:S01]  /*7b60*/  LDG.E.U16 R200, desc[UR6][R194.64] ;  /* 0x00000006c2c87981 */ /* 0x000ea2000c1e1500 */
[----:B0-----:R-:W-:-:S03]  /*7b70*/  IMAD.WIDE R196, R3, 0x2, R240 ;  /* 0x0000000203c47825 */ /* 0x001fc600078e02f0 */
[----:B------:R-:W2:Y:S04]  /*7b80*/  LDL.64 R240, [R1+0x70] ;  /* 0x0000700001f07983 */ /* 0x000ea80000100a00 */
[----:B------:R0:W2:Y:S02]  /*7b90*/  LDG.E.U16 R202, desc[UR6][R196.64] ;  /* 0x00000006c4ca7981 */ /* 0x0000a4000c1e1500 */
[C---:B0-----:R-:W-:Y:S02]  /*7ba0*/  IMAD.WIDE R196, R3.reuse, 0x2, R236 ;  /* 0x0000000203c47825 */ /* 0x041fe400078e02ec */
[----:B------:R-:W2:Y:S04]  /*7bb0*/  LDL.64 R236, [R1+0x60] ;  /* 0x0000600001ec7983 */ /* 0x000ea80000100a00 */
[----:B------:R-:W2:Y:S04]  /*7bc0*/  LDG.E.U16 R208, desc[UR6][R196.64] ;  /* 0x00000006c4d07981 */ /* 0x000ea8000c1e1500 */
[----:B------:R-:W2:Y:S01]  /*7bd0*/  LDL.64 R196, [R1+0x80] ;  /* 0x0000800001c47983 */ /* 0x000ea20000100a00 */
[----:B---3--:R-:W-:-:S03]  /*7be0*/  IMAD.WIDE R194, R3, 0x2, R232 ;  /* 0x0000000203c27825 */ /* 0x008fc600078e02e8 */
[----:B------:R-:W3:Y:S04]  /*7bf0*/  LDL.64 R232, [R1+0x68] ;  /* 0x0000680001e87983 */ /* 0x000ee80000100a00 */
[----:B------:R-:W3:Y:S01]  /*7c00*/  LDG.E.U16 R206, desc[UR6][R194.64] ;  /* 0x00000006c2ce7981 */ /* 0x000ee2000c1e1500 */
[----:B-----5:R-:W-:-:S05]  /*7c10*/  IMAD.WIDE R198, R3, 0x2, R198 ;  /* 0x0000000203c67825 */ /* 0x020fca00078e02c6 */
[----:B------:R0:W5:Y:S02]  /*7c20*/  LDG.E.U16 R204, desc[UR6][R198.64] ;  /* 0x00000006c6cc7981 */ /* 0x000164000c1e1500 */
[C---:B0-----:R-:W-:Y:S02]  /*7c30*/  IMAD.WIDE R198, R3.reuse, 0x2, R244 ;  /* 0x0000000203c67825 */ /* 0x041fe400078e02f4 */
[----:B------:R-:W5:Y:S02]  /*7c40*/  LDL.64 R244, [R1+0x50] ;  /* 0x0000500001f47983 */ /* 0x000f640000100a00 */
[C---:B----4-:R-:W-:Y:S02]  /*7c50*/  IMAD.WIDE R194, R3.reuse, 0x2, R228 ;  /* 0x0000000203c27825 */ /* 0x050fe400078e02e4 */
[----:B------:R-:W4:Y:S04]  /*7c60*/  LDG.E.U16 R210, desc[UR6][R198.64] ;  /* 0x00000006c6d27981 */ /* 0x000f28000c1e1500 */
[----:B------:R2:W4:Y:S04]  /*7c70*/  LDG.E.U16 R212, desc[UR6][R194.64] ;  /* 0x00000006c2d47981 */ /* 0x000528000c1e1500 */
[----:B------:R-:W5:Y:S04]  /*7c80*/  LDL.64 R228, [R1+0x48] ;  /* 0x0000480001e47983 */ /* 0x000f680000100a00 */
[----:B------:R-:W4:Y:S01]  /*7c90*/  LDL.64 R198, [R1+0x78] ;  /* 0x0000780001c67983 */ /* 0x000f220000100a00 */
[----:B--2---:R-:W-:-:S03]  /*7ca0*/  IMAD.WIDE R194, R3, 0x2, R240 ;  /* 0x0000000203c27825 */ /* 0x004fc600078e02f0 */
[----:B------:R-:W2:Y:S04]  /*7cb0*/  LDL.64 R240, [R1+0x20] ;  /* 0x0000200001f07983 */ /* 0x000ea80000100a00 */
[----:B------:R0:W2:Y:S02]  /*7cc0*/  LDG.E.U16 R218, desc[UR6][R194.64] ;  /* 0x00000006c2da7981 */ /* 0x0000a4000c1e1500 */
[C---:B0-----:R-:W-:Y:S02]  /*7cd0*/  IMAD.WIDE R194, R3.reuse, 0x2, R248 ;  /* 0x0000000203c27825 */ /* 0x041fe400078e02f8 */
[----:B------:R-:W2:Y:S04]  /*7ce0*/  LDL.64 R248, [R1+0x8] ;  /* 0x0000080001f87983 */ /* 0x000ea80000100a00 */
[----:B------:R-:W2:Y:S04]  /*7cf0*/  LDG.E.U16 R224, desc[UR6][R194.64] ;  /* 0x00000006c2e07981 */ /* 0x000ea8000c1e1500 */
[----:B------:R-:W5:Y:S01]  /*7d00*/  LDL.64 R194, [R1+0x40] ;  /* 0x0000400001c27983 */ /* 0x000f620000100a00 */
[----:B------:R-:W-:-:S05]  /*7d10*/  IMAD.WIDE R196, R3, 0x2, R196 ;  /* 0x0000000203c47825 */ /* 0x000fca00078e02c4 */
[----:B------:R3:W2:Y:S02]  /*7d20*/  LDG.E.U16 R214, desc[UR6][R196.64] ;  /* 0x00000006c4d67981 */ /* 0x0006a4000c1e1500 */
[C---:B---3--:R-:W-:Y:S02]  /*7d30*/  IMAD.WIDE R196, R3.reuse, 0x2, R232 ;  /* 0x0000000203c47825 */ /* 0x048fe400078e02e8 */
[----:B------:R-:W3:Y:S04]  /*7d40*/  LDL.64 R232, [R1+0x30] ;  /* 0x0000300001e87983 */ /* 0x000ee80000100a00 */
[----:B------:R-:W2:Y:S01]  /*7d50*/  LDG.E.U16 R220, desc[UR6][R196.64] ;  /* 0x00000006c4dc7981 */ /* 0x000ea2000c1e1500 */
[----:B----4-:R-:W-:-:S05]  /*7d60*/  IMAD.WIDE R198, R3, 0x2, R198 ;  /* 0x0000000203c67825 */ /* 0x010fca00078e02c6 */
[----:B------:R0:W4:Y:S02]  /*7d70*/  LDG.E.U16 R216, desc[UR6][R198.64] ;  /* 0x00000006c6d87981 */ /* 0x000124000c1e1500 */
[C---:B0-----:R-:W-:Y:S02]  /*7d80*/  IMAD.WIDE R198, R3.reuse, 0x2, R236 ;  /* 0x0000000203c67825 */ /* 0x041fe400078e02ec */
[----:B------:R-:W2:Y:S04]  /*7d90*/  LDL.64 R236, [R1+0x18] ;  /* 0x0000180001ec7983 */ /* 0x000ea80000100a00 */
[----:B------:R0:W4:Y:S01]  /*7da0*/  LDG.E.U16 R222, desc[UR6][R198.64] ;  /* 0x00000006c6de7981 */ /* 0x000122000c1e1500 */
[----:B-----5:R-:W-:-:S04]  /*7db0*/  IMAD.WIDE R194, R3, 0x2, R194 ;  /* 0x0000000203c27825 */ /* 0x020fc800078e02c2 */
[C---:B0-----:R-:W-:Y:S02]  /*7dc0*/  IMAD.WIDE R198, R3.reuse, 0x2, R228 ;  /* 0x0000000203c67825 */ /* 0x041fe400078e02e4 */
[----:B------:R-:W5:Y:S02]  /*7dd0*/  LDG.E.U16 R229, desc[UR6][R194.64] ;  /* 0x00000006c2e57981 */ /* 0x000f64000c1e1500 */
[C---:B------:R-:W-:Y:S02]  /*7de0*/  IMAD.WIDE R196, R3.reuse, 0x2, R244 ;  /* 0x0000000203c47825 */ /* 0x040fe400078e02f4 */
[----:B------:R3:W5:Y:S04]  /*7df0*/  LDG.E.U16 R228, desc[UR6][R198.64] ;  /* 0x00000006c6e47981 */ /* 0x000768000c1e1500 */
[----:B------:R-:W5:Y:S04]  /*7e00*/  LDG.E.U16 R226, desc[UR6][R196.64] ;  /* 0x00000006c4e27981 */ /* 0x000f68000c1e1500 */
[----:B------:R-:W4:Y:S04]  /*7e10*/  LDL.64 R194, [R1+0x28] ;  /* 0x0000280001c27983 */ /* 0x000f280000100a00 */
[----:B------:R-:W5:Y:S04]  /*7e20*/  LDL.64 R244, [R1] ;  /* 0x0000000001f47983 */ /* 0x000f680000100a00 */
[----:B------:R-:W5:Y:S01]  /*7e30*/  LDL.64 R196, [R1+0x38] ;  /* 0x0000380001c47983 */ /* 0x000f620000100a00 */
[----:B---3--:R-:W-:-:S05]  /*7e40*/  IMAD.WIDE R198, R3, 0x2, R232 ;  /* 0x0000000203c67825 */ /* 0x008fca00078e02e8 */
[----:B------:R2:W3:Y:S02]  /*7e50*/  LDG.E.U16 R233, desc[UR6][R198.64] ;  /* 0x00000006c6e97981 */ /* 0x0004e4000c1e1500 */
[----:B--2---:R-:W-:-:S04]  /*7e60*/  IMAD.WIDE R198, R3, 0x2, R236 ;  /* 0x0000000203c67825 */ /* 0x004fc800078e02ec */
[----:B----4-:R-:W-:-:S05]  /*7e70*/  IMAD.WIDE R194, R3, 0x2, R194 ;  /* 0x0000000203c27825 */ /* 0x010fca00078e02c2 */
[----:B------:R-:W2:Y:S04]  /*7e80*/  LDG.E.U16 R236, desc[UR6][R194.64] ;  /* 0x00000006c2ec7981 */ /* 0x000ea8000c1e1500 */
[----:B------:R-:W4:Y:S01]  /*7e90*/  LDL.64 R194, [R1+0x10] ;  /* 0x0000100001c27983 */ /* 0x000f220000100a00 */
[----:B-----5:R-:W-:-:S05]  /*7ea0*/  IMAD.WIDE R196, R3, 0x2, R196 ;  /* 0x0000000203c47825 */ /* 0x020fca00078e02c4 */
[----:B------:R0:W5:Y:S02]  /*7eb0*/  LDG.E.U16 R232, desc[UR6][R196.64] ;  /* 0x00000006c4e87981 */ /* 0x000164000c1e1500 */
[C---:B0-----:R-:W-:Y:S02]  /*7ec0*/  IMAD.WIDE R196, R3.reuse, 0x2, R240 ;  /* 0x0000000203c47825 */ /* 0x041fe400078e02f0 */
[----:B------:R0:W3:Y:S04]  /*7ed0*/  LDG.E.U16 R240, desc[UR6][R198.64] ;  /* 0x00000006c6f07981 */ /* 0x0000e8000c1e1500 */
[----:B------:R1:W3:Y:S01]  /*7ee0*/  LDG.E.U16 R237, desc[UR6][R196.64] ;  /* 0x00000006c4ed7981 */ /* 0x0002e2000c1e1500 */
[----:B0-----:R-:W-:-:S04]  /*7ef0*/  IMAD.WIDE R198, R3, 0x2, R244 ;  /* 0x0000000203c67825 */ /* 0x001fc800078e02f4 */
[C---:B-1----:R-:W-:Y:S01]  /*7f00*/  IMAD.WIDE R196, R3.reuse, 0x2, R248 ;  /* 0x0000000203c47825 */ /* 0x042fe200078e02f8 */
[----:B------:R-:W3:Y:S04]  /*7f10*/  LDG.E.U16 R245, desc[UR6][R198.64] ;  /* 0x00000006c6f57981 */ /* 0x000ee8000c1e1500 */
[----:B------:R0:W3:Y:S02]  /*7f20*/  LDG.E.U16 R244, desc[UR6][R196.64] ;  /* 0x00000006c4f47981 */ /* 0x0000e4000c1e1500 */
[----:B0-----:R-:W-:-:S04]  /*7f30*/  IMAD.WIDE R196, R3, 0x2, R246 ;  /* 0x0000000203c47825 */ /* 0x001fc800078e02f6 */
[C---:B------:R-:W-:Y:S01]  /*7f40*/  IMAD.WIDE R198, R3.reuse, 0x2, R242 ;  /* 0x0000000203c67825 */ /* 0x040fe200078e02f2 */
[----:B------:R0:W3:Y:S03]  /*7f50*/  LDG.E.U16 R249, desc[UR6][R196.64] ;  /* 0x00000006c4f97981 */ /* 0x0000e6000c1e1500 */
[----:B------:R-:W-:Y:S01]  /*7f60*/  FMUL R156, R156, UR5 ;  /* 0x000000059c9c7c20 */ /* 0x000fe20008400000 */
[----:B------:R-:W-:Y:S01]  /*7f70*/  ISETP.GT.U32.AND.EX P1, PT, R252, RZ, PT, P1 ;  /* 0x000000fffc00720c */ /* 0x000fe20003f24110 */
[----:B------:R-:W3:Y:S01]  /*7f80*/  LDG.E.U16 R198, desc[UR6][R198.64] ;  /* 0x00000006c6c67981 */ /* 0x000ee2000c1e1500 */
[----:B0-----:R-:W-:Y:S02]  /*7f90*/  IMAD.WIDE R196, R3, 0x2, R234 ;  /* 0x0000000203c47825 */ /* 0x001fe400078e02ea */
[----:B------:R-:W-:-:S04]  /*7fa0*/  FSEL R156, R156, -INF , !P1 ;  /* 0xff8000009c9c7808 */ /* 0x000fc80004800000 */
[----:B------:R-:W3:Y:S01]  /*7fb0*/  LDG.E.U16 R196, desc[UR6][R196.64] ;  /* 0x00000006c4c47981 */ /* 0x000ee2000c1e1500 */
[----:B------:R-:W-:-:S03]  /*7fc0*/  ISETP.GT.U32.AND P1, PT, R9, R6, PT ;  /* 0x000000060900720c */ /* 0x000fc60003f24070 */
[----:B------:R-:W3:Y:S01]  /*7fd0*/  LDL.LU R9, [R1+0x3ec] ;  /* 0x0003ec0001097983 */ /* 0x000ee20000300800 */
[----:B------:R-:W-:Y:S01]  /*7fe0*/  FMUL R158, R158, UR5 ;  /* 0x000000059e9e7c20 */ /* 0x000fe20008400000 */
[----:B------:R-:W-:-:S04]  /*7ff0*/  ISETP.GT.U32.AND.EX P6, PT, R10, RZ, PT, P6 ;  /* 0x000000ff0a00720c */ /* 0x000fc80003fc4160 */
[----:B------:R-:W-:Y:S01]  /*8000*/  FSEL R158, R158, -INF , !P6 ;  /* 0xff8000009e9e7808 */ /* 0x000fe20007000000 */
[----:B------:R-:W-:Y:S01]  /*8010*/  FMUL R169, R169, UR5 ;  /* 0x00000005a9a97c20 */ /* 0x000fe20008400000 */
[----:B------:R-:W-:Y:S01]  /*8020*/  FMUL R152, R152, UR5 ;  /* 0x0000000598987c20 */ /* 0x000fe20008400000 */
[----:B------:R-:W-:Y:S01]  /*8030*/  FMUL R153, R153, UR5 ;  /* 0x0000000599997c20 */ /* 0x000fe20008400000 */
[C---:B------:R-:W-:Y:S02]  /*8040*/  ISETP.GT.U32.AND.EX P2, PT, R10.reuse, RZ, PT, P2 ;  /* 0x000000ff0a00720c */ /* 0x040fe40003f44120 */
[----:B------:R-:W-:Y:S02]  /*8050*/  ISETP.GE.U32.AND.EX P5, PT, R10, RZ, PT, P5 ;  /* 0x000000ff0a00720c */ /* 0x000fe40003fa6150 */
[----:B------:R-:W-:Y:S02]  /*8060*/  FSEL R169, R169, -INF , !P2 ;  /* 0xff800000a9a97808 */ /* 0x000fe40005000000 */
[----:B------:R-:W-:-:S02]  /*8070*/  FSEL R152, R152, -INF , !P6 ;  /* 0xff80000098987808 */ /* 0x000fc40007000000 */
[----:B------:R-:W-:Y:S02]  /*8080*/  FSEL R153, R153, -INF , !P5 ;  /* 0xff80000099997808 */ /* 0x000fe40006800000 */
[-C--:B------:R-:W-:Y:S02]  /*8090*/  ISETP.GT.U32.AND P2, PT, R7, R6.reuse, PT ;  /* 0x000000060700720c */ /* 0x080fe40003f44070 */
[-C--:B------:R-:W-:Y:S01]  /*80a0*/  ISETP.GT.U32.AND P6, PT, R8, R6.reuse, PT ;  /* 0x000000060800720c */ /* 0x080fe20003fc4070 */
[----:B------:R-:W-:Y:S01]  /*80b0*/  FMUL R173, R173, UR5 ;  /* 0x00000005adad7c20 */ /* 0x000fe20008400000 */
[----:B------:R-:W-:Y:S01]  /*80c0*/  ISETP.GT.U32.AND P5, PT, R185, R6, PT ;  /* 0x00000006b900720c */ /* 0x000fe20003fa4070 */
[----:B------:R-:W-:Y:S01]  /*80d0*/  FMUL R180, R180, UR5 ;  /* 0x00000005b4b47c20 */ /* 0x000fe20008400000 */
[C---:B------:R-:W-:Y:S01]  /*80e0*/  ISETP.GT.U32.AND.EX P0, PT, R10.reuse, RZ, PT, P0 ;  /* 0x000000ff0a00720c */ /* 0x040fe20003f04100 */
[----:B------:R-:W3:Y:S01]  /*80f0*/  LDL.LU R7, [R1+0x3e8] ;  /* 0x0003e80001077983 */ /* 0x000ee20000300800 */
[----:B------:R-:W-:-:S02]  /*8100*/  ISETP.GT.U32.AND.EX P4, PT, R10, RZ, PT, P4 ;  /* 0x000000ff0a00720c */ /* 0x000fc40003f84140 */
[C---:B------:R-:W-:Y:S01]  /*8110*/  ISETP.GT.U32.AND.EX P3, PT, R10.reuse, RZ, PT, P3 ;  /* 0x000000ff0a00720c */ /* 0x040fe20003f64130 */
[----:B------:R-:W3:Y:S01]  /*8120*/  LDL.LU R8, [R1+0x3e4] ;  /* 0x0003e40001087983 */ /* 0x000ee20000300800 */
[C---:B------:R-:W-:Y:S01]  /*8130*/  ISETP.GT.U32.AND.EX P1, PT, R10.reuse, RZ, PT, P1 ;  /* 0x000000ff0a00720c */ /* 0x040fe20003f24110 */
[C---:B----4-:R-:W-:Y:S01]  /*8140*/  IMAD.WIDE R194, R3.reuse, 0x2, R194 ;  /* 0x0000000203c27825 */ /* 0x050fe200078e02c2 */
[----:B------:R-:W-:Y:S01]  /*8150*/  ISETP.GT.U32.AND.EX P2, PT, R10, RZ, PT, P2 ;  /* 0x000000ff0a00720c */ /* 0x000fe20003f44120 */
[----:B------:R-:W4:Y:S04]  /*8160*/  LDL.LU R185, [R1+0x3e0] ;  /* 0x0003e00001b97983 */ /* 0x000f280000300800 */
[----:B------:R0:W4:Y:S02]  /*8170*/  LDG.E.U16 R241, desc[UR6][R194.64] ;  /* 0x00000006c2f17981 */ /* 0x000124000c1e1500 */
[----:B0-----:R-:W-:-:S05]  /*8180*/  IMAD.WIDE R194, R3, 0x2, R250 ;  /* 0x0000000203c27825 */ /* 0x001fca00078e02fa */
[----:B------:R0:W4:Y:S02]  /*8190*/  LDG.E.U16 R248, desc[UR6][R194.64] ;  /* 0x00000006c2f87981 */ /* 0x000124000c1e1500 */
[----:B0-----:R-:W-:-:S05]  /*81a0*/  IMAD.WIDE R194, R3, 0x2, R238 ;  /* 0x0000000203c27825 */ /* 0x001fca00078e02ee */
[----:B------:R0:W4:Y:S02]  /*81b0*/  LDG.E.U16 R199, desc[UR6][R194.64] ;  /* 0x00000006c2c77981 */ /* 0x000124000c1e1500 */
[----:B0-----:R-:W-:-:S06]  /*81c0*/  IMAD.WIDE R194, R3, 0x2, R230 ;  /* 0x0000000203c27825 */ /* 0x001fcc00078e02e6 */
[----:B------:R0:W4:Y:S01]  /*81d0*/  LDG.E.U16 R194, desc[UR6][R194.64] ;  /* 0x00000006c2c27981 */ /* 0x000122000c1e1500 */
[----:B------:R-:W-:Y:S01]  /*81e0*/  BAR.SYNC.DEFER_BLOCKING 0x0 ;  /* 0x0000000000007b1d */ /* 0x000fe20000010000 */
[----:B0-----:R-:W-:-:S04]  /*81f0*/  FMNMX R195, R154, R155, !PT ;  /* 0x0000009b9ac37209 */ /* 0x001fc80007800000 */
[----:B------:R-:W-:-:S04]  /*8200*/  FMNMX R195, R158, R195, !PT ;  /* 0x000000c39ec37209 */ /* 0x000fc80007800000 */
        /* <DEDUP_REMOVED lines=12> */
[----:B------:R-:W-:-:S05]  /*82d0*/  FMNMX R195, R161, R195, !PT ;  /* 0x000000c3a1c37209 */ /* 0x000fca0007800000 */
[----:B------:R-:W0:Y:S01]  /*82e0*/  SHFL.BFLY PT, R197, R195, 0x2, 0x1f ;  /* 0x0c401f00c3c57f89 */ /* 0x000e2200000e0000 */
[C---:B------:R-:W-:Y:S02]  /*82f0*/  ISETP.GT.U32.AND.EX P6, PT, R10.reuse, RZ, PT, P6 ;  /* 0x000000ff0a00720c */ /* 0x040fe40003fc4160 */
[----:B------:R-:W-:Y:S02]  /*8300*/  ISETP.GT.U32.AND.EX P5, PT, R10, RZ, PT, P5 ;  /* 0x000000ff0a00720c */ /* 0x000fe40003fa4150 */
[----:B0-----:R-:W-:-:S05]  /*8310*/  FMNMX R197, R195, R197, !PT ;  /* 0x000000c5c3c57209 */ /* 0x001fca0007800000 */
[----:B------:R-:W0:Y:S01]  /*8320*/  SHFL.BFLY PT, R195, R197, 0x1, 0x1f ;  /* 0x0c201f00c5c37f89 */ /* 0x000e2200000e0000 */
[----:B------:R-:W-:-:S04]  /*8330*/  FMNMX R10, R152, R153, !PT ;  /* 0x00000099980a7209 */ /* 0x000fc80007800000 */
[----:B------:R-:W-:Y:S01]  /*8340*/  FMNMX R10, R156, R10, !PT ;  /* 0x0000000a9c0a7209 */ /* 0x000fe20007800000 */
[----:B------:R1:W-:Y:S01]  /*8350*/  STS.U16 [R2+UR4+0x12800], R162 ;  /* 0x012800a202007988 */ /* 0x0003e20008000404 */
[----:B0-----:R-:W-:Y:S02]  /*8360*/  FMNMX R195, R197, R195, !PT ;  /* 0x000000c3c5c37209 */ /* 0x001fe40007800000 */
[----:B------:R-:W-:-:S04]  /*8370*/  FMNMX R197, R12, R10, !PT ;  /* 0x0000000a0cc57209 */ /* 0x000fc80007800000 */
[----:B------:R-:W-:Y:S01]  /*8380*/  FMNMX R197, R13, R197, !PT ;  /* 0x000000c50dc57209 */ /* 0x000fe20007800000 */
[----:B-1----:R-:W-:-:S03]  /*8390*/  FMUL R162, R168, UR5 ;  /* 0x00000005a8a27c20 */ /* 0x002fc60008400000 */
[----:B------:R-:W-:-:S04]  /*83a0*/  FMNMX R197, R16, R197, !PT ;  /* 0x000000c510c57209 */ /* 0x000fc80007800000 */
[----:B------:R-:W-:Y:S02]  /*83b0*/  FMNMX R197, R19, R197, !PT ;  /* 0x000000c513c57209 */ /* 0x000fe40007800000 */
[----:B------:R-:W-:Y:S02]  /*83c0*/  FSEL R162, R162, -INF , !P5 ;  /* 0xff800000a2a27808 */ /* 0x000fe40006800000 */
[----:B------:R-:W-:Y:S01]  /*83d0*/  FMNMX R197, R18, R197, !PT ;  /* 0x000000c512c57209 */ /* 0x000fe20007800000 */
[----:B------:R-:W-:Y:S01]  /*83e0*/  FMUL R168, R172, UR5 ;  /* 0x00000005aca87c20 */ /* 0x000fe20008400000 */
[----:B------:R-:W-:Y:S02]  /*83f0*/  FMUL R172, R176, UR5 ;  /* 0x00000005b0ac7c20 */ /* 0x000fe40008400000 */
[----:B------:R-:W-:Y:S02]  /*8400*/  FMNMX R176, R162, R197, !PT ;  /* 0x000000c5a2b07209 */ /* 0x000fe40007800000 */
[----:B------:R-:W-:Y:S01]  /*8410*/  FMNMX R10, R195, R4, !PT ;  /* 0x00000004c30a7209 */ /* 0x000fe20007800000 */
[----:B------:R-:W-:Y:S01]  /*8420*/  FMUL R195, R177, UR5 ;  /* 0x00000005b1c37c20 */ /* 0x000fe20008400000 */
[----:B------:R-:W-:-:S02]  /*8430*/  FSEL R168, R168, -INF , !P0 ;  /* 0xff800000a8a87808 */ /* 0x000fc40004000000 */
[----:B------:R-:W-:Y:S01]  /*8440*/  FMNMX R177, R169, R176, !PT ;  /* 0x000000b0a9b17209 */ /* 0x000fe20007800000 */
[--C-:B------:R-:W-:Y:S01]  /*8450*/  FADD R158, R158, -R10.reuse ;  /* 0x8000000a9e9e7221 */ /* 0x100fe20000000000 */
[----:B------:R-:W-:Y:S02]  /*8460*/  FSEL R176, R173, -INF , !P4 ;  /* 0xff800000adb07808 */ /* 0x000fe40006000000 */
[----:B------:R-:W-:Y:S01]  /*8470*/  FMNMX R177, R168, R177, !PT ;  /* 0x000000b1a8b17209 */ /* 0x000fe20007800000 */
[----:B------:R-:W-:Y:S01]  /*8480*/  FMUL R173, R158, 1.4426950216293334961 ;  /* 0x3fb8aa3b9ead7820 */ /* 0x000fe20000400000 */
[----:B------:R-:W-:Y:S02]  /*8490*/  FSEL R158, R172, -INF , !P3 ;  /* 0xff800000ac9e7808 */ /* 0x000fe40005800000 */
[----:B------:R-:W-:Y:S01]  /*84a0*/  FMNMX R177, R176, R177, !PT ;  /* 0x000000b1b0b17209 */ /* 0x000fe20007800000 */
[----:B------:R-:W-:Y:S01]  /*84b0*/  FADD R172, R11, -R10 ;  /* 0x8000000a0bac7221 */ /* 0x000fe20000000000 */
[----:B------:R-:W-:-:S02]  /*84c0*/  FSEL R195, R195, -INF , !P1 ;  /* 0xff800000c3c37808 */ /* 0x000fc40004800000 */
[----:B------:R-:W-:Y:S01]  /*84d0*/  FMNMX R177, R158, R177, !PT ;  /* 0x000000b19eb17209 */ /* 0x000fe20007800000 */
[----:B------:R0:W-:Y:S01]  /*84e0*/  MUFU.EX2 R11, R173 ;  /* 0x000000ad000b7308 */ /* 0x0001e20000000800 */
[----:B------:R-:W-:Y:S01]  /*84f0*/  FMUL R197, R181, UR5 ;  /* 0x00000005b5c57c20 */ /* 0x000fe20008400000 */
[----:B------:R-:W-:Y:S01]  /*8500*/  FMUL R172, R172, 1.4426950216293334961 ;  /* 0x3fb8aa3bacac7820 */ /* 0x000fe20000400000 */
[----:B------:R-:W-:Y:S02]  /*8510*/  FSEL R181, R180, -INF , !P2 ;  /* 0xff800000b4b57808 */ /* 0x000fe40005000000 */
[----:B------:R-:W-:Y:S01]  /*8520*/  FMNMX R177, R195, R177, !PT ;  /* 0x000000b1c3b17209 */ /* 0x000fe20007800000 */
[--C-:B0-----:R-:W-:Y:S01]  /*8530*/  FADD R173, R15, -R10.reuse ;  /* 0x8000000a0fad7221 */ /* 0x101fe20000000000 */
[----:B------:R-:W-:Y:S01]  /*8540*/  FSEL R197, R197, -INF , !P6 ;  /* 0xff800000c5c57808 */ /* 0x000fe20007000000 */
[----:B------:R0:W-:Y:S01]  /*8550*/  MUFU.EX2 R15, R172 ;  /* 0x000000ac000f7308 */ /* 0x0001e20000000800 */
[----:B------:R-:W-:Y:S01]  /*8560*/  FMNMX R177, R181, R177, !PT ;  /* 0x000000b1b5b17209 */ /* 0x000fe20007800000 */
[----:B------:R-:W-:Y:S01]  /*8570*/  FMUL R173, R173, 1.4426950216293334961 ;  /* 0x3fb8aa3badad7820 */ /* 0x000fe20000400000 */
[----:B0-----:R-:W-:-:S05]  /*8580*/  FADD R172, R14, -R10 ;  /* 0x8000000a0eac7221 */ /* 0x001fca0000000000 */
[----:B------:R0:W-:Y:S01]  /*8590*/  MUFU.EX2 R14, R173 ;  /* 0x000000ad000e7308 */ /* 0x0001e20000000800 */
[----:B------:R-:W-:Y:S01]  /*85a0*/  FMUL R172, R172, 1.4426950216293334961 ;  /* 0x3fb8aa3bacac7820 */ /* 0x000fe20000400000 */
[----:B0-----:R-:W-:Y:S01]  /*85b0*/  FMNMX R173, R197, R177, !PT ;  /* 0x000000b1c5ad7209 */ /* 0x001fe20007800000 */
[----:B------:R-:W-:-:S05]  /*85c0*/  FADD R177, R17, -R10 ;  /* 0x8000000a11b17221 */ /* 0x000fca0000000000 */
[----:B------:R0:W-:Y:S02]  /*85d0*/  MUFU.EX2 R17, R172 ;  /* 0x000000ac00117308 */ /* 0x0001e40000000800 */
[----:B0-----:R-:W-:Y:S02]  /*85e0*/  FMUL R172, R177, 1.4426950216293334961 ;  /* 0x3fb8aa3bb1ac7820 */ /* 0x001fe40000400000 */
[----:B------:R-:W0:Y:S04]  /*85f0*/  SHFL.BFLY PT, R177, R173, 0x2, 0x1f ;  /* 0x0c401f00adb17f89 */ /* 0x000e2800000e0000 */
[----:B------:R1:W-:Y:S04]  /*8600*/  STS.U16 [R2+UR4+0x12c00], R163 ;  /* 0x012c00a302007988 */ /* 0x0003e80008000404 */
[----:B------:R2:W-:Y:S01]  /*8610*/  STS.U16 [R2+UR4+0x13000], R164 ;  /* 0x013000a402007988 */ /* 0x0005e20008000404 */
[----:B-1----:R-:W-:-:S04]  /*8620*/  FADD R163, R21, -R10 ;  /* 0x8000000a15a37221 */ /* 0x002fc80000000000 */
[----:B------:R-:W-:Y:S01]  /*8630*/  FMUL R163, R163, 1.4426950216293334961 ;  /* 0x3fb8aa3ba3a37820 */ /* 0x000fe20000400000 */
[----:B--2---:R-:W-:-:S03]  /*8640*/  FADD R164, R23, -R10 ;  /* 0x8000000a17a47221 */ /* 0x004fc60000000000 */
[----:B------:R0:W-:Y:S01]  /*8650*/  MUFU.EX2 R23, R163 ;  /* 0x000000a300177308 */ /* 0x0001e20000000800 */
[----:B------:R-:W-:Y:S01]  /*8660*/  FMUL R164, R164, 1.4426950216293334961 ;  /* 0x3fb8aa3ba4a47820 */ /* 0x000fe20000400000 */
[----:B0-----:R-:W-:Y:S01]  /*8670*/  FMNMX R163, R173, R177, !PT ;  /* 0x000000b1ada37209 */ /* 0x001fe20007800000 */
[----:B------:R-:W-:-:S05]  /*8680*/  FADD R173, R22, -R10 ;  /* 0x8000000a16ad7221 */ /* 0x000fca0000000000 */
[----:B------:R0:W-:Y:S02]  /*8690*/  MUFU.EX2 R22, R164 ;  /* 0x000000a400167308 */ /* 0x0001e40000000800 */
[----:B0-----:R-:W0:Y:S01]  /*86a0*/  SHFL.BFLY PT, R164, R163, 0x1, 0x1f ;  /* 0x0c201f00a3a47f89 */ /* 0x001e2200000e0000 */
[----:B------:R-:W-:Y:S01]  /*86b0*/  FADD R157, R157, -R10 ;  /* 0x8000000a9d9d7221 */ /* 0x000fe20000000000 */
[----:B------:R-:W-:-:S03]  /*86c0*/  LOP3.LUT R252, R2, 0x40, RZ, 0x3c, !PT ;  /* 0x0000004002fc7812 */ /* 0x000fc600078e3cff */
[----:B------:R-:W-:Y:S01]  /*86d0*/  FMUL R157, R157, 1.4426950216293334961 ;  /* 0x3fb8aa3b9d9d7820 */ /* 0x000fe20000400000 */
[----:B------:R-:W-:Y:S01]  /*86e0*/  STS.U16 [R2+UR4+0x10000], R227 ;  /* 0x010000e302007988 */ /* 0x000fe20008000404 */
[----:B------:R-:W-:-:S03]  /*86f0*/  FADD R159, R159, -R10 ;  /* 0x8000000a9f9f7221 */ /* 0x000fc60000000000 */
[----:B------:R-:W-:Y:S01]  /*8700*/  STS.U16 [R2+UR4+0x10400], R225 ;  /* 0x010400e102007988 */ /* 0x000fe20008000404 */
[----:B------:R1:W-:Y:S03]  /*8710*/  MUFU.EX2 R177, R157 ;  /* 0x0000009d00b17308 */ /* 0x0003e60000000800 */
[----:B------:R-:W-:Y:S01]  /*8720*/  STS.U16 [R2+UR4+0x10800], R223 ;  /* 0x010800df02007988 */ /* 0x000fe20008000404 */
[----:B------:R-:W-:-:S03]  /*8730*/  FADD R180, R20, -R10 ;  /* 0x8000000a14b47221 */ /* 0x000fc60000000000 */
[----:B------:R-:W-:Y:S04]  /*8740*/  STS.U16 [R2+UR4+0x10c00], R221 ;  /* 0x010c00dd02007988 */ /* 0x000fe80008000404 */
[----:B------:R-:W-:Y:S01]  /*8750*/  STS.U16 [R2+UR4+0x11000], R219 ;  /* 0x011000db02007988 */ /* 0x000fe20008000404 */
[----:B0-----:R-:W-:-:S03]  /*8760*/  FMNMX R164, R163, R164, !PT ;  /* 0x000000a4a3a47209 */ /* 0x001fc60007800000 */
[----:B------:R-:W-:Y:S01]  /*8770*/  STS.U16 [R2+UR4+0x11400], R217 ;  /* 0x011400d902007988 */ /* 0x000fe20008000404 */
[----:B-1----:R-:W-:-:S03]  /*8780*/  FADD R157, -R10, R4 ;  /* 0x000000040a9d7221 */ /* 0x002fc60000000100 */
        /* <DEDUP_REMOVED lines=16> */
[----:B-----5:R-:W-:Y:S04]  /*8890*/  STS.U16 [R2+UR4+0x16400], R232 ;  /* 0x016400e802007988 */ /* 0x020fe80008000404 */
[----:B------:R-:W-:Y:S04]  /*88a0*/  STS.U16 [R2+UR4+0x16800], R236 ;  /* 0x016800ec02007988 */ /* 0x000fe80008000404 */
[----:B---3--:R-:W-:Y:S04]  /*88b0*/  STS.U16 [R2+UR4+0x16c00], R240 ;  /* 0x016c00f002007988 */ /* 0x008fe80008000404 */
[----:B------:R-:W-:Y:S04]  /*88c0*/  STS.U16 [R2+UR4+0x17000], R244 ;  /* 0x017000f402007988 */ /* 0x000fe80008000404 */
[----:B----4-:R-:W-:Y:S04]  /*88d0*/  STS.U16 [R2+UR4+0x17400], R248 ;  /* 0x017400f802007988 */ /* 0x010fe80008000404 */
[----:B------:R-:W-:Y:S04]  /*88e0*/  STS.U16 [R2+UR4+0x17800], R198 ;  /* 0x017800c602007988 */ /* 0x000fe80008000404 */
[----:B------:R-:W-:Y:S04]  /*88f0*/  STS.U16 [R2+UR4+0x17c00], R196 ;  /* 0x017c00c402007988 */ /* 0x000fe80008000404 */
[----:B------:R-:W-:Y:S01]  /*8900*/  STS.U16 [R252+UR4+0x10200], R207 ;  /* 0x010200cffc007988 */ /* 0x000fe20008000404 */
[----:B------:R-:W-:-:S03]  /*8910*/  FMUL R159, R159, 1.4426950216293334961 ;  /* 0x3fb8aa3b9f9f7820 */ /* 0x000fc60000400000 */
[----:B------:R-:W-:Y:S01]  /*8920*/  STS.U16 [R252+UR4+0x10600], R205 ;  /* 0x010600cdfc007988 */ /* 0x000fe20008000404 */
[----:B------:R-:W-:-:S03]  /*8930*/  FMNMX R4, R164, R9, !PT ;  /* 0x00000009a4047209 */ /* 0x000fc60007800000 */
[----:B------:R-:W-:Y:S01]  /*8940*/  STS.U16 [R252+UR4+0x10a00], R203 ;  /* 0x010a00cbfc007988 */ /* 0x000fe20008000404 */
[----:B------:R1:W-:Y:S03]  /*8950*/  MUFU.EX2 R20, R172 ;  /* 0x000000ac00147308 */ /* 0x0003e60000000800 */
[----:B------:R-:W-:Y:S01]  /*8960*/  STS.U16 [R252+UR4+0x10e00], R201 ;  /* 0x010e00c9fc007988 */ /* 0x000fe20008000404 */
[----:B------:R-:W-:-:S03]  /*8970*/  FMUL R157, R157, 1.4426950216293334961 ;  /* 0x3fb8aa3b9d9d7820 */ /* 0x000fc60000400000 */
[----:B------:R2:W-:Y:S01]  /*8980*/  STS.U16 [R252+UR4+0x11200], R189 ;  /* 0x011200bdfc007988 */ /* 0x0005e20008000404 */
[----:B-1----:R-:W-:-:S03]  /*8990*/  FMUL R172, R180, 1.4426950216293334961 ;  /* 0x3fb8aa3bb4ac7820 */ /* 0x002fc60000400000 */
[----:B------:R-:W-:Y:S01]  /*89a0*/  STS.U16 [R252+UR4+0x11600], R192 ;  /* 0x011600c0fc007988 */ /* 0x000fe20008000404 */
[----:B------:R1:W-:Y:S03]  /*89b0*/  MUFU.EX2 R180, R159 ;  /* 0x0000009f00b47308 */ /* 0x0003e60000000800 */
[----:B------:R-:W-:Y:S04]  /*89c0*/  STS.U16 [R252+UR4+0x11a00], R167 ;  /* 0x011a00a7fc007988 */ /* 0x000fe80008000404 */
[----:B------:R-:W-:Y:S01]  /*89d0*/  STS.U16 [R252+UR4+0x11e00], R191 ;  /* 0x011e00bffc007988 */ /* 0x000fe20008000404 */
[----:B-1----:R-:W-:-:S03]  /*89e0*/  FADD R159, R152, -R4 ;  /* 0x80000004989f7221 */ /* 0x002fc60000000000 */
[----:B------:R-:W-:Y:S01]  /*89f0*/  STS.U16 [R252+UR4+0x12200], R190 ;  /* 0x012200befc007988 */ /* 0x000fe20008000404 */
[----:B------:R1:W3:Y:S03]  /*8a00*/  MUFU.EX2 R152, R157 ;  /* 0x0000009d00987308 */ /* 0x0002e60000000800 */
[----:B------:R-:W-:Y:S01]  /*8a10*/  STS.U16 [R252+UR4+0x12600], R182 ;  /* 0x012600b6fc007988 */ /* 0x000fe20008000404 */
[----:B------:R-:W-:-:S03]  /*8a20*/  FADD R156, R156, -R4 ;  /* 0x800000049c9c7221 */ /* 0x000fc60000000000 */
[----:B------:R-:W-:Y:S01]  /*8a30*/  STS.U16 [R252+UR4+0x12a00], R188 ;  /* 0x012a00bcfc007988 */ /* 0x000fe20008000404 */
[----:B-1----:R-:W-:-:S03]  /*8a40*/  FADD R157, R153, -R4 ;  /* 0x80000004999d7221 */ /* 0x002fc60000000000 */
[----:B------:R-:W-:Y:S04]  /*8a50*/  STS.U16 [R252+UR4+0x12e00], R171 ;  /* 0x012e00abfc007988 */ /* 0x000fe80008000404 */
[----:B------:R-:W-:Y:S01]  /*8a60*/  STS.U16 [R252+UR4+0x13200], R184 ;  /* 0x013200b8fc007988 */ /* 0x000fe20008000404 */
[----:B------:R-:W-:-:S03]  /*8a70*/  FMUL R157, R157, 1.4426950216293334961 ;  /* 0x3fb8aa3b9d9d7820 */ /* 0x000fc60000400000 */
[----:B------:R-:W-:Y:S01]  /*8a80*/  STS.U16 [R252+UR4+0x13600], R183 ;  /* 0x013600b7fc007988 */ /* 0x000fe20008000404 */
[----:B------:R-:W-:-:S03]  /*8a90*/  FMUL R156, R156, 1.4426950216293334961 ;  /* 0x3fb8aa3b9c9c7820 */ /* 0x000fc60000400000 */
[----:B------:R-:W-:Y:S04]  /*8aa0*/  STS.U16 [R252+UR4+0x13a00], R178 ;  /* 0x013a00b2fc007988 */ /* 0x000fe80008000404 */
[----:B------:R-:W-:Y:S01]  /*8ab0*/  STS.U16 [R252+UR4+0x13e00], R179 ;  /* 0x013e00b3fc007988 */ /* 0x000fe20008000404 */
[----:B0-----:R0:W-:Y:S03]  /*8ac0*/  MUFU.EX2 R200, R157 ;  /* 0x0000009d00c87308 */ /* 0x0011e60000000800 */
[----:B------:R1:W-:Y:S04]  /*8ad0*/  STS.U16 [R252+UR4+0x14200], R175 ;  /* 0x014200affc007988 */ /* 0x0003e80008000404 */
[----:B------:R-:W-:Y:S01]  /*8ae0*/  STS.U16 [R252+UR4+0x14600], R202 ;  /* 0x014600cafc007988 */ /* 0x000fe20008000404 */
[----:B0-----:R-:W-:-:S03]  /*8af0*/  FADD R157, R12, -R4 ;  /* 0x800000040c9d7221 */ /* 0x001fc60000000000 */
[----:B------:R-:W-:Y:S01]  /*8b00*/  STS.U16 [R252+UR4+0x14a00], R206 ;  /* 0x014a00cefc007988 */ /* 0x000fe20008000404 */
[----:B------:R0:W-:Y:S03]  /*8b10*/  MUFU.EX2 R12, R156 ;  /* 0x0000009c000c7308 */ /* 0x0001e60000000800 */
[----:B------:R-:W-:Y:S04]  /*8b20*/  STS.U16 [R252+UR4+0x14e00], R210 ;  /* 0x014e00d2fc007988 */ /* 0x000fe80008000404 */
[----:B------:R-:W-:Y:S01]  /*8b30*/  STS.U16 [R252+UR4+0x15200], R214 ;  /* 0x015200d6fc007988 */ /* 0x000fe20008000404 */
[----:B0-----:R-:W-:-:S03]  /*8b40*/  FADD R156, R13, -R4 ;  /* 0x800000040d9c7221 */ /* 0x001fc60000000000 */
[----:B------:R-:W-:Y:S01]  /*8b50*/  STS.U16 [R252+UR4+0x15600], R218 ;  /* 0x015600dafc007988 */ /* 0x000fe20008000404 */
[----:B------:R-:W-:-:S03]  /*8b60*/  FMUL R157, R157, 1.4426950216293334961 ;  /* 0x3fb8aa3b9d9d7820 */ /* 0x000fc60000400000 */
[----:B------:R-:W-:Y:S01]  /*8b70*/  STS.U16 [R252+UR4+0x15a00], R222 ;  /* 0x015a00defc007988 */ /* 0x000fe20008000404 */
[----:B------:R-:W-:-:S03]  /*8b80*/  FMUL R156, R156, 1.4426950216293334961 ;  /* 0x3fb8aa3b9c9c7820 */ /* 0x000fc60000400000 */
[----:B------:R-:W-:Y:S04]  /*8b90*/  STS.U16 [R252+UR4+0x15e00], R226 ;  /* 0x015e00e2fc007988 */ /* 0x000fe80008000404 */
[----:B------:R-:W-:Y:S01]  /*8ba0*/  STS.U16 [R252+UR4+0x16200], R229 ;  /* 0x016200e5fc007988 */ /* 0x000fe20008000404 */
[----:B------:R0:W-:Y:S03]  /*8bb0*/  MUFU.EX2 R13, R157 ;  /* 0x0000009d000d7308 */ /* 0x0001e60000000800 */
[----:B------:R-:W-:Y:S04]  /*8bc0*/  STS.U16 [R252+UR4+0x16600], R233 ;  /* 0x016600e9fc007988 */ /* 0x000fe80008000404 */
        /* <DEDUP_REMOVED lines=10> */
[----:B------:R-:W-:Y:S01]  /*8c70*/  FMUL R156, R156, 1.4426950216293334961 ;  /* 0x3fb8aa3b9c9c7820 */ /* 0x000fe20000400000 */
[----:B------:R0:W-:Y:S06]  /*8c80*/  MEMBAR.ALL.CTA ;  /* 0x0000000000007992 */ /* 0x0001ec0000008000 */
[----:B0-----:R-:W0:Y:S01]  /*8c90*/  FENCE.VIEW.ASYNC.S ;  /* 0x00000000000073c6 */ /* 0x001e220000000000 */
[----:B------:R4:W-:Y:S01]  /*8ca0*/  MUFU.EX2 R19, R157 ;  /* 0x0000009d00137308 */ /* 0x0009e20000000800 */
[--C-:B------:R-:W-:Y:S01]  /*8cb0*/  FADD R154, R154, -R10.reuse ;  /* 0x8000000a9a9a7221 */ /* 0x100fe20000000000 */
[--C-:B------:R-:W-:Y:S01]  /*8cc0*/  FADD R155, R155, -R10.reuse ;  /* 0x8000000a9b9b7221 */ /* 0x100fe20000000000 */
[----:B------:R-:W-:Y:S01]  /*8cd0*/  FADD R193, R193, -R10 ;  /* 0x8000000ac1c17221 */ /* 0x000fe20000000000 */
[----:B------:R-:W-:Y:S01]  /*8ce0*/  FADD R181, R181, -R4 ;  /* 0x80000004b5b57221 */ /* 0x000fe20000000000 */
[--C-:B------:R-:W-:Y:S01]  /*8cf0*/  FADD R160, R160, -R10.reuse ;  /* 0x8000000aa0a07221 */ /* 0x100fe20000000000 */
[----:B------:R-:W-:Y:S01]  /*8d00*/  FADD R161, R161, -R10 ;  /* 0x8000000aa1a17221 */ /* 0x000fe20000000000 */
[--C-:B------:R-:W-:Y:S01]  /*8d10*/  FADD R162, R162, -R4.reuse ;  /* 0x80000004a2a27221 */ /* 0x100fe20000000000 */
[--C-:B------:R-:W-:Y:S01]  /*8d20*/  FADD R169, R169, -R4.reuse ;  /* 0x80000004a9a97221 */ /* 0x100fe20000000000 */
[--C-:B----4-:R-:W-:Y:S01]  /*8d30*/  FADD R157, R18, -R4.reuse ;  /* 0x80000004129d7221 */ /* 0x110fe20000000000 */
[--C-:B------:R-:W-:Y:S01]  /*8d40*/  FADD R168, R168, -R4.reuse ;  /* 0x80000004a8a87221 */ /* 0x100fe20000000000 */
[----:B------:R4:W-:Y:S01]  /*8d50*/  MUFU.EX2 R18, R156 ;  /* 0x0000009c00127308 */ /* 0x0009e20000000800 */
[--C-:B------:R-:W-:Y:S01]  /*8d60*/  FADD R158, R158, -R4.reuse ;  /* 0x800000049e9e7221 */ /* 0x100fe20000000000 */
[--C-:B------:R-:W-:Y:S01]  /*8d70*/  FADD R195, R195, -R4.reuse ;  /* 0x80000004c3c37221 */ /* 0x100fe20000000000 */
[----:B------:R-:W-:Y:S01]  /*8d80*/  FADD R197, R197, -R4 ;  /* 0x80000004c5c57221 */ /* 0x000fe20000000000 */
[----:B------:R-:W-:Y:S01]  /*8d90*/  FMUL R173, R173, 1.4426950216293334961 ;  /* 0x3fb8aa3badad7820 */ /* 0x000fe20000400000 */
[----:B------:R-:W-:-:S03]  /*8da0*/  FMUL R159, R159, 1.4426950216293334961 ;  /* 0x3fb8aa3b9f9f7820 */ /* 0x000fc60000400000 */
[----:B------:R-:W-:Y:S01]  /*8db0*/  MUFU.EX2 R172, R172 ;  /* 0x000000ac00ac7308 */ /* 0x000fe20000000800 */
[----:B----4-:R-:W-:Y:S01]  /*8dc0*/  FADD R156, R176, -R4 ;  /* 0x80000004b09c7221 */ /* 0x010fe20000000000 */
[-C--:B---3--:R-:W-:Y:S01]  /*8dd0*/  FMUL R26, R26, R152.reuse ;  /* 0x000000981a1a7220 */ /* 0x088fe20000400000 */
[-C--:B------:R-:W-:Y:S01]  /*8de0*/  FMUL R27, R27, R152.reuse ;  /* 0x000000981b1b7220 */ /* 0x080fe20000400000 */
[-C--:B------:R-:W-:Y:S01]  /*8df0*/  FMUL R30, R30, R152.reuse ;  /* 0x000000981e1e7220 */ /* 0x080fe20000400000 */
[----:B------:R-:W-:Y:S01]  /*8e00*/  FMUL R156, R156, 1.4426950216293334961 ;  /* 0x3fb8aa3b9c9c7820 */ /* 0x000fe20000400000 */
[-C--:B------:R-:W-:Y:S01]  /*8e10*/  FMUL R31, R31, R152.reuse ;  /* 0x000000981f1f7220 */ /* 0x080fe20000400000 */
[-C--:B------:R-:W-:Y:S01]  /*8e20*/  FMUL R34, R34, R152.reuse ;  /* 0x0000009822227220 */ /* 0x080fe20000400000 */
[-C--:B------:R-:W-:Y:S01]  /*8e30*/  FMUL R35, R35, R152.reuse ;  /* 0x0000009823237220 */ /* 0x080fe20000400000 */
[----:B--2---:R2:W-:Y:S01]  /*8e40*/  MUFU.EX2 R189, R156 ;  /* 0x0000009c00bd7308 */ /* 0x0045e20000000800 */
[----:B------:R-:W-:Y:S01]  /*8e50*/  FMUL R154, R154, 1.4426950216293334961 ;  /* 0x3fb8aa3b9a9a7820 */ /* 0x000fe20000400000 */
[----:B------:R-:W-:Y:S01]  /*8e60*/  FMUL R155, R155, 1.4426950216293334961 ;  /* 0x3fb8aa3b9b9b7820 */ /* 0x000fe20000400000 */
[----:B------:R-:W-:Y:S01]  /*8e70*/  FMUL R193, R193, 1.4426950216293334961 ;  /* 0x3fb8aa3bc1c17820 */ /* 0x000fe20000400000 */
[----:B-1----:R-:W-:Y:S01]  /*8e80*/  FMUL R175, R181, 1.4426950216293334961 ;  /* 0x3fb8aa3bb5af7820 */ /* 0x002fe20000400000 */
[-C--:B------:R-:W-:Y:S01]  /*8e90*/  FMUL R38, R38, R152.reuse ;  /* 0x0000009826267220 */ /* 0x080fe20000400000 */
[-C--:B------:R-:W-:Y:S01]  /*8ea0*/  FMUL R39, R39, R152.reuse ;  /* 0x0000009827277220 */ /* 0x080fe20000400000 */
[-C--:B------:R-:W-:Y:S01]  /*8eb0*/  FMUL R42, R42, R152.reuse ;  /* 0x000000982a2a7220 */ /* 0x080fe20000400000 */
[-C--:B------:R-:W-:Y:S01]  /*8ec0*/  FMUL R43, R43, R152.reuse ;  /* 0x000000982b2b7220 */ /* 0x080fe20000400000 */
[----:B--2---:R-:W-:Y:S01]  /*8ed0*/  FADD R156, -R4, R9 ;  /* 0x00000009049c7221 */ /* 0x004fe20000000100 */
[----:B------:R-:W-:Y:S01]  /*8ee0*/  FMUL R160, R160, 1.4426950216293334961 ;  /* 0x3fb8aa3ba0a07820 */ /* 0x000fe20000400000 */
[----:B------:R-:W-:Y:S01]  /*8ef0*/  FMUL R161, R161, 1.4426950216293334961 ;  /* 0x3fb8aa3ba1a17820 */ /* 0x000fe20000400000 */
[-C--:B------:R-:W-:Y:S01]  /*8f00*/  FMUL R46, R46, R152.reuse ;  /* 0x000000982e2e7220 */ /* 0x080fe20000400000 */
[----:B------:R-:W-:Y:S01]  /*8f10*/  FMUL R156, R156, 1.4426950216293334961 ;  /* 0x3fb8aa3b9c9c7820 */ /* 0x000fe20000400000 */
[----:B------:R-:W-:Y:S01]  /*8f20*/  FMUL R157, R157, 1.4426950216293334961 ;  /* 0x3fb8aa3b9d9d7820 */ /* 0x000fe20000400000 */
[----:B------:R-:W-:Y:S01]  /*8f30*/  FMUL R162, R162, 1.4426950216293334961 ;  /* 0x3fb8aa3ba2a27820 */ /* 0x000fe20000400000 */
[----:B------:R-:W-:Y:S01]  /*8f40*/  FMUL R169, R169, 1.4426950216293334961 ;  /* 0x3fb8aa3ba9a97820 */ /* 0x000fe20000400000 */
[----:B------:R-:W-:Y:S01]  /*8f50*/  FMUL R168, R168, 1.4426950216293334961 ;  /* 0x3fb8aa3ba8a87820 */ /* 0x000fe20000400000 */
[----:B------:R-:W-:Y:S01]  /*8f60*/  FMUL R158, R158, 1.4426950216293334961 ;  /* 0x3fb8aa3b9e9e7820 */ /* 0x000fe20000400000 */
[----:B------:R-:W-:Y:S01]  /*8f70*/  FMUL R195, R195, 1.4426950216293334961 ;  /* 0x3fb8aa3bc3c37820 */ /* 0x000fe20000400000 */
[----:B------:R-:W-:Y:S01]  /*8f80*/  FMUL R197, R197, 1.4426950216293334961 ;  /* 0x3fb8aa3bc5c57820 */ /* 0x000fe20000400000 */
[----:B------:R-:W1:Y:S01]  /*8f90*/  MUFU.EX2 R179, R156 ;  /* 0x0000009c00b37308 */ /* 0x000e620000000800 */
[-C--:B------:R-:W-:Y:S01]  /*8fa0*/  FMUL R47, R47, R152.reuse ;  /* 0x000000982f2f7220 */ /* 0x080fe20000400000 */
[-C--:B------:R-:W-:Y:S01]  /*8fb0*/  FMUL R50, R50, R152.reuse ;  /* 0x0000009832327220 */ /* 0x080fe20000400000 */
[-C--:B------:R-:W-:Y:S01]  /*8fc0*/  FMUL R51, R51, R152.reuse ;  /* 0x0000009833337220 */ /* 0x080fe20000400000 */
[-C--:B------:R-:W-:Y:S01]  /*8fd0*/  FMUL R54, R54, R152.reuse ;  /* 0x0000009836367220 */ /* 0x080fe20000400000 */
[-C--:B------:R-:W-:Y:S01]  /*8fe0*/  FMUL R55, R55, R152.reuse ;  /* 0x0000009837377220 */ /* 0x080fe20000400000 */
[-C--:B------:R-:W-:Y:S01]  /*8ff0*/  FMUL R58, R58, R152.reuse ;  /* 0x000000983a3a7220 */ /* 0x080fe20000400000 */
[-C--:B------:R-:W-:Y:S01]  /*9000*/  FMUL R59, R59, R152.reuse ;  /* 0x000000983b3b7220 */ /* 0x080fe20000400000 */
[----:B------:R-:W-:Y:S01]  /*9010*/  MUFU.EX2 R21, R193 ;  /* 0x000000c100157308 */ /* 0x000fe20000000800 */
        /* <DEDUP_REMOVED lines=15> */
[----:B------:R-:W2:Y:S01]  /*9110*/  MUFU.EX2 R155, R155 ;  /* 0x0000009b009b7308 */ /* 0x000ea20000000800 */
        /* <DEDUP_REMOVED lines=31> */
[----:B------:R-:W3:Y:S01]  /*9310*/  MUFU.EX2 R153, R159 ;  /* 0x0000009f00997308 */ /* 0x000ee20000000800 */
[-C--:B------:R-:W-:Y:S01]  /*9320*/  FMUL R146, R146, R152.reuse ;  /* 0x0000009892927220 */ /* 0x080fe20000400000 */
[-C--:B------:R-:W-:Y:S01]  /*9330*/  FMUL R147, R147, R152.reuse ;  /* 0x0000009893937220 */ /* 0x080fe20000400000 */
[-C--:B------:R-:W-:Y:S01]  /*9340*/  FMUL R150, R150, R152.reuse ;  /* 0x0000009896967220 */ /* 0x080fe20000400000 */
[----:B------:R-:W-:Y:S01]  /*9350*/  FMUL R151, R151, R152 ;  /* 0x0000009897977220 */ /* 0x000fe20000400000 */
[----:B------:R-:W4:Y:S03]  /*9360*/  LDL R184, [R1+0x3c8] ;  /* 0x0003c80001b87983 */ /* 0x000f260000100800 */
[----:B------:R2:W5:Y:S08]  /*9370*/  MUFU.EX2 R204, R157 ;  /* 0x0000009d00cc7308 */ /* 0x0005700000000800 */
[----:B------:R-:W-:Y:S08]  /*9380*/  MUFU.EX2 R208, R162 ;  /* 0x000000a200d07308 */ /* 0x000ff00000000800 */
[----:B------:R-:W0:Y:S08]  /*9390*/  MUFU.EX2 R209, R169 ;  /* 0x000000a900d17308 */ /* 0x000e300000000800 */
[----:B------:R-:W0:Y:S08]  /*93a0*/  MUFU.EX2 R176, R168 ;  /* 0x000000a800b07308 */ /* 0x000e300000000800 */
[----:B------:R5:W-:Y:S08]  /*93b0*/  MUFU.EX2 R182, R158 ;  /* 0x0000009e00b67308 */ /* 0x000bf00000000800 */
[----:B------:R-:W0:Y:S08]  /*93c0*/  MUFU.EX2 R178, R195 ;  /* 0x000000c300b27308 */ /* 0x000e300000000800 */
[----:B------:R-:W-:Y:S08]  /*93d0*/  MUFU.EX2 R175, R175 ;  /* 0x000000af00af7308 */ /* 0x000ff00000000800 */
[----:B------:R-:W0:Y:S01]  /*93e0*/  MUFU.EX2 R9, R197 ;  /* 0x000000c500097308 */ /* 0x000e220000000800 */
[-C--:B-1----:R-:W-:Y:S01]  /*93f0*/  FMUL R24, R24, R179.reuse ;  /* 0x000000b318187220 */ /* 0x082fe20000400000 */
[-C--:B------:R-:W-:Y:S01]  /*9400*/  FMUL R25, R25, R179.reuse ;  /* 0x000000b319197220 */ /* 0x080fe20000400000 */
        /* <DEDUP_REMOVED lines=61> */
[----:B------:R-:W-:Y:S01]  /*97e0*/  FMUL R149, R149, R179 ;  /* 0x000000b395957220 */ /* 0x000fe20000400000 */
[----:B--2---:R-:W-:-:S02]  /*97f0*/  F2FP.BF16.F32.PACK_AB R157, R155, R154 ;  /* 0x0000009a9b9d723e */ /* 0x004fc400000010ff */
[----:B---3--:R-:W-:Y:S02]  /*9800*/  F2FP.BF16.F32.PACK_AB R156, R200, R153 ;  /* 0x00000099c89c723e */ /* 0x008fe400000010ff */
[----:B-----5:R-:W-:Y:S02]  /*9810*/  F2FP.BF16.F32.PACK_AB R158, R13, R12 ;  /* 0x0000000c0d9e723e */ /* 0x020fe400000010ff */
[----:B------:R-:W-:Y:S02]  /*9820*/  F2FP.BF16.F32.PACK_AB R159, R15, R11 ;  /* 0x0000000b0f9f723e */ /* 0x000fe400000010ff */
[----:B------:R-:W-:Y:S02]  /*9830*/  F2FP.BF16.F32.PACK_AB R160, R19, R16 ;  /* 0x0000001013a0723e */ /* 0x000fe400000010ff */
[----:B------:R-:W-:Y:S02]  /*9840*/  F2FP.BF16.F32.PACK_AB R161, R17, R14 ;  /* 0x0000000e11a1723e */ /* 0x000fe400000010ff */
[----:B------:R-:W-:-:S02]  /*9850*/  F2FP.BF16.F32.PACK_AB R162, R204, R18 ;  /* 0x00000012cca2723e */ /* 0x000fc400000010ff */
[----:B------:R-:W-:Y:S02]  /*9860*/  F2FP.BF16.F32.PACK_AB R163, R172, R20 ;  /* 0x00000014aca3723e */ /* 0x000fe400000010ff */
[----:B0-----:R-:W-:Y:S02]  /*9870*/  F2FP.BF16.F32.PACK_AB R164, R209, R208 ;  /* 0x000000d0d1a4723e */ /* 0x001fe400000010ff */
[----:B------:R-:W-:Y:S02]  /*9880*/  F2FP.BF16.F32.PACK_AB R165, R23, R21 ;  /* 0x0000001517a5723e */ /* 0x000fe400000010ff */
[----:B------:R-:W-:Y:S02]  /*9890*/  F2FP.BF16.F32.PACK_AB R166, R189, R176 ;  /* 0x000000b0bda6723e */ /* 0x000fe400000010ff */
[----:B------:R-:W-:Y:S02]  /*98a0*/  F2FP.BF16.F32.PACK_AB R167, R173, R22 ;  /* 0x00000016ada7723e */ /* 0x000fe400000010ff */
[----:B------:R-:W-:-:S02]  /*98b0*/  F2FP.BF16.F32.PACK_AB R168, R178, R182 ;  /* 0x000000b6b2a8723e */ /* 0x000fc400000010ff */
[----:B------:R-:W-:Y:S02]  /*98c0*/  F2FP.BF16.F32.PACK_AB R169, R180, R177 ;  /* 0x000000b1b4a9723e */ /* 0x000fe400000010ff */
[----:B------:R-:W-:Y:S02]  /*98d0*/  F2FP.BF16.F32.PACK_AB R170, R9, R175 ;  /* 0x000000af09aa723e */ /* 0x000fe400000010ff */
[----:B------:R-:W-:Y:S01]  /*98e0*/  F2FP.BF16.F32.PACK_AB R171, R193, R174 ;  /* 0x000000aec1ab723e */ /* 0x000fe200000010ff */
[----:B------:R-:W-:Y:S06]  /*98f0*/  BAR.SYNC.DEFER_BLOCKING 0x0 ;  /* 0x0000000000007b1d */ /* 0x000fec0000010000 */
[----:B------:R-:W-:-:S06]  /*9900*/  WARPGROUP.ARRIVE ;  /* 0x00000000000079c5 */ /* 0x000fcc0000000000 */
[----:B------:R-:W-:-:S15]  /*9910*/  HGMMA.64x256x16.F32.BF16 R24, R156, gdesc[UR8], R24 ;  /* 0x03e000089c187df0 */ /* 0x000fde0008701818 */
[----:B------:R-:W-:-:S13]  /*9920*/  NOP ;  /* 0x0000000000007918 */ /* 0x000fda0000000000 */
[----:B------:R-:W-:-:S15]  /*9930*/  HGMMA.64x256x16.F32.BF16 R24, R160, gdesc[UR12], R24 ;  /* 0x03e0000ca0187df0 */ /* 0x000fde0008701818 */
[----:B------:R-:W-:-:S13]  /*9940*/  NOP ;  /* 0x0000000000007918 */ /* 0x000fda0000000000 */
[----:B------:R-:W-:Y:S01]  /*9950*/  HGMMA.64x256x16.F32.BF16 R24, R164, gdesc[UR16], R24 ;  /* 0x03e00010a4187df0 */ /* 0x000fe20008701818 */
[----:B------:R-:W-:Y:S01]  /*9960*/  FADD R154, R154, R155 ;  /* 0x0000009b9a9a7221 */ /* 0x000fe20000000000 */
[----:B------:R-:W-:-:S03]  /*9970*/  FADD R153, R153, R200 ;  /* 0x000000c899997221 */ /* 0x000fc60000000000 */
        /* <DEDUP_REMOVED lines=25> */
[----:B------:R-:W-:Y:S01]  /*9b10*/  FADD R153, R175, R153 ;  /* 0x00000099af997221 */ /* 0x000fe20000000000 */
[----:B------:R-:W0:Y:S02]  /*9b20*/  S2R R188, SR_CTAID.X ;  /* 0x0000000000bc7919 */ /* 0x000e240000002500 */
[----:B------:R-:W-:Y:S01]  /*9b30*/  FADD R154, R193, R154 ;  /* 0x0000009ac19a7221 */ /* 0x000fe20000000000 */
[----:B------:R-:W-:Y:S01]  /*9b40*/  FADD R153, R9, R153 ;  /* 0x0000009909997221 */ /* 0x000fe20000000000 */
[----:B------:R-:W-:Y:S03]  /*9b50*/  HGMMA.64x256x16.F32.BF16 R24, R168, gdesc[UR20], R24, gsb0 ;  /* 0x03e00014a8187df0 */ /* 0x000fe60008001818 */
[----:B------:R-:W1:Y:S04]  /*9b60*/  SHFL.BFLY PT, R9, R154, 0x2, 0x1f ;  /* 0x0c401f009a097f89 */ /* 0x000e6800000e0000 */
[----:B------:R-:W2:Y:S01]  /*9b70*/  SHFL.BFLY PT, R11, R153, 0x2, 0x1f ;  /* 0x0c401f00990b7f89 */ /* 0x000ea200000e0000 */
[----:B------:R-:W-:Y:S01]  /*9b80*/  UIADD3 UR61, UP0, UR61, 0x40, URZ ;  /* 0x000000403d3d7890 */ /* 0x000fe2000ff1e03f */
[----:B0-----:R-:W-:-:S03]  /*9b90*/  IMAD.SHL.U32 R188, R188, 0x80, RZ ;  /* 0x00000080bcbc7824 */ /* 0x001fc600078e00ff */
[----:B------:R-:W-:Y:S01]  /*9ba0*/  UIADD3.X UR60, URZ, UR60, URZ, UP0, !UPT ;  /* 0x0000003c3f3c7290 */ /* 0x000fe200087fe43f */
[----:B------:R-:W-:Y:S02]  /*9bb0*/  VIADD R188, R188, 0x80 ;  /* 0x00000080bcbc7836 */ /* 0x000fe40000000000 */
[----:B-1----:R-:W-:Y:S01]  /*9bc0*/  FADD R9, R154, R9 ;  /* 0x000000099a097221 */ /* 0x002fe20000000000 */
[----:B--2---:R-:W-:-:S04]  /*9bd0*/  FADD R11, R153, R11 ;  /* 0x0000000b990b7221 */ /* 0x004fc80000000000 */
[----:B------:R-:W0:Y:S04]  /*9be0*/  SHFL.BFLY PT, R12, R9, 0x1, 0x1f ;  /* 0x0c201f00090c7f89 */ /* 0x000e2800000e0000 */
[----:B------:R-:W1:Y:S01]  /*9bf0*/  SHFL.BFLY PT, R13, R11, 0x1, 0x1f ;  /* 0x0c201f000b0d7f89 */ /* 0x000e6200000e0000 */
[----:B------:R-:W-:Y:S01]  /*9c00*/  IMAD.U32 R14, RZ, RZ, UR60 ;  /* 0x0000003cff0e7e24 */ /* 0x000fe2000f8e00ff */
[----:B------:R-:W-:-:S04]  /*9c10*/  ISETP.LE.U32.AND P0, PT, R188, UR61, PT ;  /* 0x0000003dbc007c0c */ /* 0x000fc8000bf03070 */
[----:B------:R-:W-:Y:S01]  /*9c20*/  ISETP.GE.U32.AND.EX P0, PT, R14, RZ, PT, P0 ;  /* 0x000000ff0e00720c */ /* 0x000fe20003f06100 */
[----:B----4-:R-:W-:Y:S02]  /*9c30*/  IMAD R3, R184, 0x40, R3 ;  /* 0x00000040b8037824 */ /* 0x010fe400078e0203 */
[----:B------:R-:W-:Y:S02]  /*9c40*/  IMAD R5, R185, 0x40, R5 ;  /* 0x00000040b9057824 */ /* 0x000fe400078e0205 */
[----:B0-----:R-:W-:Y:S01]  /*9c50*/  FADD R12, R9, R12 ;  /* 0x0000000c090c7221 */ /* 0x001fe20000000000 */
[--C-:B------:R-:W-:Y:S02]  /*9c60*/  IMAD.MOV.U32 R9, RZ, RZ, R4.reuse ;  /* 0x000000ffff097224 */ /* 0x100fe400078e0004 */
[----:B-1----:R-:W-:Y:S01]  /*9c70*/  FADD R13, R11, R13 ;  /* 0x0000000d0b0d7221 */ /* 0x002fe20000000000 */
[----:B------:R-:W-:Y:S02]  /*9c80*/  IMAD.MOV.U32 R11, RZ, RZ, R4 ;  /* 0x000000ffff0b7224 */ /* 0x000fe400078e0004 */
[----:B------:R-:W-:Y:S01]  /*9c90*/  FFMA R7, R152, R7, R12 ;  /* 0x0000000798077223 */ /* 0x000fe2000000000c */
[----:B------:R-:W-:-:S02]  /*9ca0*/  IMAD.MOV.U32 R4, RZ, RZ, R10 ;  /* 0x000000ffff047224 */ /* 0x000fc400078e000a */
[----:B------:R-:W-:Y:S01]  /*9cb0*/  FFMA R8, R179, R8, R13 ;  /* 0x00000008b3087223 */ /* 0x000fe2000000000d */
[----:B------:R-:W-:Y:S02]  /*9cc0*/  WARPGROUP.DEPBAR.LE gsb0, 0x0 ;  /* 0x00008000000079c5 */ /* 0x000fe40000010000 */
[----:B------:R-:W-:Y:S05]  /*9cd0*/  @!P0 BRA `(.L_x_1) ;  /* 0xffffffbc00008947 */ /* 0x000fea000383ffff */
.L_x_0:
[----:B------:R-:W-:Y:S01]  /*9ce0*/  FMUL R0, R151, 0.25 ;  /* 0x3e80000097007820 */ /* 0x000fe20000400000 */
[----:B------:R-:W-:Y:S01]  /*9cf0*/  FSETP.GT.AND P0, PT, |R7|, 8.50705917302346158658e+37, PT ;  /* 0x7e8000000700780b */ /* 0x000fe20003f04200 */
[----:B------:R-:W-:Y:S01]  /*9d00*/  FMUL R3, R150, 0.25 ;  /* 0x3e80000096037820 */ /* 0x000fe20000400000 */
[----:B------:R-:W0:Y:S01]  /*9d10*/  S2R R245, SR_TID.X ;  /* 0x0000000000f57919 */ /* 0x000e220000002100 */
[----:B------:R-:W-:Y:S01]  /*9d20*/  FMUL R2, R143, 0.25 ;  /* 0x3e8000008f027820 */ /* 0x000fe20000400000 */
[----:B------:R-:W-:Y:S01]  /*9d30*/  FSEL R151, R0, R151, P0 ;  /* 0x0000009700977208 */ /* 0x000fe20000000000 */
        /* <DEDUP_REMOVED lines=9> */
[----:B------:R-:W-:Y:S01]  /*9dd0*/  IMAD.MOV.U32 R163, RZ, RZ, R8 ;  /* 0x000000ffffa37224 */ /* 0x000fe200078e0008 */
[----:B------:R-:W-:Y:S01]  /*9de0*/  FSEL R131, R2, R131, P0 ;  /* 0x0000008302837208 */ /* 0x000fe20000000000 */
[----:B------:R-:W-:Y:S01]  /*9df0*/  FMUL R2, R123, 0.25 ;  /* 0x3e8000007b027820 */ /* 0x000fe20000400000 */
[----:B------:R-:W-:Y:S01]  /*9e00*/  FSEL R139, R0, R139, P0 ;  /* 0x0000008b008b7208 */ /* 0x000fe20000000000 */
[----:B------:R-:W-:Y:S01]  /*9e10*/  FMUL R0, R135, 0.25 ;  /* 0x3e80000087007820 */ /* 0x000fe20000400000 */
[----:B------:R-:W-:Y:S01]  /*9e20*/  FSEL R138, R3, R138, P0 ;  /* 0x0000008a038a7208 */ /* 0x000fe20000000000 */
[----:B------:R-:W-:Y:S01]  /*9e30*/  FMUL R3, R130, 0.25 ;  /* 0x3e80000082037820 */ /* 0x000fe20000400000 */
[----:B------:R-:W-:Y:S01]  /*9e40*/  FMUL R180, R37, 0.25 ;  /* 0x3e80000025b47820 */ /* 0x000fe20000400000 */
[----:B------:R-:W-:Y:S01]  /*9e50*/  FSETP.GT.AND P1, PT, |R163|, 8.50705917302346158658e+37, PT ;  /* 0x7e800000a300780b */ /* 0x000fe20003f24200 */
[----:B------:R-:W-:Y:S01]  /*9e60*/  FMUL R5, R26, 0.25 ;  /* 0x3e8000001a057820 */ /* 0x000fe20000400000 */
[----:B------:R-:W-:Y:S01]  /*9e70*/  FSEL R135, R0, R135, P0 ;  /* 0x0000008700877208 */ /* 0x000fe20000000000 */
[----:B------:R-:W-:Y:S01]  /*9e80*/  FMUL R0, R127, 0.25 ;  /* 0x3e8000007f007820 */ /* 0x000fe20000400000 */
[----:B------:R-:W-:Y:S01]  /*9e90*/  FSEL R130, R3, R130, P0 ;  /* 0x0000008203827208 */ /* 0x000fe20000000000 */
[----:B------:R-:W-:Y:S01]  /*9ea0*/  FMUL R3, R126, 0.25 ;  /* 0x3e8000007e037820 */ /* 0x000fe20000400000 */
[----:B------:R-:W-:Y:S01]  /*9eb0*/  FMUL R178, R41, 0.25 ;  /* 0x3e80000029b27820 */ /* 0x000fe20000400000 */
        /* <DEDUP_REMOVED lines=15> */
[----:B0-----:R-:W-:Y:S01]  /*9fb0*/  LOP3.LUT R37, R245, 0x7, RZ, 0xc0, !PT ;  /* 0x00000007f5257812 */ /* 0x001fe200078ec0ff */
        /* <DEDUP_REMOVED lines=8> */
[----:B------:R-:W-:Y:S01]  /*a040*/  IMAD.SHL.U32 R41, R245, 0x4, RZ ;  /* 0x00000004f5297824 */ /* 0x000fe200078e00ff */
[----:B------:R-:W-:Y:S01]  /*a050*/  FSEL R99, R0, R99, P0 ;  /* 0x0000006300637208 */ /* 0x000fe20000000000 */
[----:B------:R-:W-:Y:S01]  /*a060*/  FMUL R0, R95, 0.25 ;  /* 0x3e8000005f007820 */ /* 0x000fe20000400000 */
[----:B------:R-:W-:Y:S01]  /*a070*/  FSEL R173, R173, R76, P1 ;  /* 0x0000004cadad7208 */ /* 0x000fe20000800000 */
[----:B------:R-:W-:Y:S01]  /*a080*/  FMUL R182, R163, 8388608 ;  /* 0x4b000000a3b67820 */ /* 0x000fe20000400000 */
[----:B------:R-:W-:Y:S01]  /*a090*/  LEA R76, R37, UR4, 0x4 ;  /* 0x00000004254c7c11 */ /* 0x000fe2000f8e20ff */
        /* <DEDUP_REMOVED lines=10> */
[----:B------:R-:W-:Y:S01]  /*a140*/  IMAD R48, R37, -0x8, R76 ;  /* 0xfffffff825307824 */ /* 0x000fe200078e024c */
[----:B------:R-:W-:Y:S01]  /*a150*/  LOP3.LUT R41, R41, 0x1c0, RZ, 0xc0, !PT ;  /* 0x000001c029297812 */ /* 0x000fe200078ec0ff */
[----:B------:R-:W-:Y:S01]  /*a160*/  FMUL R166, R109, 0.25 ;  /* 0x3e8000006da67820 */ /* 0x000fe20000400000 */
[----:B------:R-:W-:Y:S01]  /*a170*/  FSEL R103, R2, R103, P0 ;  /* 0x0000006702677208 */ /* 0x000fe20000000000 */
[----:B------:R-:W-:Y:S01]  /*a180*/  FMUL R2, R91, 0.25 ;  /* 0x3e8000005b027820 */ /* 0x000fe20000400000 */
[----:B------:R-:W-:Y:S01]  /*a190*/  FSETP.GEU.AND P4, PT, |R7|, 1.175494350822287508e-38, PT ;  /* 0x008000000700780b */ /* 0x000fe20003f8e200 */
[----:B------:R-:W-:Y:S01]  /*a1a0*/  FMUL R21, R100, 0.25 ;  /* 0x3e80000064157820 */ /* 0x000fe20000400000 */
[----:B------:R-:W-:Y:S01]  /*a1b0*/  FSEL R169, R169, R84, P1 ;  /* 0x00000054a9a97208 */ /* 0x000fe20000800000 */
[----:B------:R-:W-:Y:S01]  /*a1c0*/  IMAD.IADD R84, R41, 0x1, R48 ;  /* 0x0000000129547824 */ /* 0x000fe200078e0230 */
[----:B------:R-:W-:Y:S01]  /*a1d0*/  FSEL R134, R5, R134, P0 ;  /* 0x0000008605867208 */ /* 0x000fe20000000000 */
[----:B------:R-:W-:Y:S01]  /*a1e0*/  FMUL R5, R122, 0.25 ;  /* 0x3e8000007a057820 */ /* 0x000fe20000400000 */
[----:B------:R-:W-:Y:S01]  /*a1f0*/  FSEL R98, R3, R98, P0 ;  /* 0x0000006203627208 */ /* 0x000fe20000000000 */
[----:B------:R-:W-:Y:S01]  /*a200*/  FMUL R48, R7, 8388608 ;  /* 0x4b00000007307820 */ /* 0x000fe20000400000 */
[----:B------:R-:W-:Y:S01]  /*a210*/  FSEL R87, R0, R87, P0 ;  /* 0x0000005700577208 */ /* 0x000fe20000000000 */
[----:B------:R-:W-:Y:S01]  /*a220*/  FMUL R3, R90, 0.25 ;  /* 0x3e8000005a037820 */ /* 0x000fe20000400000 */
[----:B------:R-:W-:Y:S01]  /*a230*/  FMUL R0, R79, 0.25 ;  /* 0x3e8000004f007820 */ /* 0x000fe20000400000 */
[----:B------:R-:W-:Y:S01]  /*a240*/  FSETP.GEU.AND P3, PT, R7, 1.175494350822287508e-38, PT ;  /* 0x008000000700780b */ /* 0x000fe20003f6e000 */
[----:B------:R-:W-:Y:S01]  /*a250*/  FMUL R167, R108, 0.25 ;  /* 0x3e8000006ca77820 */ /* 0x000fe20000400000 */
[----:B------:R-:W-:Y:S01]  /*a260*/  FSEL R91, R2, R91, P0 ;  /* 0x0000005b025b7208 */ /* 0x000fe20000000000 */
[----:B------:R-:W-:Y:S01]  /*a270*/  FMUL R2, R83, 0.25 ;  /* 0x3e80000053027820 */ /* 0x000fe20000400000 */
[----:B------:R-:W-:Y:S01]  /*a280*/  FSEL R122, R5, R122, P0 ;  /* 0x0000007a057a7208 */ /* 0x000fe20000000000 */
[----:B------:R-:W-:Y:S01]  /*a290*/  FMUL R5, R114, 0.25 ;  /* 0x3e80000072057820 */ /* 0x000fe20000400000 */
[----:B------:R-:W-:Y:S01]  /*a2a0*/  FSEL R183, R48, R7, !P3 ;  /* 0x0000000730b77208 */ /* 0x000fe20005800000 */
[----:B------:R-:W-:Y:S01]  /*a2b0*/  @P0 FMUL R7, R7, 0.25 ;  /* 0x3e80000007070820 */ /* 0x000fe20000400000 */
[----:B------:R-:W-:Y:S01]  /*a2c0*/  FSEL R90, R3, R90, P0 ;  /* 0x0000005a035a7208 */ /* 0x000fe20000000000 */
[----:B------:R-:W-:Y:S01]  /*a2d0*/  FMUL R3, R86, 0.25 ;  /* 0x3e80000056037820 */ /* 0x000fe20000400000 */
[----:B------:R-:W-:Y:S01]  /*a2e0*/  FSEL R79, R0, R79, P0 ;  /* 0x0000004f004f7208 */ /* 0x000fe20000000000 */
[----:B------:R-:W-:Y:S01]  /*a2f0*/  FMUL R0, R75, 0.25 ;  /* 0x3e8000004b007820 */ /* 0x000fe20000400000 */
[----:B------:R-:W-:Y:S01]  /*a300*/  FSEL R83, R2, R83, P0 ;  /* 0x0000005302537208 */ /* 0x000fe20000000000 */
[----:B------:R-:W-:Y:S01]  /*a310*/  FMUL R2, R71, 0.25 ;  /* 0x3e80000047027820 */ /* 0x000fe20000400000 */
[----:B------:R-:W-:Y:S01]  /*a320*/  @!P4 FMUL R7, R7, 16777216 ;  /* 0x4b8000000707c820 */ /* 0x000fe20000400000 */
[----:B------:R-:W-:Y:S01]  /*a330*/  FSEL R114, R5, R114, P0 ;  /* 0x0000007205727208 */ /* 0x000fe20000000000 */
[----:B------:R-:W-:Y:S01]  /*a340*/  FMUL R5, R102, 0.25 ;  /* 0x3e80000066057820 */ /* 0x000fe20000400000 */
[----:B------:R-:W-:Y:S01]  /*a350*/  FSEL R86, R3, R86, P0 ;  /* 0x0000005603567208 */ /* 0x000fe20000000000 */
[----:B------:R-:W-:Y:S01]  /*a360*/  FMUL R3, R78, 0.25 ;  /* 0x3e8000004e037820 */ /* 0x000fe20000400000 */
[----:B------:R-:W-:Y:S01]  /*a370*/  FSEL R75, R0, R75, P0 ;  /* 0x0000004b004b7208 */ /* 0x000fe20000000000 */
[----:B------:R-:W-:Y:S01]  /*a380*/  FMUL R0, R67, 0.25 ;  /* 0x3e80000043007820 */ /* 0x000fe20000400000 */
[----:B------:R-:W-:Y:S01]  /*a390*/  FSETP.GEU.AND P2, PT, R163, 1.175494350822287508e-38, PT ;  /* 0x00800000a300780b */ /* 0x000fe20003f4e000 */
[----:B------:R-:W0:Y:S01]  /*a3a0*/  MUFU.RCP R7, R7 ;  /* 0x0000000700077308 */ /* 0x000e220000001000 */
        /* <DEDUP_REMOVED lines=8> */
[----:B------:R-:W-:Y:S01]  /*a430*/  FSEL R182, R182, R163, !P2 ;  /* 0x000000a3b6b67208 */ /* 0x000fe20005000000 */
[----:B------:R-:W-:Y:S01]  /*a440*/  @!P4 FMUL R26, R26, 16777216 ;  /* 0x4b8000001a1ac820 */ /* 0x000fe20000400000 */
[----:B------:R-:W-:Y:S01]  /*a450*/  FSEL R185, RZ, -23, P2 ;  /* 0xc1b80000ffb97808 */ /* 0x000fe20001000000 */
[----:B------:R-:W-:Y:S01]  /*a460*/  FMUL R171, R80, 0.25 ;  /* 0x3e80000050ab7820 */ /* 0x000fe20000400000 */
[C---:B------:R-:W-:Y:S01]  /*a470*/  FSETP.GEU.AND P2, PT, |R163|.reuse, 1.175494350822287508e-38, PT ;  /* 0x00800000a300780b */ /* 0x040fe20003f4e200 */
[----:B------:R-:W-:Y:S01]  /*a480*/  @P1 FMUL R163, R163, 0.25 ;  /* 0x3e800000a3a31820 */ /* 0x000fe20000400000 */
        /* <DEDUP_REMOVED lines=13> */
[----:B------:R-:W-:Y:S01]  /*a560*/  @!P4 FMUL R59, R59, 16777216 ;  /* 0x4b8000003b3bc820 */ /* 0x000fe20000400000 */
[----:B------:R-:W-:Y:S01]  /*a570*/  FMUL R5, R74, 0.25 ;  /* 0x3e8000004a057820 */ /* 0x000fe20000400000 */
[----:B------:R-:W-:Y:S01]  /*a580*/  FSEL R66, R3, R66, P0 ;  /* 0x0000004203427208 */ /* 0x000fe20000000000 */
[----:B------:R-:W-:Y:S01]  /*a590*/  @!P4 FMUL R157, R157, 16777216 ;  /* 0x4b8000009d9dc820 */ /* 0x000fe20000400000 */
[----:B------:R-:W-:Y:S01]  /*a5a0*/  FMUL R3, R58, 0.25 ;  /* 0x3e8000003a037820 */ /* 0x000fe20000400000 */
[----:B------:R-:W-:Y:S01]  /*a5b0*/  @!P2 FMUL R163, R163, 16777216 ;  /* 0x4b800000a3a3a820 */ /* 0x000fe20000400000 */
[----:B------:R-:W-:Y:S01]  /*a5c0*/  FSEL R155, R2, R43, P0 ;  /* 0x0000002b029b7208 */ /* 0x000fe20000000000 */
[----:B0-----:R-:W-:Y:S01]  /*a5d0*/  FMUL R191, R7, R59 ;  /* 0x0000003b07bf7220 */ /* 0x001fe20000400000 */
[----:B------:R-:W-:Y:S01]  /*a5e0*/  FSEL R55, R0, R55, P0 ;  /* 0x0000003700377208 */ /* 0x000fe20000000000 */
[----:B------:R-:W-:Y:S01]  /*a5f0*/  FMUL R2, R35, 0.25 ;  /* 0x3e80000023027820 */ /* 0x000fe20000400000 */
[----:B------:R-:W-:Y:S01]  /*a600*/  FMUL R59, R7, R157 ;  /* 0x0000009d073b7220 */ /* 0x000fe20000400000 */
[----:B------:R-:W-:Y:S01]  /*a610*/  FSEL R74, R5, R74, P0 ;  /* 0x0000004a054a7208 */ /* 0x000fe20000000000 */
[----:B------:R-:W-:Y:S01]  /*a620*/  FMUL R0, R47, 0.25 ;  /* 0x3e8000002f007820 */ /* 0x000fe20000400000 */
[----:B------:R-:W-:Y:S01]  /*a630*/  FMUL R157, R7, R26 ;  /* 0x0000001a079d7220 */ /* 0x000fe20000400000 */
[----:B------:R-:W-:Y:S01]  /*a640*/  FMUL R5, R62, 0.25 ;  /* 0x3e8000003e057820 */ /* 0x000fe20000400000 */
[----:B------:R-:W-:Y:S01]  /*a650*/  FSEL R58, R3, R58, P0 ;  /* 0x0000003a033a7208 */ /* 0x000fe20000000000 */
[----:B------:R-:W0:Y:S01]  /*a660*/  MUFU.RCP R26, R163 ;  /* 0x000000a3001a7308 */ /* 0x000e220000001000 */
[----:B------:R-:W-:Y:S01]  /*a670*/  FMUL R3, R50, 0.25 ;  /* 0x3e80000032037820 */ /* 0x000fe20000400000 */
[----:B------:R-:W-:Y:S01]  /*a680*/  FSEL R166, R166, R109, P1 ;  /* 0x0000006da6a67208 */ /* 0x000fe20000800000 */
[----:B------:R-:W-:Y:S01]  /*a690*/  VIADD R109, R182, 0xc0cafb0d ;  /* 0xc0cafb0db66d7836 */ /* 0x000fe20000000000 */
        /* <DEDUP_REMOVED lines=11> */
[----:B------:R-:W-:Y:S01]  /*a750*/  VIADD R108, R183, 0xc0cafb0d ;  /* 0xc0cafb0db76c7836 */ /* 0x000fe20000000000 */
[----:B------:R-:W-:Y:S01]  /*a760*/  LOP3.LUT R109, R109, 0xff800000, RZ, 0xc0, !PT ;  /* 0xff8000006d6d7812 */ /* 0x000fe200078ec0ff */
[----:B------:R-:W-:Y:S01]  /*a770*/  @!P4 FMUL R51, R51, 16777216 ;  /* 0x4b8000003333c820 */ /* 0x000fe20000400000 */
[----:B------:R-:W-:Y:S01]  /*a780*/  FSEL R96, R21, R96, P1 ;  /* 0x0000006015607208 */ /* 0x000fe20000800000 */
[----:B------:R-:W-:Y:S01]  /*a790*/  @!P4 FMUL R152, R152, 16777216 ;  /* 0x4b8000009898c820 */ /* 0x000fe20000400000 */
[----:B------:R-:W-:Y:S01]  /*a7a0*/  FSEL R60, R43, R60, P1 ;  /* 0x0000003c2b3c7208 */ /* 0x000fe20000800000 */
[----:B------:R-:W-:Y:S01]  /*a7b0*/  FMUL R43, R56, 0.25 ;  /* 0x3e800000382b7820 */ /* 0x000fe20000400000 */
[----:B------:R-:W-:Y:S01]  /*a7c0*/  FSEL R72, R35, R72, P1 ;  /* 0x0000004823487208 */ /* 0x000fe20000800000 */
[----:B------:R-:W-:Y:S01]  /*a7d0*/  @!P4 FMUL R155, R155, 16777216 ;  /* 0x4b8000009b9bc820 */ /* 0x000fe20000400000 */
[----:B------:R-:W-:Y:S01]  /*a7e0*/  FSEL R52, R47, R52, P1 ;  /* 0x000000342f347208 */ /* 0x000fe20000800000 */
[----:B------:R-:W-:Y:S01]  /*a7f0*/  FMUL R195, R7, R51 ;  /* 0x0000003307c37220 */ /* 0x000fe20000400000 */
[----:B------:R-:W-:Y:S01]  /*a800*/  FSEL R54, R5, R54, P0 ;  /* 0x0000003605367208 */ /* 0x000fe20000000000 */
[----:B------:R-:W-:Y:S01]  /*a810*/  FMUL R5, R42, 0.25 ;  /* 0x3e8000002a057820 */ /* 0x000fe20000400000 */
[----:B------:R-:W-:Y:S01]  /*a820*/  LOP3.LUT R108, R108, 0xff800000, RZ, 0xc0, !PT ;  /* 0xff8000006c6c7812 */ /* 0x000fe200078ec0ff */
[----:B------:R-:W-:-:S02]  /*a830*/  IMAD.IADD R51, R182, 0x1, -R109 ;  /* 0x00000001b6337824 */ /* 0x000fc400078e0a6d */
[----:B------:R-:W-:Y:S01]  /*a840*/  FMUL R3, R46, 0.25 ;  /* 0x3e8000002e037820 */ /* 0x000fe20000400000 */
[----:B------:R-:W-:Y:S01]  /*a850*/  FSEL R171, R171, R80, P1 ;  /* 0x00000050abab7208 */ /* 0x000fe20000800000 */
[----:B------:R-:W-:Y:S01]  /*a860*/  @!P2 FMUL R96, R96, 16777216 ;  /* 0x4b8000006060a820 */ /* 0x000fe20000400000 */
[----:B------:R-:W-:Y:S01]  /*a870*/  FSEL R56, R43, R56, P1 ;  /* 0x000000382b387208 */ /* 0x000fe20000800000 */
[----:B------:R-:W-:Y:S01]  /*a880*/  @!P2 FMUL R72, R72, 16777216 ;  /* 0x4b8000004848a820 */ /* 0x000fe20000400000 */
[C---:B------:R-:W-:Y:S01]  /*a890*/  FMUL R197, R7.reuse, R152 ;  /* 0x0000009807c57220 */ /* 0x040fe20000400000 */
[----:B------:R-:W-:Y:S01]  /*a8a0*/  FMUL R201, R7, R155 ;  /* 0x0000009b07c97220 */ /* 0x000fe20000400000 */
[----:B------:R-:W-:Y:S01]  /*a8b0*/  @!P2 FMUL R52, R52, 16777216 ;  /* 0x4b8000003434a820 */ /* 0x000fe20000400000 */
[----:B------:R-:W-:Y:S02]  /*a8c0*/  IMAD.MOV.U32 R152, RZ, RZ, 0x3dc6b27f ;  /* 0x3dc6b27fff987424 */ /* 0x000fe400078e00ff */
[----:B------:R-:W-:Y:S01]  /*a8d0*/  FADD R51, R51, -1 ;  /* 0xbf80000033337421 */ /* 0x000fe20000000000 */
[----:B------:R-:W-:Y:S01]  /*a8e0*/  IMAD.IADD R155, R183, 0x1, -R108 ;  /* 0x00000001b79b7824 */ /* 0x000fe200078e0a6c */
[----:B------:R-:W-:Y:S01]  /*a8f0*/  FSEL R156, R5, R42, P0 ;  /* 0x0000002a059c7208 */ /* 0x000fe20000000000 */
[----:B0-----:R-:W-:Y:S01]  /*a900*/  FMUL R194, R26, R96 ;  /* 0x000000601ac27220 */ /* 0x001fe20000400000 */
[----:B------:R-:W-:Y:S01]  /*a910*/  FSEL R154, R3, R46, P0 ;  /* 0x0000002e039a7208 */ /* 0x000fe20000000000 */
[----:B------:R-:W-:Y:S01]  /*a920*/  FMUL R5, R34, 0.25 ;  /* 0x3e80000022057820 */ /* 0x000fe20000400000 */
[----:B------:R-:W-:Y:S01]  /*a930*/  FMUL R39, R68, 0.25 ;  /* 0x3e80000044277820 */ /* 0x000fe20000400000 */
[----:B------:R-:W-:Y:S01]  /*a940*/  @!P2 FMUL R171, R171, 16777216 ;  /* 0x4b800000ababa820 */ /* 0x000fe20000400000 */
[----:B------:R-:W-:Y:S01]  /*a950*/  FMUL R96, R26, R72 ;  /* 0x000000481a607220 */ /* 0x000fe20000400000 */
[----:B------:R-:W-:Y:S01]  /*a960*/  FMUL R3, R38, 0.25 ;  /* 0x3e80000026037820 */ /* 0x000fe20000400000 */
[----:B------:R-:W-:Y:S01]  /*a970*/  @!P2 FMUL R56, R56, 16777216 ;  /* 0x4b8000003838a820 */ /* 0x000fe20000400000 */
[----:B------:R-:W-:Y:S01]  /*a980*/  FMUL R72, R26, R52 ;  /* 0x000000341a487220 */ /* 0x000fe20000400000 */
[----:B------:R-:W0:Y:S01]  /*a990*/  LDC R0, c[0x0][0x278] ;  /* 0x00009e00ff007b82 */ /* 0x000e220000000800 */
[----:B------:R-:W-:Y:S01]  /*a9a0*/  FADD R155, R155, -1 ;  /* 0xbf8000009b9b7421 */ /* 0x000fe20000000000 */
[----:B------:R-:W-:Y:S01]  /*a9b0*/  FFMA.FTZ R52, R51, R152, -0.16845393180847167969 ;  /* 0xbe2c7f3033347423 */ /* 0x000fe20000010098 */
[----:B------:R-:W-:Y:S01]  /*a9c0*/  FSEL R101, R20, R101, P1 ;  /* 0x0000006514657208 */ /* 0x000fe20000800000 */
[----:B------:R-:W-:Y:S01]  /*a9d0*/  FMUL R22, R93, 0.25 ;  /* 0x3e8000005d167820 */ /* 0x000fe20000400000 */
[C---:B------:R-:W-:Y:S01]  /*a9e0*/  FMUL R203, R26.reuse, R171 ;  /* 0x000000ab1acb7220 */ /* 0x040fe20000400000 */
[----:B------:R-:W-:Y:S01]  /*a9f0*/  FSEL R160, R5, R34, P0 ;  /* 0x0000002205a07208 */ /* 0x000fe20000000000 */
[----:B------:R-:W-:Y:S01]  /*aa00*/  FMUL R20, R97, 0.25 ;  /* 0x3e80000061147820 */ /* 0x000fe20000400000 */
[----:B------:R-:W-:Y:S01]  /*aa10*/  FMUL R170, R81, 0.25 ;  /* 0x3e80000051aa7820 */ /* 0x000fe20000400000 */
[----:B------:R-:W-:Y:S01]  /*aa20*/  FSEL R68, R39, R68, P1 ;  /* 0x0000004427447208 */ /* 0x000fe20000800000 */
[----:B------:R-:W-:Y:S01]  /*aa30*/  FMUL R171, R26, R56 ;  /* 0x000000381aab7220 */ /* 0x000fe20000400000 */
[----:B------:R-:W-:Y:S01]  /*aa40*/  FSEL R158, R3, R38, P0 ;  /* 0x00000026039e7208 */ /* 0x000fe20000000000 */
[----:B------:R-:W-:Y:S01]  /*aa50*/  FMUL R34, R73, 0.25 ;  /* 0x3e80000049227820 */ /* 0x000fe20000400000 */
[----:B------:R-:W-:Y:S01]  /*aa60*/  FMUL R39, R64, 0.25 ;  /* 0x3e80000040277820 */ /* 0x000fe20000400000 */
[----:B------:R-:W-:Y:S01]  /*aa70*/  FFMA.FTZ R52, R51, R52, 0.1716887056827545166 ;  /* 0x3e2fcf2a33347423 */ /* 0x000fe20000010034 */
[----:B------:R-:W-:Y:S01]  /*aa80*/  FFMA.FTZ R56, R155, R152, -0.16845393180847167969 ;  /* 0xbe2c7f309b387423 */ /* 0x000fe20000010098 */
[----:B------:R-:W-:Y:S01]  /*aa90*/  FMUL R3, R148, 0.25 ;  /* 0x3e80000094037820 */ /* 0x000fe20000400000 */
        /* <DEDUP_REMOVED lines=8> */
[----:B------:R-:W-:Y:S01]  /*ab20*/  FSEL R93, R22, R93, P1 ;  /* 0x0000005d165d7208 */ /* 0x000fe20000800000 */
[----:B------:R-:W-:Y:S01]  /*ab30*/  FFMA.FTZ R52, R51, R52, -0.17900948226451873779 ;  /* 0xbe374e4333347423 */ /* 0x000fe20000010034 */
[----:B------:R-:W-:Y:S01]  /*ab40*/  FSEL R97, R20, R97, P1 ;  /* 0x0000006114617208 */ /* 0x000fe20000800000 */
[----:B------:R-:W-:Y:S01]  /*ab50*/  FFMA.FTZ R56, R155, R56, 0.1716887056827545166 ;  /* 0x3e2fcf2a9b387423 */ /* 0x000fe20000010038 */
[----:B------:R-:W-:Y:S01]  /*ab60*/  FSEL R170, R170, R81, P1 ;  /* 0x00000051aaaa7208 */ /* 0x000fe20000800000 */
[----:B------:R-:W-:Y:S01]  /*ab70*/  FMUL R172, R77, 0.25 ;  /* 0x3e8000004dac7820 */ /* 0x000fe20000400000 */
[----:B------:R-:W-:Y:S01]  /*ab80*/  FSEL R73, R34, R73, P1 ;  /* 0x0000004922497208 */ /* 0x000fe20000800000 */
[----:B------:R-:W-:Y:S01]  /*ab90*/  FMUL R168, R85, 0.25 ;  /* 0x3e80000055a87820 */ /* 0x000fe20000400000 */
[----:B------:R-:W-:Y:S01]  /*aba0*/  FSEL R64, R39, R64, P1 ;  /* 0x0000004027407208 */ /* 0x000fe20000800000 */
[----:B------:R-:W-:Y:S01]  /*abb0*/  @!P4 FMUL R102, R102, 16777216 ;  /* 0x4b8000006666c820 */ /* 0x000fe20000400000 */
[----:B------:R-:W-:Y:S01]  /*abc0*/  FSEL R148, R3, R148, P1 ;  /* 0x0000009403947208 */ /* 0x000fe20000800000 */
[----:B------:R-:W-:Y:S01]  /*abd0*/  @!P2 FMUL R93, R93, 16777216 ;  /* 0x4b8000005d5da820 */ /* 0x000fe20000400000 */
[----:B------:R-:W-:Y:S01]  /*abe0*/  FSEL R53, R50, R53, P1 ;  /* 0x0000003532357208 */ /* 0x000fe20000800000 */
[----:B------:R-:W-:Y:S01]  /*abf0*/  FFMA.FTZ R52, R51, R52, 0.20512372255325317383 ;  /* 0x3e520bf433347423 */ /* 0x000fe20000010034 */
[----:B------:R-:W-:Y:S01]  /*ac00*/  LOP3.LUT R241, R245, 0x8, RZ, 0xc0, !PT ;  /* 0x00000008f5f17812 */ /* 0x000fe200078ec0ff */
[----:B------:R-:W-:Y:S01]  /*ac10*/  FFMA.FTZ R56, R155, R56, -0.17900948226451873779 ;  /* 0xbe374e439b387423 */ /* 0x000fe20000010038 */
        /* <DEDUP_REMOVED lines=14> */
[----:B------:R-:W-:Y:S01]  /*ad00*/  @!P4 FMUL R75, R75, 16777216 ;  /* 0x4b8000004b4bc820 */ /* 0x000fe20000400000 */
[----:B------:R-:W-:Y:S01]  /*ad10*/  @!P4 FMUL R74, R74, 16777216 ;  /* 0x4b8000004a4ac820 */ /* 0x000fe20000400000 */
[----:B------:R-:W-:Y:S01]  /*ad20*/  @!P4 FMUL R63, R63, 16777216 ;  /* 0x4b8000003f3fc820 */ /* 0x000fe20000400000 */
[----:B------:R-:W-:Y:S01]  /*ad30*/  @!P2 FMUL R73, R73, 16777216 ;  /* 0x4b8000004949a820 */ /* 0x000fe20000400000 */
[----:B------:R-:W-:Y:S01]  /*ad40*/  @!P2 FMUL R64, R64, 16777216 ;  /* 0x4b8000004040a820 */ /* 0x000fe20000400000 */
[----:B------:R-:W-:Y:S01]  /*ad50*/  SHF.R.U32.HI R5, RZ, 0x7, R245 ;  /* 0x00000007ff057819 */ /* 0x000fe200000116f5 */
[----:B------:R-:W-:Y:S01]  /*ad60*/  IMAD.SHL.U32 R25, R245, 0x8, RZ ;  /* 0x00000008f5197824 */ /* 0x000fe200078e00ff */
[----:B------:R-:W-:Y:S01]  /*ad70*/  FSEL R172, R172, R77, P1 ;  /* 0x0000004dacac7208 */ /* 0x000fe20000800000 */
[----:B------:R-:W-:-:S02]  /*ad80*/  IMAD R80, R241, 0x100, R76 ;  /* 0x00000100f1507824 */ /* 0x000fc400078e024c */
[----:B------:R-:W-:Y:S01]  /*ad90*/  @!P4 FMUL R55, R55, 16777216 ;  /* 0x4b8000003737c820 */ /* 0x000fe20000400000 */
[----:B------:R-:W-:Y:S01]  /*ada0*/  @!P4 FMUL R54, R54, 16777216 ;  /* 0x4b8000003636c820 */ /* 0x000fe20000400000 */
[----:B------:R-:W-:Y:S01]  /*adb0*/  @!P4 FMUL R154, R154, 16777216 ;  /* 0x4b8000009a9ac820 */ /* 0x000fe20000400000 */
[----:B------:R-:W-:Y:S01]  /*adc0*/  @!P2 FMUL R148, R148, 16777216 ;  /* 0x4b8000009494a820 */ /* 0x000fe20000400000 */
[----:B------:R-:W-:Y:S01]  /*add0*/  @!P2 FMUL R60, R60, 16777216 ;  /* 0x4b8000003c3ca820 */ /* 0x000fe20000400000 */
[----:B------:R-:W-:Y:S01]  /*ade0*/  @!P2 FMUL R53, R53, 16777216 ;  /* 0x4b8000003535a820 */ /* 0x000fe20000400000 */
[----:B------:R-:W-:Y:S01]  /*adf0*/  FSEL R168, R168, R85, P1 ;  /* 0x00000055a8a87208 */ /* 0x000fe20000800000 */
[----:B------:R-:W-:Y:S01]  /*ae00*/  @!P4 FMUL R161, R161, 16777216 ;  /* 0x4b800000a1a1c820 */ /* 0x000fe20000400000 */
[----:B------:R-:W-:Y:S01]  /*ae10*/  LEA.HI R241, R241, R84, RZ, 0x1f ;  /* 0x00000054f1f17211 */ /* 0x000fe200078ff8ff */
[----:B------:R-:W-:Y:S01]  /*ae20*/  @!P4 FMUL R162, R162, 16777216 ;  /* 0x4b800000a2a2c820 */ /* 0x000fe20000400000 */
[----:B------:R-:W-:Y:S01]  /*ae30*/  @!P4 FMUL R164, R164, 16777216 ;  /* 0x4b800000a4a4c820 */ /* 0x000fe20000400000 */
[----:B------:R-:W-:Y:S01]  /*ae40*/  FMUL R77, R7, R102 ;  /* 0x00000066074d7220 */ /* 0x000fe20000400000 */
[----:B------:R-:W-:Y:S01]  /*ae50*/  @!P2 FMUL R165, R165, 16777216 ;  /* 0x4b800000a5a5a820 */ /* 0x000fe20000400000 */
[----:B------:R-:W-:Y:S01]  /*ae60*/  @!P2 FMUL R188, R188, 16777216 ;  /* 0x4b800000bcbca820 */ /* 0x000fe20000400000 */
[----:B------:R-:W-:Y:S01]  /*ae70*/  @!P2 FMUL R189, R189, 16777216 ;  /* 0x4b800000bdbda820 */ /* 0x000fe20000400000 */
[----:B------:R-:W-:Y:S01]  /*ae80*/  @!P2 FMUL R190, R190, 16777216 ;  /* 0x4b800000bebea820 */ /* 0x000fe20000400000 */
[C---:B------:R-:W-:Y:S01]  /*ae90*/  FMUL R196, R26.reuse, R93 ;  /* 0x0000005d1ac47220 */ /* 0x040fe20000400000 */
[----:B------:R-:W-:Y:S01]  /*aea0*/  FFMA.FTZ R52, R51, R52, -0.24046532809734344482 ;  /* 0xbe763c8b33347423 */ /* 0x000fe20000010034 */
[----:B------:R-:W-:Y:S01]  /*aeb0*/  FFMA.FTZ R56, R155, R56, 0.20512372255325317383 ;  /* 0x3e520bf49b387423 */ /* 0x000fe20000010038 */
[C---:B------:R-:W-:Y:S01]  /*aec0*/  FMUL R84, R7.reuse, R95 ;  /* 0x0000005f07547220 */ /* 0x040fe20000400000 */
[C---:B------:R-:W-:Y:S01]  /*aed0*/  FMUL R85, R7.reuse, R94 ;  /* 0x0000005e07557220 */ /* 0x040fe20000400000 */
[----:B------:R-:W-:Y:S01]  /*aee0*/  FMUL R102, R7, R67 ;  /* 0x0000004307667220 */ /* 0x000fe20000400000 */
[C---:B------:R-:W-:Y:S01]  /*aef0*/  FMUL R193, R26.reuse, R97 ;  /* 0x000000611ac17220 */ /* 0x040fe20000400000 */
[C---:B------:R-:W-:Y:S01]  /*af00*/  FMUL R93, R26.reuse, R170 ;  /* 0x000000aa1a5d7220 */ /* 0x040fe20000400000 */
[----:B------:R-:W-:Y:S01]  /*af10*/  FMUL R2, R149, 0.25 ;  /* 0x3e80000095027820 */ /* 0x000fe20000400000 */
[----:B------:R-:W-:Y:S01]  /*af20*/  FSEL R140, R9, R140, P1 ;  /* 0x0000008c098c7208 */ /* 0x000fe20000800000 */
[----:B------:R-:W-:Y:S01]  /*af30*/  FMUL R94, R7, R75 ;  /* 0x0000004b075e7220 */ /* 0x000fe20000400000 */
[----:B------:R-:W-:Y:S01]  /*af40*/  FSEL R132, R13, R132, P1 ;  /* 0x000000840d847208 */ /* 0x000fe20000800000 */
[C---:B------:R-:W-:Y:S01]  /*af50*/  FMUL R95, R7.reuse, R74 ;  /* 0x0000004a075f7220 */ /* 0x040fe20000400000 */
[----:B------:R-:W-:Y:S01]  /*af60*/  I2FP.F32.S32 R37, R108 ;  /* 0x0000006c00257245 */ /* 0x000fe20000201400 */
[----:B------:R-:W-:Y:S01]  /*af70*/  FMUL R67, R7, R63 ;  /* 0x0000003f07437220 */ /* 0x000fe20000400000 */
[C---:B------:R-:W-:Y:S01]  /*af80*/  FMUL R97, R26.reuse, R73 ;  /* 0x000000491a617220 */ /* 0x040fe20000400000 */
[----:B------:R-:W-:Y:S01]  /*af90*/  FMUL R170, R26, R64 ;  /* 0x000000401aaa7220 */ /* 0x000fe20000400000 */
[----:B------:R-:W-:Y:S01]  /*afa0*/  SGXT.U32 R5, R5, 0x1 ;  /* 0x000000010505781a */ /* 0x000fe20000000000 */
[----:B------:R-:W-:Y:S01]  /*afb0*/  FMUL R6, R141, 0.25 ;  /* 0x3e8000008d067820 */ /* 0x000fe20000400000 */
[----:B------:R-:W-:Y:S01]  /*afc0*/  FMUL R9, R136, 0.25 ;  /* 0x3e80000088097820 */ /* 0x000fe20000400000 */
[----:B------:R-:W-:Y:S01]  /*afd0*/  FMUL R8, R133, 0.25 ;  /* 0x3e80000085087820 */ /* 0x000fe20000400000 */
[----:B------:R-:W-:Y:S01]  /*afe0*/  FMUL R13, R124, 0.25 ;  /* 0x3e8000007c0d7820 */ /* 0x000fe20000400000 */
[----:B------:R-:W-:Y:S01]  /*aff0*/  FMUL R16, R117, 0.25 ;  /* 0x3e80000075107820 */ /* 0x000fe20000400000 */
[----:B------:R-:W-:Y:S01]  /*b000*/  FMUL R23, R92, 0.25 ;  /* 0x3e8000005c177820 */ /* 0x000fe20000400000 */
[----:B------:R-:W-:Y:S01]  /*b010*/  FMUL R38, R69, 0.25 ;  /* 0x3e80000045267820 */ /* 0x000fe20000400000 */
[C---:B------:R-:W-:Y:S01]  /*b020*/  FMUL R75, R7.reuse, R55 ;  /* 0x00000037074b7220 */ /* 0x040fe20000400000 */
[C---:B------:R-:W-:Y:S01]  /*b030*/  FMUL R74, R7.reuse, R54 ;  /* 0x00000036074a7220 */ /* 0x040fe20000400000 */
[----:B------:R-:W-:Y:S01]  /*b040*/  FMUL R63, R7, R154 ;  /* 0x0000009a073f7220 */ /* 0x000fe20000400000 */
[C---:B------:R-:W-:Y:S01]  /*b050*/  FMUL R108, R26.reuse, R148 ;  /* 0x000000941a6c7220 */ /* 0x040fe20000400000 */
[C---:B------:R-:W-:Y:S01]  /*b060*/  FMUL R64, R26.reuse, R60 ;  /* 0x0000003c1a407220 */ /* 0x040fe20000400000 */
[C---:B------:R-:W-:Y:S01]  /*b070*/  FMUL R73, R26.reuse, R53 ;  /* 0x000000351a497220 */ /* 0x040fe20000400000 */
[----:B------:R-:W-:Y:S01]  /*b080*/  LOP3.LUT R25, R25, 0x780, RZ, 0xc0, !PT ;  /* 0x0000078019197812 */ /* 0x000fe200078ec0ff */
[C---:B------:R-:W-:Y:S01]  /*b090*/  FMUL R55, R7.reuse, R161 ;  /* 0x000000a107377220 */ /* 0x040fe20000400000 */
[C---:B------:R-:W-:Y:S01]  /*b0a0*/  FMUL R54, R7.reuse, R162 ;  /* 0x000000a207367220 */ /* 0x040fe20000400000 */
[----:B------:R-:W-:Y:S01]  /*b0b0*/  FMUL R154, R7, R164 ;  /* 0x000000a4079a7220 */ /* 0x000fe20000400000 */
[C---:B------:R-:W-:Y:S01]  /*b0c0*/  FMUL R53, R26.reuse, R188 ;  /* 0x000000bc1a357220 */ /* 0x040fe20000400000 */
[C---:B------:R-:W-:Y:S01]  /*b0d0*/  FMUL R189, R26.reuse, R189 ;  /* 0x000000bd1abd7220 */ /* 0x040fe20000400000 */
[C---:B------:R-:W-:Y:S01]  /*b0e0*/  FMUL R148, R26.reuse, R165 ;  /* 0x000000a51a947220 */ /* 0x040fe20000400000 */
[----:B------:R-:W-:Y:S01]  /*b0f0*/  FFMA.FTZ R52, R51, R52, 0.28857114911079406738 ;  /* 0x3e93bf9933347423 */ /* 0x000fe20000010034 */
[----:B------:R-:W-:Y:S01]  /*b100*/  FFMA.FTZ R60, R155, R56, -0.24046532809734344482 ;  /* 0xbe763c8b9b3c7423 */ /* 0x000fe20000010038 */
[----:B------:R-:W-:Y:S01]  /*b110*/  FMUL R190, R26, R190 ;  /* 0x000000be1abe7220 */ /* 0x000fe20000400000 */
[----:B------:R-:W-:Y:S01]  /*b120*/  FSEL R149, R2, R149, P1 ;  /* 0x0000009502957208 */ /* 0x000fe20000800000 */
[----:B0-----:R-:W-:Y:S01]  /*b130*/  IMAD R2, R5, R0, RZ ;  /* 0x0000000005027224 */ /* 0x001fe200078e02ff */
[----:B------:R-:W-:Y:S01]  /*b140*/  FSEL R141, R6, R141, P1 ;  /* 0x0000008d068d7208 */ /* 0x000fe20000800000 */
[----:B------:R-:W-:Y:S01]  /*b150*/  FFMA.FTZ R56, R51, R52, -0.36067417263984680176 ;  /* 0xbeb8aa4933387423 */ /* 0x000fe20000010034 */
[----:B------:R-:W-:Y:S01]  /*b160*/  FSEL R136, R9, R136, P1 ;  /* 0x0000008809887208 */ /* 0x000fe20000800000 */
[----:B------:R-:W-:Y:S01]  /*b170*/  FFMA.FTZ R60, R155, R60, 0.28857114911079406738 ;  /* 0x3e93bf999b3c7423 */ /* 0x000fe2000001003c */
        /* <DEDUP_REMOVED lines=30> */
[----:B------:R-:W-:Y:S01]  /*b360*/  IMAD.IADD R25, R25, 0x1, R80 ;  /* 0x0000000119197824 */ /* 0x000fe200078e0250 */
[----:B------:R-:W-:Y:S01]  /*b370*/  F2FP.BF16.F32.PACK_AB R52, R189, R148 ;  /* 0x00000094bd34723e */ /* 0x000fe200000010ff */
[----:B------:R-:W-:Y:S01]  /*b380*/  FFMA.FTZ R56, R51, R56, 0.48089820146560668945 ;  /* 0x3ef6384a33387423 */ /* 0x000fe20000010038 */
[----:B------:R-:W-:Y:S01]  /*b390*/  F2FP.BF16.F32.PACK_AB R53, R53, R190 ;  /* 0x000000be3535723e */ /* 0x000fe200000010ff */
[----:B------:R-:W-:Y:S01]  /*b3a0*/  FFMA.FTZ R60, R155, R60, -0.36067417263984680176 ;  /* 0xbeb8aa499b3c7423 */ /* 0x000fe2000001003c */
[----:B------:R-:W-:Y:S01]  /*b3b0*/  F2FP.BF16.F32.PACK_AB R54, R54, R157 ;  /* 0x0000009d3636723e */ /* 0x000fe200000010ff */
[----:B------:R-:W-:Y:S01]  /*b3c0*/  FFMA.FTZ R56, R51, R56, -0.72134751081466674805 ;  /* 0xbf38aa3b33387423 */ /* 0x000fe20000010038 */
[----:B------:R-:W-:Y:S01]  /*b3d0*/  F2FP.BF16.F32.PACK_AB R55, R55, R154 ;  /* 0x0000009a3737723e */ /* 0x000fe200000010ff */
[----:B------:R-:W-:Y:S01]  /*b3e0*/  BAR.SYNC.DEFER_BLOCKING 0x0 ;  /* 0x0000000000007b1d */ /* 0x000fe20000010000 */
[----:B------:R-:W-:Y:S01]  /*b3f0*/  FSEL R145, R4, R145, P1 ;  /* 0x0000009104917208 */ /* 0x000fe20000800000 */
[----:B------:R-:W-:Y:S01]  /*b400*/  FFMA.FTZ R60, R155, R60, 0.48089820146560668945 ;  /* 0x3ef6384a9b3c7423 */ /* 0x000fe2000001003c */
        /* <DEDUP_REMOVED lines=21> */
[----:B------:R0:W-:Y:S01]  /*b560*/  STSM.16.M88.4 [R25], R52 ;  /* 0x0000003419007844 */ /* 0x0001e20000000200 */
        /* <DEDUP_REMOVED lines=50> */
[----:B------:R-:W-:Y:S01]  /*b890*/  FMUL R56, R51, R56 ;  /* 0x0000003833387220 */ /* 0x000fe20000400000 */
[----:B------:R-:W-:Y:S01]  /*b8a0*/  FFMA.FTZ R60, R155, R60, -0.72134751081466674805 ;  /* 0xbf38aa3b9b3c7423 */ /* 0x000fe2000001003c */
[----:B------:R-:W-:Y:S01]  /*b8b0*/  ISETP.GE.U32.AND P1, PT, R182, 0x7f800000, PT ;  /* 0x7f800000b600780c */ /* 0x000fe20003f26070 */
[----:B------:R-:W-:Y:S01]  /*b8c0*/  @!P4 FMUL R99, R99, 16777216 ;  /* 0x4b8000006363c820 */ /* 0x000fe20000400000 */
[----:B------:R-:W-:Y:S01]  /*b8d0*/  ISETP.GE.U32.AND P2, PT, R183, 0x7f800000, PT ;  /* 0x7f800000b700780c */ /* 0x000fe20003f46070 */
[----:B------:R-:W-:Y:S01]  /*b8e0*/  FMUL R56, R51, R56 ;  /* 0x0000003833387220 */ /* 0x000fe20000400000 */
[----:B------:R-:W-:Y:S01]  /*b8f0*/  I2FP.F32.S32 R76, R109 ;  /* 0x0000006d004c7245 */ /* 0x000fe20000201400 */
[----:B------:R-:W-:Y:S01]  /*b900*/  FMUL R60, R155, R60 ;  /* 0x0000003c9b3c7220 */ /* 0x000fe20000400000 */
[----:B------:R-:W-:Y:S01]  /*b910*/  FSEL R184, RZ, -23, P3 ;  /* 0xc1b80000ffb87808 */ /* 0x000fe20001800000 */
[----:B------:R-:W-:Y:S01]  /*b920*/  @!P4 FMUL R98, R98, 16777216 ;  /* 0x4b8000006262c820 */ /* 0x000fe20000400000 */
[----:B------:R-:W-:Y:S01]  /*b930*/  @!P4 FMUL R71, R71, 16777216 ;  /* 0x4b8000004747c820 */ /* 0x000fe20000400000 */
[----:B------:R-:W-:Y:S01]  /*b940*/  FFMA.FTZ R185, R76, 1.1920928955078125e-07, R185 ;  /* 0x340000004cb97823 */ /* 0x000fe200000100b9 */
[----:B------:R-:W-:Y:S01]  /*b950*/  @!P4 FMUL R70, R70, 16777216 ;  /* 0x4b8000004646c820 */ /* 0x000fe20000400000 */
[----:B------:R-:W-:Y:S01]  /*b960*/  @!P4 FMUL R58, R58, 16777216 ;  /* 0x4b8000003a3ac820 */ /* 0x000fe20000400000 */
[----:B------:R-:W-:Y:S01]  /*b970*/  FFMA.FTZ R56, R51, 1.4426950216293334961, R56 ;  /* 0x3fb8aa3b33387823 */ /* 0x000fe20000010038 */
[----:B------:R-:W-:Y:S01]  /*b980*/  FMUL R60, R155, R60 ;  /* 0x0000003c9b3c7220 */ /* 0x000fe20000400000 */
[----:B------:R-:W-:Y:S01]  /*b990*/  @!P4 FMUL R158, R158, 16777216 ;  /* 0x4b8000009e9ec820 */ /* 0x000fe20000400000 */
[----:B------:R-:W-:Y:S01]  /*b9a0*/  @!P4 FMUL R159, R159, 16777216 ;  /* 0x4b8000009f9fc820 */ /* 0x000fe20000400000 */
[----:B------:R-:W-:Y:S01]  /*b9b0*/  @!P4 FMUL R160, R160, 16777216 ;  /* 0x4b800000a0a0c820 */ /* 0x000fe20000400000 */
[----:B------:R-:W-:Y:S01]  /*b9c0*/  LOP3.LUT R240, R245, 0xff, RZ, 0xc0, !PT ;  /* 0x000000fff5f07812 */ /* 0x000fe200078ec0ff */
[C---:B------:R-:W-:Y:S01]  /*b9d0*/  FMUL R80, R7.reuse, R99 ;  /* 0x0000006307507220 */ /* 0x040fe20000400000 */
[----:B------:R-:W-:Y:S01]  /*b9e0*/  FMUL R81, R7, R98 ;  /* 0x0000006207517220 */ /* 0x000fe20000400000 */
[C---:B------:R-:W-:Y:S01]  /*b9f0*/  FMUL R164, R26.reuse, R100 ;  /* 0x000000641aa47220 */ /* 0x040fe20000400000 */
[C---:B------:R-:W-:Y:S01]  /*ba00*/  FMUL R200, R26.reuse, R169 ;  /* 0x000000a91ac87220 */ /* 0x040fe20000400000 */
[----:B------:R-:W-:Y:S01]  /*ba10*/  FFMA.FTZ R184, R37, 1.1920928955078125e-07, R184 ;  /* 0x3400000025b87823 */ /* 0x000fe200000100b8 */
[C---:B------:R-:W-:Y:S01]  /*ba20*/  FMUL R98, R7.reuse, R71 ;  /* 0x0000004707627220 */ /* 0x040fe20000400000 */
[C---:B------:R-:W-:Y:S01]  /*ba30*/  FMUL R99, R7.reuse, R70 ;  /* 0x0000004607637220 */ /* 0x040fe20000400000 */
[----:B------:R-:W-:Y:S01]  /*ba40*/  FMUL R192, R7, R58 ;  /* 0x0000003a07c07220 */ /* 0x000fe20000400000 */
[C---:B------:R-:W-:Y:S01]  /*ba50*/  FMUL R100, R26.reuse, R69 ;  /* 0x000000451a647220 */ /* 0x040fe20000400000 */
[C---:B------:R-:W-:Y:S01]  /*ba60*/  FMUL R169, R26.reuse, R68 ;  /* 0x000000441aa97220 */ /* 0x040fe20000400000 */
[----:B------:R-:W-:Y:S01]  /*ba70*/  FFMA.FTZ R155, R155, 1.4426950216293334961, R60 ;  /* 0x3fb8aa3b9b9b7823 */ /* 0x000fe2000001003c */
[----:B------:R-:W-:Y:S01]  /*ba80*/  FADD R185, R185, R56 ;  /* 0x00000038b9b97221 */ /* 0x000fe20000000000 */
[C---:B------:R-:W-:Y:S01]  /*ba90*/  FMUL R58, R7.reuse, R158 ;  /* 0x0000009e073a7220 */ /* 0x040fe20000400000 */
[C---:B------:R-:W-:Y:S01]  /*baa0*/  FMUL R70, R7.reuse, R159 ;  /* 0x0000009f07467220 */ /* 0x040fe20000400000 */
[----:B------:R-:W-:Y:S01]  /*bab0*/  FMUL R71, R7, R160 ;  /* 0x000000a007477220 */ /* 0x000fe20000400000 */
[C---:B------:R-:W-:Y:S01]  /*bac0*/  FMUL R181, R26.reuse, R181 ;  /* 0x000000b51ab57220 */ /* 0x040fe20000400000 */
[----:B------:R-:W-:Y:S01]  /*bad0*/  FMUL R68, R26, R187 ;  /* 0x000000bb1a447220 */ /* 0x000fe20000400000 */
[----:B------:R-:W-:Y:S01]  /*bae0*/  @P1 IMAD.MOV.U32 R69, RZ, RZ, 0x7f800000 ;  /* 0x7f800000ff451424 */ /* 0x000fe200078e00ff */
[----:B------:R-:W-:Y:S01]  /*baf0*/  LEA R240, R240, UR4, 0x4 ;  /* 0x00000004f0f07c11 */ /* 0x000fe2000f8e20ff */
[----:B------:R-:W-:-:S02]  /*bb00*/  @P2 IMAD.MOV.U32 R56, RZ, RZ, 0x7f800000 ;  /* 0x7f800000ff382424 */ /* 0x000fc400078e00ff */
[----:B------:R-:W-:Y:S01]  /*bb10*/  FADD R184, R184, R155 ;  /* 0x0000009bb8b87221 */ /* 0x000fe20000000000 */
[----:B------:R-:W-:Y:S01]  /*bb20*/  @P1 FFMA.FTZ R185, R182, R69, +INF ;  /* 0x7f800000b6b91423 */ /* 0x000fe20000010045 */
[----:B------:R-:W-:Y:S01]  /*bb30*/  F2FP.BF16.F32.PACK_AB R58, R58, R71 ;  /* 0x000000473a3a723e */ /* 0x000fe200000010ff */
[----:B------:R-:W-:Y:S01]  /*bb40*/  @P2 FFMA.FTZ R184, R183, R56, +INF ;  /* 0x7f800000b7b82423 */ /* 0x000fe20000010038 */
[----:B------:R-:W-:Y:S01]  /*bb50*/  F2FP.BF16.F32.PACK_AB R56, R181, R68 ;  /* 0x00000044b538723e */ /* 0x000fe200000010ff */
[C---:B------:R-:W-:Y:S01]  /*bb60*/  FMUL R198, R26.reuse, R92 ;  /* 0x0000005c1ac67220 */ /* 0x040fe20000400000 */
[----:B------:R-:W-:Y:S01]  /*bb70*/  F2FP.BF16.F32.PACK_AB R59, R59, R70 ;  /* 0x000000463b3b723e */ /* 0x000fe200000010ff */
[----:B------:R-:W-:Y:S01]  /*bb80*/  BAR.SYNC.DEFER_BLOCKING 0x0 ;  /* 0x0000000000007b1d */ /* 0x000fe20000010000 */
[C---:B------:R-:W-:Y:S01]  /*bb90*/  FMUL R92, R26.reuse, R168 ;  /* 0x000000a81a5c7220 */ /* 0x040fe20000400000 */
[C---:B------:R-:W-:Y:S01]  /*bba0*/  FMUL R168, R26.reuse, R57 ;  /* 0x000000391aa87220 */ /* 0x040fe20000400000 */
[C---:B------:R-:W-:Y:S01]  /*bbb0*/  FMUL R57, R26.reuse, R180 ;  /* 0x000000b41a397220 */ /* 0x040fe20000400000 */
[----:B------:R-:W-:Y:S01]  /*bbc0*/  FMUL R186, R26, R186 ;  /* 0x000000ba1aba7220 */ /* 0x000fe20000400000 */
[----:B------:R-:W-:Y:S01]  /*bbd0*/  @!P4 FMUL R103, R103, 16777216 ;  /* 0x4b8000006767c820 */ /* 0x000fe20000400000 */
[----:B------:R-:W-:Y:S01]  /*bbe0*/  @!P4 FMUL R66, R66, 16777216 ;  /* 0x4b8000004242c820 */ /* 0x000fe20000400000 */
[----:B------:R-:W-:Y:S01]  /*bbf0*/  @!P4 FMUL R62, R62, 16777216 ;  /* 0x4b8000003e3ec820 */ /* 0x000fe20000400000 */
[----:B------:R-:W-:Y:S01]  /*bc00*/  @!P4 FMUL R153, R153, 16777216 ;  /* 0x4b8000009999c820 */ /* 0x000fe20000400000 */
[----:B------:R-:W-:Y:S01]  /*bc10*/  F2FP.BF16.F32.PACK_AB R57, R57, R186 ;  /* 0x000000ba3939723e */ /* 0x000fe200000010ff */
[----:B------:R-:W-:Y:S01]  /*bc20*/  @!P4 FMUL R156, R156, 16777216 ;  /* 0x4b8000009c9cc820 */ /* 0x000fe20000400000 */
[C---:B------:R-:W-:Y:S01]  /*bc30*/  FMUL R76, R7.reuse, R103 ;  /* 0x00000067074c7220 */ /* 0x040fe20000400000 */
[C---:B------:R-:W-:Y:S01]  /*bc40*/  FMUL R163, R26.reuse, R101 ;  /* 0x000000651aa37220 */ /* 0x040fe20000400000 */
[C---:B------:R-:W-:Y:S01]  /*bc50*/  FMUL R103, R7.reuse, R66 ;  /* 0x0000004207677220 */ /* 0x040fe20000400000 */
[C---:B------:R-:W-:Y:S01]  /*bc60*/  FMUL R101, R26.reuse, R65 ;  /* 0x000000411a657220 */ /* 0x040fe20000400000 */
[C---:B------:R-:W-:Y:S01]  /*bc70*/  FMUL R66, R7.reuse, R62 ;  /* 0x0000003e07427220 */ /* 0x040fe20000400000 */
[C---:B------:R-:W-:Y:S01]  /*bc80*/  FMUL R65, R26.reuse, R61 ;  /* 0x0000003d1a417220 */ /* 0x040fe20000400000 */
[C---:B------:R-:W-:Y:S01]  /*bc90*/  FMUL R62, R7.reuse, R153 ;  /* 0x00000099073e7220 */ /* 0x040fe20000400000 */
[----:B------:R-:W-:Y:S01]  /*bca0*/  FMUL R202, R7, R156 ;  /* 0x0000009c07ca7220 */ /* 0x000fe20000400000 */
[C---:B------:R-:W-:Y:S01]  /*bcb0*/  FMUL R176, R26.reuse, R176 ;  /* 0x000000b01ab07220 */ /* 0x040fe20000400000 */
[C---:B------:R-:W-:Y:S01]  /*bcc0*/  FMUL R61, R26.reuse, R178 ;  /* 0x000000b21a3d7220 */ /* 0x040fe20000400000 */
[----:B------:R-:W-:Y:S01]  /*bcd0*/  FMUL R177, R26, R177 ;  /* 0x000000b11ab17220 */ /* 0x000fe20000400000 */
[----:B0-----:R-:W-:Y:S01]  /*bce0*/  F2FP.BF16.F32.PACK_AB R55, R62, R201 ;  /* 0x000000c93e37723e */ /* 0x001fe200000010ff */
[----:B------:R-:W-:Y:S01]  /*bcf0*/  FMUL R160, R26, R179 ;  /* 0x000000b31aa07220 */ /* 0x000fe20000400000 */
[----:B------:R-:W0:Y:S01]  /*bd00*/  LDS.128 R68, [R240] ;  /* 0x00000000f0447984 */ /* 0x000e220000000c00 */
[----:B------:R-:W-:Y:S01]  /*bd10*/  F2FP.BF16.F32.PACK_AB R53, R176, R61 ;  /* 0x0000003db035723e */ /* 0x000fe200000010ff */
[C---:B------:R-:W-:Y:S01]  /*bd20*/  FMUL R174, R26.reuse, R174 ;  /* 0x000000ae1aae7220 */ /* 0x040fe20000400000 */
[----:B------:R-:W-:Y:S01]  /*bd30*/  F2FP.BF16.F32.PACK_AB R54, R63, R202 ;  /* 0x000000ca3f36723e */ /* 0x000fe200000010ff */
[----:B------:R-:W-:Y:S01]  /*bd40*/  BAR.SYNC.DEFER_BLOCKING 0x0 ;  /* 0x0000000000007b1d */ /* 0x000fe20000010000 */
[----:B------:R-:W-:Y:S01]  /*bd50*/  F2FP.BF16.F32.PACK_AB R52, R177, R160 ;  /* 0x000000a0b134723e */ /* 0x000fe200000010ff */
[C---:B------:R-:W-:Y:S01]  /*bd60*/  FMUL R175, R26.reuse, R175 ;  /* 0x000000af1aaf7220 */ /* 0x040fe20000400000 */
[----:B------:R-:W-:Y:S01]  /*bd70*/  F2FP.BF16.F32.PACK_AB R73, R73, R174 ;  /* 0x000000ae4949723e */ /* 0x000fe200000010ff */
[----:B------:R-:W-:Y:S01]  /*bd80*/  FMUL R172, R26, R172 ;  /* 0x000000ac1aac7220 */ /* 0x000fe20000400000 */
[----:B------:R-:W-:Y:S01]  /*bd90*/  F2FP.BF16.F32.PACK_AB R74, R74, R197 ;  /* 0x000000c54a4a723e */ /* 0x000fe200000010ff */
[----:B------:R-:W-:Y:S01]  /*bda0*/  FMUL R173, R26, R173 ;  /* 0x000000ad1aad7220 */ /* 0x000fe20000400000 */
[----:B------:R-:W-:Y:S01]  /*bdb0*/  F2FP.BF16.F32.PACK_AB R72, R72, R175 ;  /* 0x000000af4848723e */ /* 0x000fe200000010ff */
[----:B------:R-:W-:Y:S01]  /*bdc0*/  @!P4 FMUL R79, R79, 16777216 ;  /* 0x4b8000004f4fc820 */ /* 0x000fe20000400000 */
[----:B------:R-:W-:Y:S01]  /*bdd0*/  F2FP.BF16.F32.PACK_AB R75, R75, R195 ;  /* 0x000000c34b4b723e */ /* 0x000fe200000010ff */
[----:B------:R-:W-:Y:S01]  /*bde0*/  @!P4 FMUL R78, R78, 16777216 ;  /* 0x4b8000004e4ec820 */ /* 0x000fe20000400000 */
        /* <DEDUP_REMOVED lines=8> */
[----:B------:R-:W-:Y:S01]  /*be70*/  @!P4 FMUL R83, R83, 16777216 ;  /* 0x4b8000005353c820 */ /* 0x000fe20000400000 */
[----:B------:R-:W-:Y:S01]  /*be80*/  @!P4 FMUL R82, R82, 16777216 ;  /* 0x4b8000005252c820 */ /* 0x000fe20000400000 */
[C---:B------:R-:W-:Y:S01]  /*be90*/  FMUL R87, R7.reuse, R87 ;  /* 0x0000005707577220 */ /* 0x040fe20000400000 */
[C---:B------:R-:W-:Y:S01]  /*bea0*/  FMUL R86, R7.reuse, R86 ;  /* 0x0000005607567220 */ /* 0x040fe20000400000 */
[C---:B------:R-:W-:Y:S01]  /*beb0*/  FMUL R83, R7.reuse, R83 ;  /* 0x0000005307537220 */ /* 0x040fe20000400000 */
[----:B------:R-:W-:Y:S01]  /*bec0*/  STSM.16.M88.4 [R25], R56 ;  /* 0x0000003819007844 */ /* 0x000fe20000000200 */
[----:B------:R-:W-:Y:S01]  /*bed0*/  FMUL R82, R7, R82 ;  /* 0x0000005207527220 */ /* 0x000fe20000400000 */
[----:B------:R-:W-:Y:S01]  /*bee0*/  @!P4 FMUL R91, R91, 16777216 ;  /* 0x4b8000005b5bc820 */ /* 0x000fe20000400000 */
[----:B------:R-:W-:Y:S01]  /*bef0*/  @!P4 FMUL R90, R90, 16777216 ;  /* 0x4b8000005a5ac820 */ /* 0x000fe20000400000 */
[----:B------:R-:W-:Y:S01]  /*bf00*/  BAR.SYNC.DEFER_BLOCKING 0x0 ;  /* 0x0000000000007b1d */ /* 0x000fe20000010000 */
[C---:B------:R-:W-:Y:S01]  /*bf10*/  FMUL R89, R26.reuse, R89 ;  /* 0x000000591a597220 */ /* 0x040fe20000400000 */
[C---:B------:R-:W-:Y:S01]  /*bf20*/  FMUL R91, R7.reuse, R91 ;  /* 0x0000005b075b7220 */ /* 0x040fe20000400000 */
[----:B------:R-:W-:Y:S01]  /*bf30*/  FMUL R90, R7, R90 ;  /* 0x0000005a075a7220 */ /* 0x000fe20000400000 */
[----:B------:R-:W-:Y:S01]  /*bf40*/  FMUL R88, R26, R88 ;  /* 0x000000581a587220 */ /* 0x000fe20000400000 */
[----:B------:R-:W-:-:S02]  /*bf50*/  IMAD R3, R0, 0x2, R2 ;  /* 0x0000000200037824 */ /* 0x000fc400078e0202 */
[----:B------:R-:W-:Y:S01]  /*bf60*/  @!P4 FMUL R111, R111, 16777216 ;  /* 0x4b8000006f6fc820 */ /* 0x000fe20000400000 */
[----:B------:R-:W-:Y:S01]  /*bf70*/  @!P4 FMUL R110, R110, 16777216 ;  /* 0x4b8000006e6ec820 */ /* 0x000fe20000400000 */
[----:B------:R-:W-:Y:S01]  /*bf80*/  @!P4 FMUL R107, R107, 16777216 ;  /* 0x4b8000006b6bc820 */ /* 0x000fe20000400000 */
[----:B------:R-:W-:Y:S02]  /*bf90*/  IMAD R4, R0, 0x2, R3 ;  /* 0x0000000200047824 */ /* 0x000fe400078e0203 */
[----:B------:R-:W-:Y:S01]  /*bfa0*/  @!P4 FMUL R106, R106, 16777216 ;  /* 0x4b8000006a6ac820 */ /* 0x000fe20000400000 */
[C---:B------:R-:W-:Y:S01]  /*bfb0*/  FMUL R111, R7.reuse, R111 ;  /* 0x0000006f076f7220 */ /* 0x040fe20000400000 */
[C---:B------:R-:W-:Y:S01]  /*bfc0*/  FMUL R110, R7.reuse, R110 ;  /* 0x0000006e076e7220 */ /* 0x040fe20000400000 */
[----:B------:R-:W-:Y:S02]  /*bfd0*/  IMAD R5, R0, 0x2, R4 ;  /* 0x0000000200057824 */ /* 0x000fe400078e0204 */
[C---:B------:R-:W-:Y:S01]  /*bfe0*/  FMUL R107, R7.reuse, R107 ;  /* 0x0000006b076b7220 */ /* 0x040fe20000400000 */
[----:B------:R-:W-:Y:S01]  /*bff0*/  FMUL R106, R7, R106 ;  /* 0x0000006a076a7220 */ /* 0x000fe20000400000 */
[C---:B------:R-:W-:Y:S01]  /*c000*/  FMUL R166, R26.reuse, R166 ;  /* 0x000000a61aa67220 */ /* 0x040fe20000400000 */
[C---:B------:R-:W-:Y:S01]  /*c010*/  FMUL R167, R26.reuse, R167 ;  /* 0x000000a71aa77220 */ /* 0x040fe20000400000 */
[C---:B------:R-:W-:Y:S01]  /*c020*/  FMUL R105, R26.reuse, R105 ;  /* 0x000000691a697220 */ /* 0x040fe20000400000 */
[----:B------:R-:W-:Y:S01]  /*c030*/  FMUL R104, R26, R104 ;  /* 0x000000681a687220 */ /* 0x000fe20000400000 */
[----:B------:R-:W-:-:S02]  /*c040*/  IMAD R199, R0, 0x2, R5 ;  /* 0x0000000200c77824 */ /* 0x000fc400078e0205 */
[----:B------:R-:W-:Y:S01]  /*c050*/  @!P4 FMUL R119, R119, 16777216 ;  /* 0x4b8000007777c820 */ /* 0x000fe20000400000 */
[----:B------:R-:W-:Y:S01]  /*c060*/  @!P4 FMUL R118, R118, 16777216 ;  /* 0x4b8000007676c820 */ /* 0x000fe20000400000 */
[----:B------:R-:W-:Y:S01]  /*c070*/  @!P4 FMUL R115, R115, 16777216 ;  /* 0x4b8000007373c820 */ /* 0x000fe20000400000 */
[----:B------:R-:W1:Y:S01]  /*c080*/  LDS.128 R60, [R240] ;  /* 0x00000000f03c7984 */ /* 0x000e620000000c00 */
[----:B------:R-:W-:Y:S02]  /*c090*/  IMAD R6, R0, 0x2, R199 ;  /* 0x0000000200067824 */ /* 0x000fe400078e02c7 */
[----:B------:R-:W-:Y:S01]  /*c0a0*/  @!P4 FMUL R114, R114, 16777216 ;  /* 0x4b8000007272c820 */ /* 0x000fe20000400000 */
[C---:B------:R-:W-:Y:S01]  /*c0b0*/  FMUL R119, R7.reuse, R119 ;  /* 0x0000007707777220 */ /* 0x040fe20000400000 */
[----:B------:R-:W-:Y:S01]  /*c0c0*/  BAR.SYNC.DEFER_BLOCKING 0x0 ;  /* 0x0000000000007b1d */ /* 0x000fe20000010000 */
[C---:B------:R-:W-:Y:S02]  /*c0d0*/  IMAD R8, R0.reuse, 0x2, R6 ;  /* 0x0000000200087824 */ /* 0x040fe400078e0206 */
[C---:B------:R-:W-:Y:S01]  /*c0e0*/  FMUL R118, R7.reuse, R118 ;  /* 0x0000007607767220 */ /* 0x040fe20000400000 */
[C---:B------:R-:W-:Y:S01]  /*c0f0*/  FMUL R115, R7.reuse, R115 ;  /* 0x0000007307737220 */ /* 0x040fe20000400000 */
[----:B------:R-:W-:Y:S01]  /*c100*/  FMUL R114, R7, R114 ;  /* 0x0000007207727220 */ /* 0x000fe20000400000 */
[----:B------:R-:W-:-:S02]  /*c110*/  IMAD R9, R0, 0x2, R8 ;  /* 0x0000000200097824 */ /* 0x000fc400078e0208 */
[C---:B------:R-:W-:Y:S01]  /*c120*/  FMUL R117, R26.reuse, R117 ;  /* 0x000000751a757220 */ /* 0x040fe20000400000 */
[C---:B------:R-:W-:Y:S01]  /*c130*/  FMUL R116, R26.reuse, R116 ;  /* 0x000000741a747220 */ /* 0x040fe20000400000 */
[----:B------:R-:W-:Y:S01]  /*c140*/  FMUL R113, R26, R113 ;  /* 0x000000711a717220 */ /* 0x000fe20000400000 */
[----:B------:R-:W-:Y:S02]  /*c150*/  IMAD R12, R0, 0x2, R9 ;  /* 0x00000002000c7824 */ /* 0x000fe400078e0209 */
[----:B------:R-:W-:Y:S01]  /*c160*/  FMUL R112, R26, R112 ;  /* 0x000000701a707220 */ /* 0x000fe20000400000 */
[----:B------:R-:W-:Y:S01]  /*c170*/  @!P4 FMUL R127, R127, 16777216 ;  /* 0x4b8000007f7fc820 */ /* 0x000fe20000400000 */
[----:B------:R-:W-:Y:S01]  /*c180*/  @!P4 FMUL R126, R126, 16777216 ;  /* 0x4b8000007e7ec820 */ /* 0x000fe20000400000 */
[----:B------:R-:W-:Y:S02]  /*c190*/  IMAD R13, R0, 0x2, R12 ;  /* 0x00000002000d7824 */ /* 0x000fe400078e020c */
[----:B------:R-:W-:Y:S01]  /*c1a0*/  @!P4 FMUL R123, R123, 16777216 ;  /* 0x4b8000007b7bc820 */ /* 0x000fe20000400000 */
[----:B------:R-:W-:Y:S01]  /*c1b0*/  @!P4 FMUL R122, R122, 16777216 ;  /* 0x4b8000007a7ac820 */ /* 0x000fe20000400000 */
[----:B------:R-:W-:Y:S01]  /*c1c0*/  FMUL R127, R7, R127 ;  /* 0x0000007f077f7220 */ /* 0x000fe20000400000 */
[----:B------:R-:W-:-:S02]  /*c1d0*/  IMAD R14, R0, 0x2, R13 ;  /* 0x00000002000e7824 */ /* 0x000fc400078e020d */
[C---:B------:R-:W-:Y:S01]  /*c1e0*/  FMUL R126, R7.reuse, R126 ;  /* 0x0000007e077e7220 */ /* 0x040fe20000400000 */
[C---:B------:R-:W-:Y:S01]  /*c1f0*/  FMUL R123, R7.reuse, R123 ;  /* 0x0000007b077b7220 */ /* 0x040fe20000400000 */
[----:B------:R-:W-:Y:S01]  /*c200*/  FMUL R122, R7, R122 ;  /* 0x0000007a077a7220 */ /* 0x000fe20000400000 */
[----:B------:R-:W-:Y:S02]  /*c210*/  IMAD R15, R0, 0x2, R14 ;  /* 0x00000002000f7824 */ /* 0x000fe400078e020e */
[C---:B------:R-:W-:Y:S01]  /*c220*/  FMUL R125, R26.reuse, R125 ;  /* 0x0000007d1a7d7220 */ /* 0x040fe20000400000 */
[----:B------:R-:W-:Y:S01]  /*c230*/  FMUL R124, R26, R124 ;  /* 0x0000007c1a7c7220 */ /* 0x000fe20000400000 */
[----:B------:R-:W-:Y:S01]  /*c240*/  STSM.16.M88.4 [R25], R52 ;  /* 0x0000003419007844 */ /* 0x000fe20000000200 */
[----:B------:R-:W-:Y:S02]  /*c250*/  IMAD R16, R0, 0x2, R15 ;  /* 0x0000000200107824 */ /* 0x000fe400078e020f */
[C---:B------:R-:W-:Y:S01]  /*c260*/  FMUL R121, R26.reuse, R121 ;  /* 0x000000791a797220 */ /* 0x040fe20000400000 */
[----:B------:R-:W-:Y:S01]  /*c270*/  FMUL R120, R26, R120 ;  /* 0x000000781a787220 */ /* 0x000fe20000400000 */
[----:B------:R-:W-:Y:S01]  /*c280*/  BAR.SYNC.DEFER_BLOCKING 0x0 ;  /* 0x0000000000007b1d */ /* 0x000fe20000010000 */
        /* <DEDUP_REMOVED lines=11> */
[----:B------:R-:W-:Y:S01]  /*c340*/  FMUL R133, R26, R133 ;  /* 0x000000851a857220 */ /* 0x000fe20000400000 */
[----:B------:R-:W-:-:S02]  /*c350*/  IMAD R20, R0, 0x2, R19 ;  /* 0x0000000200147824 */ /* 0x000fc400078e0213 */
[C---:B------:R-:W-:Y:S01]  /*c360*/  FMUL R132, R26.reuse, R132 ;  /* 0x000000841a847220 */ /* 0x040fe20000400000 */
[C---:B------:R-:W-:Y:S01]  /*c370*/  FMUL R129, R26.reuse, R129 ;  /* 0x000000811a817220 */ /* 0x040fe20000400000 */
[----:B------:R-:W-:Y:S01]  /*c380*/  FMUL R128, R26, R128 ;  /* 0x000000801a807220 */ /* 0x000fe20000400000 */
[----:B------:R-:W-:Y:S02]  /*c390*/  IMAD R21, R0, 0x2, R20 ;  /* 0x0000000200157824 */ /* 0x000fe400078e0214 */
[----:B------:R-:W-:Y:S01]  /*c3a0*/  @!P4 FMUL R151, R151, 16777216 ;  /* 0x4b8000009797c820 */ /* 0x000fe20000400000 */
[----:B------:R-:W-:Y:S01]  /*c3b0*/  @!P4 FMUL R150, R150, 16777216 ;  /* 0x4b8000009696c820 */ /* 0x000fe20000400000 */
[----:B------:R-:W-:Y:S01]  /*c3c0*/  @!P4 FMUL R147, R147, 16777216 ;  /* 0x4b8000009393c820 */ /* 0x000fe20000400000 */
[----:B------:R-:W-:Y:S02]  /*c3d0*/  IMAD R22, R0, 0x2, R21 ;  /* 0x0000000200167824 */ /* 0x000fe400078e0215 */
[----:B------:R-:W-:Y:S01]  /*c3e0*/  @!P4 FMUL R146, R146, 16777216 ;  /* 0x4b8000009292c820 */ /* 0x000fe20000400000 */
[----:B------:R-:W-:Y:S01]  /*c3f0*/  @!P4 FMUL R143, R143, 16777216 ;  /* 0x4b8000008f8fc820 */ /* 0x000fe20000400000 */
[----:B------:R-:W2:Y:S01]  /*c400*/  LDS.128 R56, [R240] ;  /* 0x00000000f0387984 */ /* 0x000ea20000000c00 */
[----:B------:R-:W-:-:S02]  /*c410*/  IMAD R23, R0, 0x2, R22 ;  /* 0x0000000200177824 */ /* 0x000fc400078e0216 */
[----:B------:R-:W-:Y:S01]  /*c420*/  @!P4 FMUL R142, R142, 16777216 ;  /* 0x4b8000008e8ec820 */ /* 0x000fe20000400000 */
[----:B------:R-:W-:Y:S01]  /*c430*/  @!P4 FMUL R139, R139, 16777216 ;  /* 0x4b8000008b8bc820 */ /* 0x000fe20000400000 */
[----:B------:R-:W-:Y:S01]  /*c440*/  BAR.SYNC.DEFER_BLOCKING 0x0 ;  /* 0x0000000000007b1d */ /* 0x000fe20000010000 */
[----:B------:R-:W-:Y:S02]  /*c450*/  IMAD R24, R0, 0x2, R23 ;  /* 0x0000000200187824 */ /* 0x000fe400078e0217 */
[----:B------:R-:W-:Y:S01]  /*c460*/  @!P4 FMUL R138, R138, 16777216 ;  /* 0x4b8000008a8ac820 */ /* 0x000fe20000400000 */
[C---:B------:R-:W-:Y:S01]  /*c470*/  FMUL R151, R7.reuse, R151 ;  /* 0x0000009707977220 */ /* 0x040fe20000400000 */
[C---:B------:R-:W-:Y:S01]  /*c480*/  FMUL R150, R7.reuse, R150 ;  /* 0x0000009607967220 */ /* 0x040fe20000400000 */
        /* <DEDUP_REMOVED lines=9> */
[C---:B------:R-:W-:Y:S01]  /*c520*/  FMUL R109, R26.reuse, R149 ;  /* 0x000000951a6d7220 */ /* 0x040fe20000400000 */
[C---:B------:R-:W-:Y:S01]  /*c530*/  FMUL R145, R26.reuse, R145 ;  /* 0x000000911a917220 */ /* 0x040fe20000400000 */
[----:B------:R-:W-:Y:S01]  /*c540*/  FMUL R144, R26, R144 ;  /* 0x000000901a907220 */ /* 0x000fe20000400000 */
[----:B------:R-:W-:Y:S02]  /*c550*/  IMAD R34, R0, 0x2, R31 ;  /* 0x0000000200227824 */ /* 0x000fe400078e021f */
[C---:B------:R-:W-:Y:S01]  /*c560*/  FMUL R141, R26.reuse, R141 ;  /* 0x0000008d1a8d7220 */ /* 0x040fe20000400000 */
[C---:B------:R-:W-:Y:S01]  /*c570*/  FMUL R140, R26.reuse, R140 ;  /* 0x0000008c1a8c7220 */ /* 0x040fe20000400000 */
[----:B------:R-:W-:Y:S01]  /*c580*/  FMUL R137, R26, R137 ;  /* 0x000000891a897220 */ /* 0x000fe20000400000 */
[----:B------:R-:W-:-:S02]  /*c590*/  IMAD R35, R0, 0x2, R34 ;  /* 0x0000000200237824 */ /* 0x000fc400078e0222 */
[----:B------:R-:W-:Y:S01]  /*c5a0*/  FMUL R136, R26, R136 ;  /* 0x000000881a887220 */ /* 0x000fe20000400000 */
[----:B------:R-:W3:Y:S01]  /*c5b0*/  S2R R244, SR_CTAID.X ;  /* 0x0000000000f47919 */ /* 0x000ee20000002500 */
[----:B------:R-:W4:Y:S01]  /*c5c0*/  S2UR UR10, SR_CTAID.Y ;  /* 0x00000000000a79c3 */ /* 0x000f220000002600 */
[----:B------:R-:W-:Y:S01]  /*c5d0*/  IMAD R38, R0, 0x2, R35 ;  /* 0x0000000200267824 */ /* 0x000fe200078e0223 */
[----:B------:R-:W-:Y:S01]  /*c5e0*/  ULDC.64 UR8, c[0x0][0x270] ;  /* 0x00009c0000087ab9 */ /* 0x000fe20000000a00 */
[----:B------:R5:W-:Y:S01]  /*c5f0*/  STSM.16.M88.4 [R25], R72 ;  /* 0x0000004819007844 */ /* 0x000be20000000200 */
[----:B------:R-:W-:Y:S01]  /*c600*/  F2FP.BF16.F32.PACK_AB R108, R108, R144 ;  /* 0x000000906c6c723e */ /* 0x000fe200000010ff */
[----:B------:R-:W-:Y:S01]  /*c610*/  IMAD R39, R0, 0x2, R38 ;  /* 0x0000000200277824 */ /* 0x000fe200078e0226 */
[----:B------:R-:W-:Y:S02]  /*c620*/  F2FP.BF16.F32.PACK_AB R109, R109, R145 ;  /* 0x000000916d6d723e */ /* 0x000fe400000010ff */
[----:B------:R-:W-:Y:S01]  /*c630*/  BAR.SYNC.DEFER_BLOCKING 0x0 ;  /* 0x0000000000007b1d */ /* 0x000fe20000010000 */
[----:B------:R-:W-:Y:S01]  /*c640*/  FSETP.NEU.AND P0, PT, R182, RZ, PT ;  /* 0x000000ffb600720b */ /* 0x000fe20003f0d000 */
[----:B------:R-:W-:Y:S01]  /*c650*/  IMAD R42, R0, 0x2, R39 ;  /* 0x00000002002a7824 */ /* 0x000fe200078e0227 */
[----:B------:R-:W-:-:S03]  /*c660*/  FSETP.NEU.AND P1, PT, R183, RZ, PT ;  /* 0x000000ffb700720b */ /* 0x000fc60003f2d000 */
[----:B------:R-:W-:-:S04]  /*c670*/  IMAD R43, R0, 0x2, R42 ;  /* 0x00000002002b7824 */ /* 0x000fc800078e022a */
[----:B------:R-:W-:Y:S01]  /*c680*/  IMAD R46, R0, 0x2, R43 ;  /* 0x00000002002e7824 */ /* 0x000fe200078e022b */
[----:B-----5:R-:W-:Y:S02]  /*c690*/  F2FP.BF16.F32.PACK_AB R73, R100, R101 ;  /* 0x000000656449723e */ /* 0x020fe400000010ff */
[----:B------:R-:W-:Y:S01]  /*c6a0*/  F2FP.BF16.F32.PACK_AB R74, R99, R103 ;  /* 0x00000067634a723e */ /* 0x000fe200000010ff */
[----:B------:R-:W-:Y:S01]  /*c6b0*/  IMAD R47, R0, 0x2, R46 ;  /* 0x00000002002f7824 */ /* 0x000fe200078e022e */
[----:B------:R-:W-:Y:S01]  /*c6c0*/  F2FP.BF16.F32.PACK_AB R75, R98, R102 ;  /* 0x00000066624b723e */ /* 0x000fe200000010ff */
[----:B----4-:R-:W-:Y:S01]  /*c6d0*/  UIMAD UR8, UR10, UR8, URZ ;  /* 0x000000080a0872a4 */ /* 0x010fe2000f8e023f */
[----:B------:R-:W-:Y:S01]  /*c6e0*/  F2FP.BF16.F32.PACK_AB R72, R169, R170 ;  /* 0x000000aaa948723e */ /* 0x000fe200000010ff */
[----:B------:R-:W-:-:S04]  /*c6f0*/  IMAD R45, R0, 0x2, R47 ;  /* 0x00000002002d7824 */ /* 0x000fc800078e022f */
[----:B------:R-:W-:Y:S01]  /*c700*/  IMAD R44, R0, 0x2, R45 ;  /* 0x00000002002c7824 */ /* 0x000fe200078e022d */
[----:B------:R-:W4:Y:S01]  /*c710*/  LDS.128 R52, [R240] ;  /* 0x00000000f0347984 */ /* 0x000f220000000c00 */
[----:B---3--:R-:W-:Y:S02]  /*c720*/  IMAD.SHL.U32 R244, R244, 0x80, RZ ;  /* 0x00000080f4f47824 */ /* 0x008fe400078e00ff */
[----:B------:R-:W-:Y:S01]  /*c730*/  IMAD R40, R0, 0x2, R44 ;  /* 0x0000000200287824 */ /* 0x000fe200078e022c */
[----:B------:R-:W-:Y:S02]  /*c740*/  BAR.SYNC.DEFER_BLOCKING 0x0 ;  /* 0x0000000000007b1d */ /* 0x000fe40000010000 */
[----:B------:R-:W-:Y:S01]  /*c750*/  LOP3.LUT R244, R244, 0x7f, R245, 0xf8, !PT ;  /* 0x0000007ff4f47812 */ /* 0x000fe200078ef8f5 */
[----:B------:R-:W-:-:S04]  /*c760*/  IMAD R36, R0, 0x2, R40 ;  /* 0x0000000200247824 */ /* 0x000fc800078e0228 */
[----:B------:R-:W-:-:S04]  /*c770*/  IMAD R33, R0, 0x2, R36 ;  /* 0x0000000200217824 */ /* 0x000fc800078e0224 */
[----:B------:R-:W-:-:S04]  /*c780*/  IMAD R29, R0, 0x2, R33 ;  /* 0x00000002001d7824 */ /* 0x000fc800078e0221 */
[----:B------:R-:W-:-:S04]  /*c790*/  IMAD R32, R0, 0x2, R29 ;  /* 0x0000000200207824 */ /* 0x000fc800078e021d */
[----:B------:R-:W-:-:S04]  /*c7a0*/  IMAD R28, R0, 0x2, R32 ;  /* 0x00000002001c7824 */ /* 0x000fc800078e0220 */
[C---:B------:R-:W-:Y:S01]  /*c7b0*/  IMAD R50, R0.reuse, 0x2, R28 ;  /* 0x0000000200327824 */ /* 0x040fe200078e021c */
[----:B------:R3:W-:Y:S03]  /*c7c0*/  STSM.16.M88.4 [R25], R64 ;  /* 0x0000004019007844 */ /* 0x0007e60000000200 */
[C---:B------:R-:W-:Y:S01]  /*c7d0*/  IMAD R49, R0.reuse, 0x2, R50 ;  /* 0x0000000200317824 */ /* 0x040fe200078e0232 */
[----:B------:R-:W-:Y:S03]  /*c7e0*/  BAR.SYNC.DEFER_BLOCKING 0x0 ;  /* 0x0000000000007b1d */ /* 0x000fe60000010000 */
[----:B------:R-:W-:-:S04]  /*c7f0*/  IMAD R48, R0, 0x2, R49 ;  /* 0x0000000200307824 */ /* 0x000fc800078e0231 */
[----:B------:R-:W-:-:S04]  /*c800*/  IMAD R41, R0, 0x2, R48 ;  /* 0x0000000200297824 */ /* 0x000fc800078e0230 */
[----:B------:R-:W-:Y:S01]  /*c810*/  IMAD R37, R0, 0x2, R41 ;  /* 0x0000000200257824 */ /* 0x000fe200078e0229 */
[----:B---3--:R-:W-:Y:S02]  /*c820*/  F2FP.BF16.F32.PACK_AB R64, R173, R96 ;  /* 0x00000060ad40723e */ /* 0x008fe400000010ff */
[----:B------:R-:W-:Y:S01]  /*c830*/  F2FP.BF16.F32.PACK_AB R65, R172, R97 ;  /* 0x00000061ac41723e */ /* 0x000fe200000010ff */
[----:B------:R-:W-:Y:S01]  /*c840*/  IMAD R7, R0, 0x2, R37 ;  /* 0x0000000200077824 */ /* 0x000fe200078e0225 */
[----:B------:R-:W-:Y:S02]  /*c850*/  F2FP.BF16.F32.PACK_AB R66, R78, R95 ;  /* 0x0000005f4e42723e */ /* 0x000fe400000010ff */
[----:B------:R-:W-:Y:S01]  /*c860*/  F2FP.BF16.F32.PACK_AB R67, R79, R94 ;  /* 0x0000005e4f43723e */ /* 0x000fe200000010ff */
[----:B------:R-:W-:-:S04]  /*c870*/  IMAD R153, R0, 0x2, R7 ;  /* 0x0000000200997824 */ /* 0x000fc800078e0207 */
[C---:B------:R-:W-:Y:S01]  /*c880*/  IMAD R26, R0.reuse, 0x2, R153 ;  /* 0x00000002001a7824 */ /* 0x040fe200078e0299 */
[----:B------:R-:W3:Y:S03]  /*c890*/  LDS.128 R100, [R240] ;  /* 0x00000000f0647984 */ /* 0x000ee60000000c00 */
[C---:B------:R-:W-:Y:S01]  /*c8a0*/  IMAD R152, R0.reuse, 0x2, R26 ;  /* 0x0000000200987824 */ /* 0x040fe200078e021a */
[----:B------:R-:W-:Y:S03]  /*c8b0*/  BAR.SYNC.DEFER_BLOCKING 0x0 ;  /* 0x0000000000007b1d */ /* 0x000fe60000010000 */
        /* <DEDUP_REMOVED lines=12> */
[----:B-----5:R-:W-:Y:S02]  /*c980*/  F2FP.BF16.F32.PACK_AB R73, R92, R93 ;  /* 0x0000005d5c49723e */ /* 0x020fe400000010ff */
[----:B------:R-:W-:Y:S01]  /*c990*/  F2FP.BF16.F32.PACK_AB R72, R200, R203 ;  /* 0x000000cbc848723e */ /* 0x000fe200000010ff */
[----:B------:R-:W-:Y:S01]  /*c9a0*/  IMAD R161, R0, 0x2, R160 ;  /* 0x0000000200a17824 */ /* 0x000fe200078e02a0 */
[----:B------:R-:W-:Y:S02]  /*c9b0*/  F2FP.BF16.F32.PACK_AB R74, R86, R82 ;  /* 0x00000052564a723e */ /* 0x000fe400000010ff */
[----:B------:R-:W-:Y:S01]  /*c9c0*/  F2FP.BF16.F32.PACK_AB R75, R87, R83 ;  /* 0x00000053574b723e */ /* 0x000fe200000010ff */
[----:B------:R-:W-:-:S04]  /*c9d0*/  IMAD R162, R0, 0x2, R161 ;  /* 0x0000000200a27824 */ /* 0x000fc800078e02a1 */
[C---:B------:R-:W-:Y:S01]  /*c9e0*/  IMAD R165, R0.reuse, 0x2, R162 ;  /* 0x0000000200a57824 */ /* 0x040fe200078e02a2 */
[----:B------:R-:W5:Y:S03]  /*c9f0*/  LDS.128 R96, [R240] ;  /* 0x00000000f0607984 */ /* 0x000f660000000c00 */
        /* <DEDUP_REMOVED lines=11> */
[----:B------:R-:W-:Y:S01]  /*cab0*/  IMAD R176, R0, 0x2, R175 ;  /* 0x0000000200b07824 */ /* 0x000fe200078e02af */
[----:B0-----:R-:W-:Y:S02]  /*cac0*/  F2FP.BF16.F32.PACK_AB R64, R198, R88 ;  /* 0x00000058c640723e */ /* 0x001fe400000010ff */
[----:B------:R-:W-:-:S02]  /*cad0*/  F2FP.BF16.F32.PACK_AB R65, R196, R89 ;  /* 0x00000059c441723e */ /* 0x000fc400000010ff */
[----:B------:R-:W-:Y:S02]  /*cae0*/  F2FP.BF16.F32.PACK_AB R66, R85, R90 ;  /* 0x0000005a5542723e */ /* 0x000fe400000010ff */
[----:B------:R-:W-:Y:S01]  /*caf0*/  F2FP.BF16.F32.PACK_AB R67, R84, R91 ;  /* 0x0000005b5443723e */ /* 0x000fe200000010ff */
[----:B------:R-:W0:Y:S01]  /*cb00*/  LDS.128 R92, [R240] ;  /* 0x00000000f05c7984 */ /* 0x000e220000000c00 */
[----:B------:R-:W-:Y:S06]  /*cb10*/  BAR.SYNC.DEFER_BLOCKING 0x0 ;  /* 0x0000000000007b1d */ /* 0x000fec0000010000 */
[----:B------:R1:W-:Y:S02]  /*cb20*/  STSM.16.M88.4 [R25], R72 ;  /* 0x0000004819007844 */ /* 0x0003e40000000200 */
[----:B------:R-:W-:Y:S01]  /*cb30*/  BAR.SYNC.DEFER_BLOCKING 0x0 ;  /* 0x0000000000007b1d */ /* 0x000fe20000010000 */
[----:B-1----:R-:W-:Y:S01]  /*cb40*/  F2FP.BF16.F32.PACK_AB R72, R164, R194 ;  /* 0x000000c2a448723e */ /* 0x002fe200000010ff */
[----:B------:R-:W-:Y:S01]  /*cb50*/  IMAD R164, R0, 0x2, R176 ;  /* 0x0000000200a47824 */ /* 0x000fe200078e02b0 */
[----:B------:R-:W-:-:S02]  /*cb60*/  F2FP.BF16.F32.PACK_AB R73, R163, R193 ;  /* 0x000000c1a349723e */ /* 0x000fc400000010ff */
[----:B------:R-:W-:Y:S01]  /*cb70*/  F2FP.BF16.F32.PACK_AB R74, R77, R81 ;  /* 0x000000514d4a723e */ /* 0x000fe200000010ff */
[----:B------:R-:W-:Y:S01]  /*cb80*/  IMAD R163, R0, 0x2, R164 ;  /* 0x0000000200a37824 */ /* 0x000fe200078e02a4 */
[----:B------:R-:W-:Y:S01]  /*cb90*/  F2FP.BF16.F32.PACK_AB R75, R76, R80 ;  /* 0x000000504c4b723e */ /* 0x000fe200000010ff */
[----:B------:R-:W-:Y:S01]  /*cba0*/  LDS.128 R88, [R240] ;  /* 0x00000000f0587984 */ /* 0x000fe20000000c00 */
        /* <DEDUP_REMOVED lines=8> */
[----:B------:R-:W-:Y:S02]  /*cc30*/  F2FP.BF16.F32.PACK_AB R67, R111, R107 ;  /* 0x0000006b6f43723e */ /* 0x000fe400000010ff */
[----:B------:R-:W-:Y:S01]  /*cc40*/  F2FP.BF16.F32.PACK_AB R104, R116, R112 ;  /* 0x000000707468723e */ /* 0x000fe200000010ff */
[----:B------:R-:W1:Y:S01]  /*cc50*/  LDC.64 R110, c[0x0][0x228] ;  /* 0x00008a00ff6e7b82 */ /* 0x000e620000000a00 */
[----:B------:R-:W-:Y:S01]  /*cc60*/  F2FP.BF16.F32.PACK_AB R105, R117, R113 ;  /* 0x000000717569723e */ /* 0x000fe200000010ff */
[----:B------:R-:W-:Y:S01]  /*cc70*/  IMAD R116, R0, 0x2, R166 ;  /* 0x0000000200747824 */ /* 0x000fe200078e02a6 */
[----:B------:R-:W-:Y:S01]  /*cc80*/  LDS.128 R84, [R240] ;  /* 0x00000000f0547984 */ /* 0x000fe20000000c00 */
[----:B------:R-:W-:Y:S02]  /*cc90*/  F2FP.BF16.F32.PACK_AB R106, R118, R114 ;  /* 0x00000072766a723e */ /* 0x000fe400000010ff */
[----:B------:R-:W-:-:S02]  /*cca0*/  F2FP.BF16.F32.PACK_AB R107, R119, R115 ;  /* 0x00000073776b723e */ /* 0x000fc400000010ff */
[----:B------:R-:W-:Y:S01]  /*ccb0*/  BAR.SYNC.DEFER_BLOCKING 0x0 ;  /* 0x0000000000007b1d */ /* 0x000fe20000010000 */
[----:B------:R-:W-:Y:S01]  /*ccc0*/  F2FP.BF16.F32.PACK_AB R112, R140, R136 ;  /* 0x000000888c70723e */ /* 0x000fe200000010ff */
[----:B------:R-:W-:Y:S01]  /*ccd0*/  IMAD R117, R0, 0x2, R116 ;  /* 0x0000000200757824 */ /* 0x000fe200078e0274 */
[----:B------:R-:W-:Y:S02]  /*cce0*/  F2FP.BF16.F32.PACK_AB R113, R141, R137 ;  /* 0x000000898d71723e */ /* 0x000fe400000010ff */
[----:B------:R-:W-:Y:S01]  /*ccf0*/  F2FP.BF16.F32.PACK_AB R114, R142, R138 ;  /* 0x0000008a8e72723e */ /* 0x000fe200000010ff */
[----:B------:R-:W-:Y:S01]  /*cd00*/  IMAD R118, R0, 0x2, R117 ;  /* 0x0000000200767824 */ /* 0x000fe200078e0275 */
[----:B------:R-:W-:-:S03]  /*cd10*/  F2FP.BF16.F32.PACK_AB R115, R143, R139 ;  /* 0x0000008b8f73723e */ /* 0x000fc600000010ff */
[----:B------:R-:W-:Y:S01]  /*cd20*/  IMAD R119, R0, 0x2, R118 ;  /* 0x0000000200777824 */ /* 0x000fe200078e0276 */
[----:B------:R-:W-:Y:S01]  /*cd30*/  STSM.16.M88.4 [R25], R72 ;  /* 0x0000004819007844 */ /* 0x000fe20000000200 */
[----:B------:R-:W-:Y:S06]  /*cd40*/  BAR.SYNC.DEFER_BLOCKING 0x0 ;  /* 0x0000000000007b1d */ /* 0x000fec0000010000 */
[----:B------:R-:W0:Y:S02]  /*cd50*/  LDS.128 R80, [R240] ;  /* 0x00000000f0507984 */ /* 0x000e240000000c00 */
[----:B------:R-:W-:Y:S06]  /*cd60*/  BAR.SYNC.DEFER_BLOCKING 0x0 ;  /* 0x0000000000007b1d */ /* 0x000fec0000010000 */
[----:B------:R2:W-:Y:S02]  /*cd70*/  STSM.16.M88.4 [R25], R64 ;  /* 0x0000004019007844 */ /* 0x0005e40000000200 */
[----:B------:R-:W-:Y:S01]  /*cd80*/  BAR.SYNC.DEFER_BLOCKING 0x0 ;  /* 0x0000000000007b1d */ /* 0x000fe20000010000 */
[----:B--2---:R-:W-:Y:S01]  /*cd90*/  F2FP.BF16.F32.PACK_AB R64, R124, R120 ;  /* 0x000000787c40723e */ /* 0x004fe200000010ff */
[----:B------:R-:W-:Y:S01]  /*cda0*/  IMAD R120, R0, 0x2, R119 ;  /* 0x0000000200787824 */ /* 0x000fe200078e0277 */
[----:B------:R-:W-:-:S02]  /*cdb0*/  F2FP.BF16.F32.PACK_AB R65, R125, R121 ;  /* 0x000000797d41723e */ /* 0x000fc400000010ff */
[----:B------:R-:W-:Y:S01]  /*cdc0*/  F2FP.BF16.F32.PACK_AB R66, R126, R122 ;  /* 0x0000007a7e42723e */ /* 0x000fe200000010ff */
[----:B------:R-:W-:Y:S01]  /*cdd0*/  IMAD R126, R244, UR9, RZ ;  /* 0x00000009f47e7c24 */ /* 0x000fe2000f8e02ff */
[----:B------:R-:W-:Y:S01]  /*cde0*/  F2FP.BF16.F32.PACK_AB R67, R127, R123 ;  /* 0x0000007b7f43723e */ /* 0x000fe200000010ff */
[----:B------:R-:W-:Y:S01]  /*cdf0*/  USHF.L.U32 UR9, UR8, 0x1, URZ ;  /* 0x0000000108097899 */ /* 0x000fe2000800063f */
[----:B------:R-:W-:Y:S02]  /*ce00*/  IMAD R121, R0, 0x2, R120 ;  /* 0x0000000200797824 */ /* 0x000fe400078e0278 */
[C---:B------:R-:W-:Y:S01]  /*ce10*/  IMAD.SHL.U32 R123, R126.reuse, 0x2, RZ ;  /* 0x000000027e7b7824 */ /* 0x040fe200078e00ff */
[----:B------:R-:W2:Y:S01]  /*ce20*/  LDS.128 R76, [R240] ;  /* 0x00000000f04c7984 */ /* 0x000ea20000000c00 */
[----:B------:R-:W-:Y:S01]  /*ce30*/  IMAD.HI R126, R126, 0x2, RZ ;  /* 0x000000027e7e7827 */ /* 0x000fe200078e02ff */
[----:B------:R-:W-:Y:S02]  /*ce40*/  BAR.SYNC.DEFER_BLOCKING 0x0 ;  /* 0x0000000000007b1d */ /* 0x000fe40000010000 */
[----:B-1----:R-:W-:Y:S01]  /*ce50*/  IADD3 R123, P2, P3, R123, UR9, R110 ;  /* 0x000000097b7b7c10 */ /* 0x002fe2000fb5e06e */
[----:B------:R-:W-:Y:S01]  /*ce60*/  UIMAD.WIDE UR8, UR8, 0x2, URZ ;  /* 0x00000002080878a5 */ /* 0x000fe2000f8e023f */
[----:B------:R-:W-:Y:S01]  /*ce70*/  F2FP.BF16.F32.PACK_AB R110, R150, R146 ;  /* 0x00000092966e723e */ /* 0x000fe200000010ff */
[----:B------:R-:W-:-:S04]  /*ce80*/  IMAD R122, R0, 0x2, R121 ;  /* 0x00000002007a7824 */ /* 0x000fc800078e0279 */
[C---:B------:R-:W-:Y:S01]  /*ce90*/  IMAD R124, R0.reuse, 0x2, R122 ;  /* 0x00000002007c7824 */ /* 0x040fe200078e027a */
[----:B------:R-:W-:Y:S02]  /*cea0*/  ULDC UR8, c[0x0][0x27c] ;  /* 0x00009f0000087ab9 */ /* 0x000fe40000000800 */
[----:B------:R-:W-:Y:S01]  /*ceb0*/  UIMAD UR8, UR10, UR8, URZ ;  /* 0x000000080a0872a4 */ /* 0x000fe2000f8e023f */
[----:B------:R-:W-:-:S03]  /*cec0*/  IMAD R125, R0, 0x2, R124 ;  /* 0x00000002007d7824 */ /* 0x000fc600078e027c */
[----:B------:R-:W-:Y:S01]  /*ced0*/  USHF.L.U32 UR10, UR8, 0x2, URZ ;  /* 0x00000002080a7899 */ /* 0x000fe2000800063f */
[----:B------:R1:W-:Y:S01]  /*cee0*/  STSM.16.M88.4 [R25], R104 ;  /* 0x0000006819007844 */ /* 0x0003e20000000200 */
[----:B------:R-:W-:Y:S01]  /*cef0*/  BAR.SYNC.DEFER_BLOCKING 0x0 ;  /* 0x0000000000007b1d */ /* 0x000fe20000010000 */
[----:B-1----:R-:W-:Y:S01]  /*cf00*/  F2FP.BF16.F32.PACK_AB R104, R132, R128 ;  /* 0x000000808468723e */ /* 0x002fe200000010ff */
[----:B------:R-:W-:Y:S01]  /*cf10*/  IMAD R132, R0, 0x2, R125 ;  /* 0x0000000200847824 */ /* 0x000fe200078e027d */
[----:B------:R-:W-:Y:S02]  /*cf20*/  F2FP.BF16.F32.PACK_AB R105, R133, R129 ;  /* 0x000000818569723e */ /* 0x000fe400000010ff */
[----:B------:R-:W-:Y:S01]  /*cf30*/  F2FP.BF16.F32.PACK_AB R106, R134, R130 ;  /* 0x00000082866a723e */ /* 0x000fe200000010ff */
[----:B------:R-:W-:Y:S01]  /*cf40*/  IMAD R134, R0, 0x2, R132 ;  /* 0x0000000200867824 */ /* 0x000fe200078e0284 */
[----:B------:R-:W-:Y:S02]  /*cf50*/  F2FP.BF16.F32.PACK_AB R107, R135, R131 ;  /* 0x00000083876b723e */ /* 0x000fe400000010ff */
[----:B------:R-:W-:Y:S01]  /*cf60*/  IADD3.X R133, R126, UR9, R111, P2, P3 ;  /* 0x000000097e857c10 */ /* 0x000fe200097e646f */
[----:B------:R-:W-:Y:S01]  /*cf70*/  IMAD R135, R0, 0x2, R134 ;  /* 0x0000000200877824 */ /* 0x000fe200078e0286 */
[----:B------:R-:W-:Y:S01]  /*cf80*/  F2FP.BF16.F32.PACK_AB R111, R151, R147 ;  /* 0x00000093976f723e */ /* 0x000fe200000010ff */
[----:B------:R-:W-:Y:S01]  /*cf90*/  UIMAD.WIDE UR8, UR8, 0x4, URZ ;  /* 0x00000004080878a5 */ /* 0x000fe2000f8e023f */
[----:B------:R-:W-:Y:S01]  /*cfa0*/  LDS.128 R72, [R240] ;  /* 0x00000000f0487984 */ /* 0x000fe20000000c00 */
[----:B------:R-:W-:Y:S01]  /*cfb0*/  BAR.SYNC.DEFER_BLOCKING 0x0 ;  /* 0x0000000000007b1d */ /* 0x000fe20000010000 */
[----:B------:R-:W-:-:S02]  /*cfc0*/  LEA R126, P2, R2, R123, 0x1 ;  /* 0x0000007b027e7211 */ /* 0x000fc400078408ff */
[C---:B------:R-:W-:Y:S02]  /*cfd0*/  LEA R128, P3, R3.reuse, R123, 0x1 ;  /* 0x0000007b03807211 */ /* 0x040fe400078608ff */
[-C--:B------:R-:W-:Y:S01]  /*cfe0*/  LEA.HI.X.SX32 R127, R2, R133.reuse, 0x1, P2 ;  /* 0x00000085027f7211 */ /* 0x080fe200010f0eff */
[----:B------:R-:W-:Y:S01]  /*cff0*/  IMAD R2, R0, 0x2, R135 ;  /* 0x0000000200027824 */ /* 0x000fe200078e0287 */
[----:B------:R-:W-:Y:S02]  /*d000*/  LEA.HI.X.SX32 R129, R3, R133, 0x1, P3 ;  /* 0x0000008503817211 */ /* 0x000fe400018f0eff */
[----:B------:R-:W-:Y:S01]  /*d010*/  LEA R130, P4, R4, R123, 0x1 ;  /* 0x0000007b04827211 */ /* 0x000fe200078808ff */
[----:B------:R-:W-:-:S03]  /*d020*/  IMAD R3, R0, 0x2, R2 ;  /* 0x0000000200037824 */ /* 0x000fc600078e0202 */
[----:B------:R-:W-:Y:S01]  /*d030*/  LEA.HI.X.SX32 R131, R4, R133, 0x1, P4 ;  /* 0x0000008504837211 */ /* 0x000fe200020f0eff */
[C---:B------:R-:W-:Y:S01]  /*d040*/  IMAD R4, R0.reuse, 0x2, R3 ;  /* 0x0000000200047824 */ /* 0x040fe200078e0203 */
[----:B------:R-:W-:Y:S01]  /*d050*/  STSM.16.M88.4 [R25], R64 ;  /* 0x0000004019007844 */ /* 0x000fe20000000200 */
[----:B------:R-:W-:Y:S06]  /*d060*/  BAR.SYNC.DEFER_BLOCKING 0x0 ;  /* 0x0000000000007b1d */ /* 0x000fec0000010000 */
[----:B------:R-:W1:Y:S02]  /*d070*/  LDS.128 R64, [R240] ;  /* 0x00000000f0407984 */ /* 0x000e640000000c00 */
[----:B------:R-:W-:Y:S06]  /*d080*/  BAR.SYNC.DEFER_BLOCKING 0x0 ;  /* 0x0000000000007b1d */ /* 0x000fec0000010000 */
[----:B------:R-:W-:Y:S02]  /*d090*/  STSM.16.M88.4 [R25], R104 ;  /* 0x0000006819007844 */ /* 0x000fe40000000200 */
[----:B------:R-:W-:Y:S06]  /*d0a0*/  BAR.SYNC.DEFER_BLOCKING 0x0 ;  /* 0x0000000000007b1d */ /* 0x000fec0000010000 */
[----:B------:R-:W-:Y:S02]  /*d0b0*/  LDS.128 R104, [R240] ;  /* 0x00000000f0687984 */ /* 0x000fe40000000c00 */
[----:B------:R-:W-:Y:S06]  /*d0c0*/  BAR.SYNC.DEFER_BLOCKING 0x0 ;  /* 0x0000000000007b1d */ /* 0x000fec0000010000 */
[----:B------:R-:W-:Y:S02]  /*d0d0*/  STSM.16.M88.4 [R25], R112 ;  /* 0x0000007019007844 */ /* 0x000fe40000000200 */
[----:B------:R-:W-:Y:S06]  /*d0e0*/  BAR.SYNC.DEFER_BLOCKING 0x0 ;  /* 0x0000000000007b1d */ /* 0x000fec0000010000 */
[----:B------:R-:W1:Y:S02]  /*d0f0*/  LDS.128 R112, [R240] ;  /* 0x00000000f0707984 */ /* 0x000e640000000c00 */
[----:B------:R-:W-:Y:S06]  /*d100*/  BAR.SYNC.DEFER_BLOCKING 0x0 ;  /* 0x0000000000007b1d */ /* 0x000fec0000010000 */
[----:B------:R4:W-:Y:S02]  /*d110*/  STSM.16.M88.4 [R25], R108 ;  /* 0x0000006c19007844 */ /* 0x0009e40000000200 */
[----:B------:R-:W-:Y:S01]  /*d120*/  BAR.SYNC.DEFER_BLOCKING 0x0 ;  /* 0x0000000000007b1d */ /* 0x000fe20000010000 */
[----:B----4-:R-:W-:Y:S01]  /*d130*/  LEA R108, P3, R199, R123, 0x1 ;  /* 0x0000007bc76c7211 */ /* 0x010fe200078608ff */
[----:B------:R-:W-:-:S03]  /*d140*/  IMAD R25, R0, 0x2, R4 ;  /* 0x0000000200197824 */ /* 0x000fc600078e0204 */
[----:B------:R-:W-:Y:S01]  /*d150*/  LEA.HI.X.SX32 R109, R199, R133, 0x1, P3 ;  /* 0x00000085c76d7211 */ /* 0x000fe200018f0eff */
[----:B------:R4:W-:Y:S04]  /*d160*/  STG.E.U16 desc[UR6][R126.64], R68 ;  /* 0x000000447e007986 */ /* 0x0009e8000c101506 */
[----:B------:R3:W-:Y:S04]  /*d170*/  STG.E.U16 desc[UR6][R128.64], R69 ;  /* 0x0000004580007986 */ /* 0x0007e8000c101506 */
[----:B------:R5:W-:Y:S01]  /*d180*/  STG.E.U16 desc[UR6][R130.64], R70 ;  /* 0x0000004682007986 */ /* 0x000be2000c101506 */
[----:B----4-:R-:W-:-:S02]  /*d190*/  PRMT R127, R68, 0x7632, R127 ;  /* 0x00007632447f7816 */ /* 0x010fc4000000007f */
[----:B------:R-:W-:Y:S02]  /*d1a0*/  LEA R68, P2, R5, R123, 0x1 ;  /* 0x0000007b05447211 */ /* 0x000fe400078408ff */
[----:B---3--:R-:W-:Y:S02]  /*d1b0*/  PRMT R129, R69, 0x7632, R129 ;  /* 0x0000763245817816 */ /* 0x008fe40000000081 */
[----:B------:R-:W-:Y:S01]  /*d1c0*/  LEA.HI.X.SX32 R69, R5, R133, 0x1, P2 ;  /* 0x0000008505457211 */ /* 0x000fe200010f0eff */
[----:B------:R-:W-:Y:S01]  /*d1d0*/  IMAD R5, R0, 0x2, R25 ;  /* 0x0000000200057824 */ /* 0x000fe200078e0219 */
[----:B-----5:R-:W-:Y:S02]  /*d1e0*/  PRMT R131, R70, 0x7632, R131 ;  /* 0x0000763246837816 */ /* 0x020fe40000000083 */
[----:B------:R-:W-:Y:S01]  /*d1f0*/  LEA R70, P2, R6, R123, 0x1 ;  /* 0x0000007b06467211 */ /* 0x000fe200078408ff */
[----:B------:R3:W-:Y:S01]  /*d200*/  STG.E.U16 desc[UR6][R68.64], R71 ;  /* 0x0000004744007986 */ /* 0x0007e2000c101506 */
[----:B------:R-:W-:Y:S01]  /*d210*/  PRMT R128, R71, 0x7632, R128 ;  /* 0x0000763247807816 */ /* 0x000fe20000000080 */
[----:B------:R-:W-:-:S02]  /*d220*/  IMAD R110, R0, 0x2, R5 ;  /* 0x00000002006e7824 */ /* 0x000fc400078e0205 */
[----:B------:R4:W-:Y:S01]  /*d230*/  STG.E.U16 desc[UR6][R108.64], R127 ;  /* 0x0000007f6c007986 */ /* 0x0009e2000c101506 */
[----:B---3--:R-:W-:Y:S02]  /*d240*/  LEA R68, P3, R8, R123, 0x1 ;  /* 0x0000007b08447211 */ /* 0x008fe400078608ff */
[-C--:B------:R-:W-:Y:S01]  /*d250*/  LEA.HI.X.SX32 R71, R6, R133.reuse, 0x1, P2 ;  /* 0x0000008506477211 */ /* 0x080fe200010f0eff */
[----:B------:R-:W-:Y:S01]  /*d260*/  IMAD R6, R0, 0x2, R110 ;  /* 0x0000000200067824 */ /* 0x000fe200078e026e */
[----:B------:R-:W-:Y:S02]  /*d270*/  LEA.HI.X.SX32 R69, R8, R133, 0x1, P3 ;  /* 0x0000008508457211 */ /* 0x000fe400018f0eff */
[CC--:B------:R-:W-:Y:S01]  /*d280*/  LEA R8, P2, R9.reuse, R123.reuse, 0x1 ;  /* 0x0000007b09087211 */ /* 0x0c0fe200078408ff */
[----:B------:R3:W-:Y:S01]  /*d290*/  STG.E.U16 desc[UR6][R70.64], R129 ;  /* 0x0000008146007986 */ /* 0x0007e2000c101506 */
[----:B----4-:R-:W-:Y:S01]  /*d2a0*/  LEA R108, P4, R14, R123, 0x1 ;  /* 0x0000007b0e6c7211 */ /* 0x010fe200078808ff */
[----:B------:R-:W-:Y:S01]  /*d2b0*/  IMAD R111, R0, 0x2, R6 ;  /* 0x00000002006f7824 */ /* 0x000fe200078e0206 */
[-C--:B------:R-:W-:Y:S01]  /*d2c0*/  LEA.HI.X.SX32 R9, R9, R133.reuse, 0x1, P2 ;  /* 0x0000008509097211 */ /* 0x080fe200010f0eff */
[----:B------:R4:W-:Y:S01]  /*d2d0*/  STG.E.U16 desc[UR6][R68.64], R131 ;  /* 0x0000008344007986 */ /* 0x0009e2000c101506 */
[----:B------:R-:W-:Y:S01]  /*d2e0*/  LEA.HI.X.SX32 R109, R14, R133, 0x1, P4 ;  /* 0x000000850e6d7211 */ /* 0x000fe200020f0eff */
[----:B------:R-:W-:-:S02]  /*d2f0*/  IMAD R126, R0, 0x2, R111 ;  /* 0x00000002007e7824 */ /* 0x000fc400078e026f */
[----:B------:R5:W-:Y:S01]  /*d300*/  STG.E.U16 desc[UR6][R8.64], R128 ;  /* 0x0000008008007986 */ /* 0x000be2000c101506 */
[CC--:B---3--:R-:W-:Y:S02]  /*d310*/  LEA R70, P2, R13.reuse, R123.reuse, 0x1 ;  /* 0x0000007b0d467211 */ /* 0x0c8fe400078408ff */
[C---:B----4-:R-:W-:Y:S02]  /*d320*/  LEA R68, P3, R12.reuse, R123, 0x1 ;  /* 0x0000007b0c447211 */ /* 0x050fe400078608ff */
[-C--:B------:R-:W-:Y:S02]  /*d330*/  LEA.HI.X.SX32 R71, R13, R133.reuse, 0x1, P2 ;  /* 0x000000850d477211 */ /* 0x080fe400010f0eff */
[----:B------:R-:W-:Y:S01]  /*d340*/  LEA.HI.X.SX32 R69, R12, R133, 0x1, P3 ;  /* 0x000000850c457211 */ /* 0x000fe200018f0eff */
[----:B-----5:R-:W-:Y:S01]  /*d350*/  IMAD R8, R0, 0x2, R126 ;  /* 0x0000000200087824 */ /* 0x020fe200078e027e */
[----:B------:R-:W-:-:S03]  /*d360*/  LEA R14, P2, R15, R123, 0x1 ;  /* 0x0000007b0f0e7211 */ /* 0x000fc600078408ff */
[----:B------:R3:W-:Y:S01]  /*d370*/  STG.E.U16 desc[UR6][R68.64], R60 ;  /* 0x0000003c44007986 */ /* 0x0007e2000c101506 */
[----:B------:R-:W-:Y:S01]  /*d380*/  LEA.HI.X.SX32 R15, R15, R133, 0x1, P2 ;  /* 0x000000850f0f7211 */ /* 0x000fe200010f0eff */
[C---:B------:R-:W-:Y:S02]  /*d390*/  IMAD R9, R0.reuse, 0x2, R8 ;  /* 0x0000000200097824 */ /* 0x040fe400078e0208 */
[----:B------:R4:W-:Y:S02]  /*d3a0*/  STG.E.U16 desc[UR6][R70.64], R61 ;  /* 0x0000003d46007986 */ /* 0x0009e4000c101506 */
[C---:B------:R-:W-:Y:S02]  /*d3b0*/  IMAD R12, R0.reuse, 0x2, R9 ;  /* 0x00000002000c7824 */ /* 0x040fe400078e0209 */
[----:B------:R5:W-:Y:S02]  /*d3c0*/  STG.E.U16 desc[UR6][R108.64], R62 ;  /* 0x0000003e6c007986 */ /* 0x000be4000c101506 */
[----:B------:R-:W-:Y:S01]  /*d3d0*/  IMAD R13, R0, 0x2, R12 ;  /* 0x00000002000d7824 */ /* 0x000fe200078e020c */
[----:B---3--:R-:W-:Y:S01]  /*d3e0*/  PRMT R69, R60, 0x7632, R69 ;  /* 0x000076323c457816 */ /* 0x008fe20000000045 */
[----:B------:R3:W-:Y:S01]  /*d3f0*/  STG.E.U16 desc[UR6][R14.64], R63 ;  /* 0x0000003f0e007986 */ /* 0x0007e2000c101506 */
[----:B------:R-:W-:Y:S01]  /*d400*/  LEA R60, P3, R16, R123, 0x1 ;  /* 0x0000007b103c7211 */ /* 0x000fe200078608ff */
[----:B------:R-:W-:Y:S01]  /*d410*/  IMAD R68, R0, 0x2, R13 ;  /* 0x0000000200447824 */ /* 0x000fe200078e020d */
[----:B----4-:R-:W-:-:S02]  /*d420*/  PRMT R71, R61, 0x7632, R71 ;  /* 0x000076323d477816 */ /* 0x010fc40000000047 */
[----:B------:R-:W-:Y:S02]  /*d430*/  LEA.HI.X.SX32 R61, R16, R133, 0x1, P3 ;  /* 0x00000085103d7211 */ /* 0x000fe400018f0eff */
[----:B-----5:R-:W-:Y:S02]  /*d440*/  PRMT R109, R62, 0x7632, R109 ;  /* 0x000076323e6d7816 */ /* 0x020fe4000000006d */
[-C--:B------:R-:W-:Y:S01]  /*d450*/  LEA R62, P2, R17, R123.reuse, 0x1 ;  /* 0x0000007b113e7211 */ /* 0x080fe200078408ff */
[----:B------:R4:W-:Y:S01]  /*d460*/  STG.E.U16 desc[UR6][R60.64], R69 ;  /* 0x000000453c007986 */ /* 0x0009e2000c101506 */
[----:B------:R-:W-:Y:S01]  /*d470*/  LEA R16, P3, R18, R123, 0x1 ;  /* 0x0000007b12107211 */ /* 0x000fe200078608ff */
[C---:B---3--:R-:W-:Y:S01]  /*d480*/  IMAD R14, R0.reuse, 0x2, R68 ;  /* 0x00000002000e7824 */ /* 0x048fe200078e0244 */
[----:B------:R-:W-:Y:S02]  /*d490*/  PRMT R108, R63, 0x7632, R108 ;  /* 0x000076323f6c7816 */ /* 0x000fe4000000006c */
[-C--:B------:R-:W-:Y:S01]  /*d4a0*/  LEA.HI.X.SX32 R63, R17, R133.reuse, 0x1, P2 ;  /* 0x00000085113f7211 */ /* 0x080fe200010f0eff */
[----:B------:R-:W-:Y:S01]  /*d4b0*/  IMAD R15, R0, 0x2, R14 ;  /* 0x00000002000f7824 */ /* 0x000fe200078e020e */
[----:B------:R-:W-:-:S02]  /*d4c0*/  LEA.HI.X.SX32 R17, R18, R133, 0x1, P3 ;  /* 0x0000008512117211 */ /* 0x000fc400018f0eff */
[-C--:B------:R-:W-:Y:S01]  /*d4d0*/  LEA R70, P4, R22, R123.reuse, 0x1 ;  /* 0x0000007b16467211 */ /* 0x080fe200078808ff */
[----:B------:R3:W-:Y:S01]  /*d4e0*/  STG.E.U16 desc[UR6][R62.64], R71 ;  /* 0x000000473e007986 */ /* 0x0007e2000c101506 */
[C---:B------:R-:W-:Y:S01]  /*d4f0*/  IMAD R18, R0.reuse, 0x2, R15 ;  /* 0x0000000200127824 */ /* 0x040fe200078e020f */
[----:B----4-:R-:W-:Y:S02]  /*d500*/  LEA R60, P2, R19, R123, 0x1 ;  /* 0x0000007b133c7211 */ /* 0x010fe400078408ff */
[----:B------:R4:W-:Y:S01]  /*d510*/  STG.E.U16 desc[UR6][R16.64], R109 ;  /* 0x0000006d10007986 */ /* 0x0009e2000c101506 */
[----:B------:R-:W-:Y:S02]  /*d520*/  PRMT R69, R57, 0x7632, R69 ;  /* 0x0000763239457816 */ /* 0x000fe40000000045 */
[----:B------:R-:W-:Y:S01]  /*d530*/  LEA.HI.X.SX32 R61, R19, R133, 0x1, P2 ;  /* 0x00000085133d7211 */ /* 0x000fe200010f0eff */
[----:B------:R-:W-:Y:S01]  /*d540*/  IMAD R19, R0, 0x2, R18 ;  /* 0x0000000200137824 */ /* 0x000fe200078e0212 */
[----:B---3--:R-:W-:-:S03]  /*d550*/  LEA R62, P2, R21, R123, 0x1 ;  /* 0x0000007b153e7211 */ /* 0x008fc600078408ff */
[----:B------:R3:W-:Y:S01]  /*d560*/  STG.E.U16 desc[UR6][R60.64], R108 ;  /* 0x0000006c3c007986 */ /* 0x0007e2000c101506 */
[----:B------:R-:W-:Y:S02]  /*d570*/  LEA.HI.X.SX32 R71, R22, R133, 0x1, P4 ;  /* 0x0000008516477211 */ /* 0x000fe400020f0eff */
[C---:B----4-:R-:W-:Y:S02]  /*d580*/  LEA R16, P3, R20.reuse, R123, 0x1 ;  /* 0x0000007b14107211 */ /* 0x050fe400078608ff */
[-C--:B------:R-:W-:Y:S02]  /*d590*/  LEA.HI.X.SX32 R63, R21, R133.reuse, 0x1, P2 ;  /* 0x00000085153f7211 */ /* 0x080fe400010f0eff */
[----:B------:R-:W-:Y:S01]  /*d5a0*/  LEA.HI.X.SX32 R17, R20, R133, 0x1, P3 ;  /* 0x0000008514117211 */ /* 0x000fe200018f0eff */
[----:B------:R-:W-:-:S04]  /*d5b0*/  IMAD R20, R0, 0x2, R19 ;  /* 0x0000000200147824 */ /* 0x000fc800078e0213 */
[----:B------:R4:W-:Y:S01]  /*d5c0*/  STG.E.U16 desc[UR6][R16.64], R56 ;  /* 0x0000003810007986 */ /* 0x0009e2000c101506 */
[----:B---3--:R-:W-:-:S03]  /*d5d0*/  LEA R60, P3, R24, R123, 0x1 ;  /* 0x0000007b183c7211 */ /* 0x008fc600078608ff */
[----:B------:R3:W-:Y:S01]  /*d5e0*/  STG.E.U16 desc[UR6][R62.64], R57 ;  /* 0x000000393e007986 */ /* 0x0007e2000c101506 */
[----:B------:R-:W-:-:S03]  /*d5f0*/  LEA.HI.X.SX32 R61, R24, R133, 0x1, P3 ;  /* 0x00000085183d7211 */ /* 0x000fc600018f0eff */
[----:B------:R5:W-:Y:S01]  /*d600*/  STG.E.U16 desc[UR6][R70.64], R58 ;  /* 0x0000003a46007986 */ /* 0x000be2000c101506 */
[----:B----4-:R-:W-:Y:S01]  /*d610*/  IMAD R16, R0, 0x2, R20 ;  /* 0x0000000200107824 */ /* 0x010fe200078e0214 */
[----:B---3--:R-:W-:-:S03]  /*d620*/  PRMT R63, R56, 0x7632, R63 ;  /* 0x00007632383f7816 */ /* 0x008fc6000000003f */
[----:B------:R-:W-:Y:S01]  /*d630*/  IMAD R17, R0, 0x2, R16 ;  /* 0x0000000200117824 */ /* 0x000fe200078e0210 */
[C---:B------:R-:W-:Y:S02]  /*d640*/  LEA R56, P2, R23.reuse, R123, 0x1 ;  /* 0x0000007b17387211 */ /* 0x040fe400078408ff */
[----:B-----5:R-:W-:Y:S01]  /*d650*/  PRMT R71, R58, 0x7632, R71 ;  /* 0x000076323a477816 */ /* 0x020fe20000000047 */
[C---:B------:R-:W-:Y:S01]  /*d660*/  IMAD R21, R0.reuse, 0x2, R17 ;  /* 0x0000000200157824 */ /* 0x040fe200078e0211 */
[----:B------:R-:W-:Y:S02]  /*d670*/  LEA.HI.X.SX32 R57, R23, R133, 0x1, P2 ;  /* 0x0000008517397211 */ /* 0x000fe400010f0eff */
[----:B------:R-:W-:Y:S01]  /*d680*/  LEA R58, P2, R27, R123, 0x1 ;  /* 0x0000007b1b3a7211 */ /* 0x000fe200078408ff */
[C---:B------:R-:W-:Y:S01]  /*d690*/  IMAD R22, R0.reuse, 0x2, R21 ;  /* 0x0000000200167824 */ /* 0x040fe200078e0215 */
[----:B------:R-:W-:Y:S01]  /*d6a0*/  PRMT R70, R59, 0x7632, R70 ;  /* 0x000076323b467816 */ /* 0x000fe20000000046 */
[----:B------:R3:W-:Y:S02]  /*d6b0*/  STG.E.U16 desc[UR6][R56.64], R59 ;  /* 0x0000003b38007986 */ /* 0x0007e4000c101506 */
[----:B------:R-:W-:-:S02]  /*d6c0*/  IMAD R23, R0, 0x2, R22 ;  /* 0x0000000200177824 */ /* 0x000fc400078e0216 */
[----:B------:R4:W-:Y:S02]  /*d6d0*/  STG.E.U16 desc[UR6][R60.64], R63 ;  /* 0x0000003f3c007986 */ /* 0x0009e4000c101506 */
[----:B------:R-:W-:Y:S01]  /*d6e0*/  IMAD R24, R0, 0x2, R23 ;  /* 0x0000000200187824 */ /* 0x000fe200078e0217 */
[----:B---3--:R-:W-:Y:S02]  /*d6f0*/  LEA R56, P3, R30, R123, 0x1 ;  /* 0x0000007b1e387211 */ /* 0x008fe400078608ff */
[-C--:B------:R-:W-:Y:S01]  /*d700*/  LEA.HI.X.SX32 R59, R27, R133.reuse, 0x1, P2 ;  /* 0x000000851b3b7211 */ /* 0x080fe200010f0eff */
[----:B------:R-:W-:Y:S01]  /*d710*/  IMAD R27, R0, 0x2, R24 ;  /* 0x00000002001b7824 */ /* 0x000fe200078e0218 */
[----:B------:R-:W-:Y:S02]  /*d720*/  LEA.HI.X.SX32 R57, R30, R133, 0x1, P3 ;  /* 0x000000851e397211 */ /* 0x000fe400018f0eff */
[----:B----4-:R-:W-:Y:S01]  /*d730*/  LEA R60, P4, R38, R123, 0x1 ;  /* 0x0000007b263c7211 */ /* 0x010fe200078808ff */
[----:B------:R3:W-:Y:S01]  /*d740*/  STG.E.U16 desc[UR6][R58.64], R69 ;  /* 0x000000453a007986 */ /* 0x0007e2000c101506 */
[----:B------:R-:W-:-:S02]  /*d750*/  IMAD R30, R0, 0x2, R27 ;  /* 0x00000002001e7824 */ /* 0x000fc400078e021b */
[----:B------:R-:W-:Y:S01]  /*d760*/  LEA.HI.X.SX32 R61, R38, R133, 0x1, P4 ;  /* 0x00000085263d7211 */ /* 0x000fe200020f0eff */
[----:B------:R4:W-:Y:S01]  /*d770*/  STG.E.U16 desc[UR6][R56.64], R71 ;  /* 0x0000004738007986 */ /* 0x0009e2000c101506 */
[CC--:B---3--:R-:W-:Y:S02]  /*d780*/  LEA R58, P2, R31.reuse, R123.reuse, 0x1 ;  /* 0x0000007b1f3a7211 */ /* 0x0c8fe400078408ff */
[----:B----4-:R-:W-:Y:S02]  /*d790*/  LEA R56, P3, R34, R123, 0x1 ;  /* 0x0000007b22387211 */ /* 0x010fe400078608ff */
[-C--:B------:R-:W-:Y:S01]  /*d7a0*/  LEA.HI.X.SX32 R59, R31, R133.reuse, 0x1, P2 ;  /* 0x000000851f3b7211 */ /* 0x080fe200010f0eff */
[----:B------:R-:W-:Y:S01]  /*d7b0*/  IMAD R31, R0, 0x2, R30 ;  /* 0x00000002001f7824 */ /* 0x000fe200078e021e */
[----:B------:R-:W-:Y:S02]  /*d7c0*/  LEA.HI.X.SX32 R57, R34, R133, 0x1, P3 ;  /* 0x0000008522397211 */ /* 0x000fe400018f0eff */
[----:B------:R-:W-:Y:S01]  /*d7d0*/  LEA R62, P2, R35, R123, 0x1 ;  /* 0x0000007b233e7211 */ /* 0x000fe200078408ff */
[----:B------:R3:W-:Y:S01]  /*d7e0*/  STG.E.U16 desc[UR6][R58.64], R70 ;  /* 0x000000463a007986 */ /* 0x0007e2000c101506 */
[----:B------:R-:W-:-:S02]  /*d7f0*/  IMAD R34, R0, 0x2, R31 ;  /* 0x0000000200227824 */ /* 0x000fc400078e021f */
[----:B------:R-:W-:Y:S01]  /*d800*/  LEA.HI.X.SX32 R63, R35, R133, 0x1, P2 ;  /* 0x00000085233f7211 */ /* 0x000fe200010f0eff */
[----:B------:R4:W-:Y:S01]  /*d810*/  STG.E.U16 desc[UR6][R56.64], R52 ;  /* 0x0000003438007986 */ /* 0x0009e2000c101506 */
[----:B------:R-:W-:-:S03]  /*d820*/  IMAD R35, R0, 0x2, R34 ;  /* 0x0000000200237824 */ /* 0x000fc600078e0222 */
[----:B------:R5:W-:Y:S01]  /*d830*/  STG.E.U16 desc[UR6][R62.64], R53 ;  /* 0x000000353e007986 */ /* 0x000be2000c101506 */
[----:B------:R-:W-:Y:S01]  /*d840*/  IMAD R38, R0, 0x2, R35 ;  /* 0x0000000200267824 */ /* 0x000fe200078e0223 */
[----:B---3--:R-:W-:Y:S02]  /*d850*/  PRMT R59, R52, 0x7632, R59 ;  /* 0x00007632343b7816 */ /* 0x008fe4000000003b */
[----:B------:R3:W-:Y:S01]  /*d860*/  STG.E.U16 desc[UR6][R60.64], R54 ;  /* 0x000000363c007986 */ /* 0x0007e2000c101506 */
[CC--:B----4-:R-:W-:Y:S02]  /*d870*/  LEA R56, P2, R39.reuse, R123.reuse, 0x1 ;  /* 0x0000007b27387211 */ /* 0x0d0fe400078408ff */
[----:B------:R-:W-:Y:S02]  /*d880*/  LEA R52, P3, R42, R123, 0x1 ;  /* 0x0000007b2a347211 */ /* 0x000fe400078608ff */
[----:B------:R-:W-:Y:S01]  /*d890*/  LEA.HI.X.SX32 R57, R39, R133, 0x1, P2 ;  /* 0x0000008527397211 */ /* 0x000fe200010f0eff */
[----:B------:R-:W-:Y:S01]  /*d8a0*/  IMAD R39, R0, 0x2, R38 ;  /* 0x0000000200277824 */ /* 0x000fe200078e0226 */
[----:B-----5:R-:W-:-:S02]  /*d8b0*/  PRMT R63, R54, 0x7632, R63 ;  /* 0x00007632363f7816 */ /* 0x020fc4000000003f */
[----:B---3--:R-:W-:Y:S01]  /*d8c0*/  LEA R54, P2, R43, R123, 0x1 ;  /* 0x0000007b2b367211 */ /* 0x008fe200078408ff */
[----:B------:R3:W-:Y:S01]  /*d8d0*/  STG.E.U16 desc[UR6][R56.64], R55 ;  /* 0x0000003738007986 */ /* 0x0007e2000c101506 */
[----:B------:R-:W-:Y:S02]  /*d8e0*/  PRMT R61, R53, 0x7632, R61 ;  /* 0x00007632353d7816 */ /* 0x000fe4000000003d */
[----:B------:R-:W-:Y:S01]  /*d8f0*/  LEA.HI.X.SX32 R53, R42, R133, 0x1, P3 ;  /* 0x000000852a357211 */ /* 0x000fe200018f0eff */
[----:B------:R-:W-:Y:S01]  /*d900*/  IMAD R42, R0, 0x2, R39 ;  /* 0x00000002002a7824 */ /* 0x000fe200078e0227 */
[----:B------:R-:W-:-:S03]  /*d910*/  PRMT R60, R55, 0x7632, R60 ;  /* 0x00007632373c7816 */ /* 0x000fc6000000003c */
[----:B------:R4:W-:Y:S01]  /*d920*/  STG.E.U16 desc[UR6][R52.64], R59 ;  /* 0x0000003b34007986 */ /* 0x0009e2000c101506 */
[----:B---3--:R-:W-:Y:S01]  /*d930*/  LEA.HI.X.SX32 R55, R43, R133, 0x1, P2 ;  /* 0x000000852b377211 */ /* 0x008fe200010f0eff */
[----:B------:R-:W-:Y:S01]  /*d940*/  IMAD R43, R0, 0x2, R42 ;  /* 0x00000002002b7824 */ /* 0x000fe200078e022a */
[----:B------:R-:W-:-:S03]  /*d950*/  LEA R56, P3, R46, R123, 0x1 ;  /* 0x0000007b2e387211 */ /* 0x000fc600078608ff */
[----:B------:R3:W-:Y:S01]  /*d960*/  STG.E.U16 desc[UR6][R54.64], R61 ;  /* 0x0000003d36007986 */ /* 0x0007e2000c101506 */
[----:B------:R-:W-:Y:S01]  /*d970*/  LEA.HI.X.SX32 R57, R46, R133, 0x1, P3 ;  /* 0x000000852e397211 */ /* 0x000fe200018f0eff */
[----:B------:R-:W-:Y:S01]  /*d980*/  IMAD R46, R0, 0x2, R43 ;  /* 0x00000002002e7824 */ /* 0x000fe200078e022b */
[----:B----4-:R-:W-:-:S03]  /*d990*/  LEA R52, P3, R45, R123, 0x1 ;  /* 0x0000007b2d347211 */ /* 0x010fc600078608ff */
[----:B------:R4:W-:Y:S01]  /*d9a0*/  STG.E.U16 desc[UR6][R56.64], R63 ;  /* 0x0000003f38007986 */ /* 0x0009e2000c101506 */
[----:B------:R-:W-:Y:S02]  /*d9b0*/  LEA.HI.X.SX32 R53, R45, R133, 0x1, P3 ;  /* 0x000000852d357211 */ /* 0x000fe400018f0eff */
[----:B---3--:R-:W-:-:S04]  /*d9c0*/  LEA R54, P2, R47, R123, 0x1 ;  /* 0x0000007b2f367211 */ /* 0x008fc800078408ff */
[----:B------:R-:W-:Y:S01]  /*d9d0*/  LEA.HI.X.SX32 R55, R47, R133, 0x1, P2 ;  /* 0x000000852f377211 */ /* 0x000fe200010f0eff */
[----:B------:R-:W-:Y:S01]  /*d9e0*/  IMAD R47, R0, 0x2, R46 ;  /* 0x00000002002f7824 */ /* 0x000fe200078e022e */
[-C--:B------:R-:W-:Y:S02]  /*d9f0*/  LEA R58, P2, R44, R123.reuse, 0x1 ;  /* 0x0000007b2c3a7211 */ /* 0x080fe400078408ff */
[----:B----4-:R-:W-:Y:S01]  /*da00*/  LEA R56, P4, R40, R123, 0x1 ;  /* 0x0000007b28387211 */ /* 0x010fe200078808ff */
[----:B------:R3:W-:Y:S01]  /*da10*/  STG.E.U16 desc[UR6][R54.64], R60 ;  /* 0x0000003c36007986 */ /* 0x0007e2000c101506 */
[-C--:B------:R-:W-:Y:S01]  /*da20*/  LEA.HI.X.SX32 R59, R44, R133.reuse, 0x1, P2 ;  /* 0x000000852c3b7211 */ /* 0x080fe200010f0eff */
[----:B------:R-:W-:Y:S01]  /*da30*/  IMAD R44, R0, 0x2, R47 ;  /* 0x00000002002c7824 */ /* 0x000fe200078e022f */
[----:B------:R-:W-:Y:S01]  /*da40*/  LEA.HI.X.SX32 R57, R40, R133, 0x1, P4 ;  /* 0x0000008528397211 */ /* 0x000fe200020f0eff */
[----:B------:R4:W-:Y:S02]  /*da50*/  STG.E.U16 desc[UR6][R52.64], R100 ;  /* 0x0000006434007986 */ /* 0x0009e4000c101506 */
[----:B------:R-:W-:-:S02]  /*da60*/  IMAD R40, R0, 0x2, R44 ;  /* 0x0000000200287824 */ /* 0x000fc400078e022c */
[----:B------:R5:W-:Y:S02]  /*da70*/  STG.E.U16 desc[UR6][R58.64], R101 ;  /* 0x000000653a007986 */ /* 0x000be4000c101506 */
[----:B------:R-:W-:Y:S01]  /*da80*/  IMAD R45, R0, 0x2, R40 ;  /* 0x00000002002d7824 */ /* 0x000fe200078e0228 */
[-C--:B---3--:R-:W-:Y:S01]  /*da90*/  LEA R54, P3, R33, R123.reuse, 0x1 ;  /* 0x0000007b21367211 */ /* 0x088fe200078608ff */
[----:B------:R3:W-:Y:S01]  /*daa0*/  STG.E.U16 desc[UR6][R56.64], R102 ;  /* 0x0000006638007986 */ /* 0x0007e2000c101506 */
[-C--:B------:R-:W-:Y:S02]  /*dab0*/  LEA R60, P4, R29, R123.reuse, 0x1 ;  /* 0x0000007b1d3c7211 */ /* 0x080fe400078808ff */
[C---:B----4-:R-:W-:Y:S02]  /*dac0*/  LEA R52, P2, R36.reuse, R123, 0x1 ;  /* 0x0000007b24347211 */ /* 0x050fe400078408ff */
[-C--:B------:R-:W-:Y:S02]  /*dad0*/  LEA.HI.X.SX32 R55, R33, R133.reuse, 0x1, P3 ;  /* 0x0000008521377211 */ /* 0x080fe400018f0eff */
[----:B------:R-:W-:Y:S01]  /*dae0*/  LEA.HI.X.SX32 R53, R36, R133, 0x1, P2 ;  /* 0x0000008524357211 */ /* 0x000fe200010f0eff */
[----:B------:R-:W-:Y:S01]  /*daf0*/  IMAD R36, R0, 0x2, R45 ;  /* 0x0000000200247824 */ /* 0x000fe200078e022d */
[----:B-----5:R-:W-:-:S02]  /*db00*/  LEA R58, P5, R32, R123, 0x1 ;  /* 0x0000007b203a7211 */ /* 0x020fc400078a08ff */
[----:B------:R-:W-:Y:S01]  /*db10*/  LEA.HI.X.SX32 R61, R29, R133, 0x1, P4 ;  /* 0x000000851d3d7211 */ /* 0x000fe200020f0eff */
[----:B------:R4:W-:Y:S01]  /*db20*/  STG.E.U16 desc[UR6][R52.64], R103 ;  /* 0x0000006734007986 */ /* 0x0009e2000c101506 */
[----:B---3--:R-:W-:Y:S01]  /*db30*/  PRMT R57, R100, 0x7632, R57 ;  /* 0x0000763264397816 */ /* 0x008fe20000000039 */
[----:B------:R-:W-:Y:S01]  /*db40*/  IMAD R0, R0, 0x2, R36 ;  /* 0x0000000200007824 */ /* 0x000fe200078e0224 */
[-C--:B------:R-:W-:Y:S02]  /*db50*/  LEA R56, P6, R28, R123.reuse, 0x1 ;  /* 0x0000007b1c387211 */ /* 0x080fe400078c08ff */
[----:B------:R-:W-:Y:S01]  /*db60*/  LEA R62, P4, R48, R123, 0x1 ;  /* 0x0000007b303e7211 */ /* 0x000fe200078808ff */
[----:B------:R3:W-:Y:S01]  /*db70*/  STG.E.U16 desc[UR6][R54.64], R57 ;  /* 0x0000003936007986 */ /* 0x0007e2000c101506 */
[----:B------:R-:W-:Y:S02]  /*db80*/  LEA.HI.X.SX32 R59, R32, R133, 0x1, P5 ;  /* 0x00000085203b7211 */ /* 0x000fe400028f0eff */
[----:B------:R-:W-:-:S02]  /*db90*/  LEA R70, P5, R41, R123, 0x1 ;  /* 0x0000007b29467211 */ /* 0x000fc400078a08ff */
[----:B------:R-:W-:Y:S02]  /*dba0*/  LEA.HI.X.SX32 R63, R48, R133, 0x1, P4 ;  /* 0x00000085303f7211 */ /* 0x000fe400020f0eff */
[CC--:B----4-:R-:W-:Y:S02]  /*dbb0*/  LEA R52, P3, R49.reuse, R123.reuse, 0x1 ;  /* 0x0000007b31347211 */ /* 0x0d0fe400078608ff */
[----:B------:R-:W-:Y:S02]  /*dbc0*/  LEA R48, P4, R26, R123, 0x1 ;  /* 0x0000007b1a307211 */ /* 0x000fe400078808ff */
[----:B------:R-:W-:Y:S02]  /*dbd0*/  LEA.HI.X.SX32 R53, R49, R133, 0x1, P3 ;  /* 0x0000008531357211 */ /* 0x000fe400018f0eff */
[----:B---3--:R-:W-:Y:S02]  /*dbe0*/  LEA R54, P2, R50, R123, 0x1 ;  /* 0x0000007b32367211 */ /* 0x008fe400078408ff */
[----:B------:R-:W-:-:S02]  /*dbf0*/  LEA.HI.X.SX32 R57, R28, R133, 0x1, P6 ;  /* 0x000000851c397211 */ /* 0x000fc400030f0eff */
[----:B------:R-:W-:Y:S02]  /*dc00*/  LEA.HI.X.SX32 R55, R50, R133, 0x1, P2 ;  /* 0x0000008532377211 */ /* 0x000fe400010f0eff */
[-C--:B------:R-:W-:Y:S02]  /*dc10*/  LEA R28, P6, R37, R123.reuse, 0x1 ;  /* 0x0000007b251c7211 */ /* 0x080fe400078c08ff */
[-C--:B------:R-:W-:Y:S02]  /*dc20*/  LEA R108, P2, R7, R123.reuse, 0x1 ;  /* 0x0000007b076c7211 */ /* 0x080fe400078408ff */
[----:B------:R-:W-:Y:S02]  /*dc30*/  LEA R128, P3, R153, R123, 0x1 ;  /* 0x0000007b99807211 */ /* 0x000fe400078608ff */
[-C--:B------:R-:W-:Y:S02]  /*dc40*/  LEA.HI.X.SX32 R71, R41, R133.reuse, 0x1, P5 ;  /* 0x0000008529477211 */ /* 0x080fe400028f0eff */
[----:B------:R-:W-:-:S02]  /*dc50*/  LEA.HI.X.SX32 R29, R37, R133, 0x1, P6 ;  /* 0x00000085251d7211 */ /* 0x000fc400030f0eff */
[-C--:B------:R-:W-:Y:S02]  /*dc60*/  LEA.HI.X.SX32 R109, R7, R133.reuse, 0x1, P2 ;  /* 0x00000085076d7211 */ /* 0x080fe400010f0eff */
[----:B------:R-:W-:Y:S02]  /*dc70*/  LEA.HI.X.SX32 R129, R153, R133, 0x1, P3 ;  /* 0x0000008599817211 */ /* 0x000fe400018f0eff */
[-C--:B------:R-:W-:Y:S02]  /*dc80*/  LEA R130, P5, R152, R123.reuse, 0x1 ;  /* 0x0000007b98827211 */ /* 0x080fe400078a08ff */
[-C--:B------:R-:W-:Y:S02]  /*dc90*/  LEA R136, P6, R149, R123.reuse, 0x1 ;  /* 0x0000007b95887211 */ /* 0x080fe400078c08ff */
[-C--:B------:R-:W-:Y:S02]  /*dca0*/  LEA R138, P2, R148, R123.reuse, 0x1 ;  /* 0x0000007b948a7211 */ /* 0x080fe400078408ff */
[----:B------:R-:W-:-:S02]  /*dcb0*/  LEA R50, P3, R51, R123, 0x1 ;  /* 0x0000007b33327211 */ /* 0x000fc400078608ff */
[----:B------:R-:W-:Y:S02]  /*dcc0*/  LEA.HI.X.SX32 R49, R26, R133, 0x1, P4 ;  /* 0x000000851a317211 */ /* 0x000fe400020f0eff */
[----:B------:R-:W-:Y:S02]  /*dcd0*/  LEA R140, P4, R154, R123, 0x1 ;  /* 0x0000007b9a8c7211 */ /* 0x000fe400078808ff */
[-C--:B------:R-:W-:Y:S02]  /*dce0*/  LEA.HI.X.SX32 R131, R152, R133.reuse, 0x1, P5 ;  /* 0x0000008598837211 */ /* 0x080fe400028f0eff */
[-C--:B------:R-:W-:Y:S02]  /*dcf0*/  LEA.HI.X.SX32 R137, R149, R133.reuse, 0x1, P6 ;  /* 0x0000008595897211 */ /* 0x080fe400030f0eff */
[-C--:B------:R-:W-:Y:S02]  /*dd00*/  LEA.HI.X.SX32 R139, R148, R133.reuse, 0x1, P2 ;  /* 0x00000085948b7211 */ /* 0x080fe400010f0eff */
[----:B------:R-:W-:-:S02]  /*dd10*/  LEA.HI.X.SX32 R51, R51, R133, 0x1, P3 ;  /* 0x0000008533337211 */ /* 0x000fc400018f0eff */
[-C--:B------:R-:W-:Y:S02]  /*dd20*/  LEA R142, P5, R155, R123.reuse, 0x1 ;  /* 0x0000007b9b8e7211 */ /* 0x080fe400078a08ff */
[-C--:B------:R-:W-:Y:S02]  /*dd30*/  LEA R144, P6, R158, R123.reuse, 0x1 ;  /* 0x0000007b9e907211 */ /* 0x080fe400078c08ff */
[-C--:B------:R-:W-:Y:S02]  /*dd40*/  LEA R148, P3, R157, R123.reuse, 0x1 ;  /* 0x0000007b9d947211 */ /* 0x080fe400078608ff */
[----:B------:R-:W-:Y:S02]  /*dd50*/  LEA R146, P2, R156, R123, 0x1 ;  /* 0x0000007b9c927211 */ /* 0x000fe400078408ff */
[----:B------:R-:W-:Y:S02]  /*dd60*/  LEA.HI.X.SX32 R141, R154, R133, 0x1, P4 ;  /* 0x000000859a8d7211 */ /* 0x000fe400020f0eff */
[----:B------:R-:W-:-:S02]  /*dd70*/  LEA R150, P4, R159, R123, 0x1 ;  /* 0x0000007b9f967211 */ /* 0x000fc400078808ff */
[-C--:B------:R-:W-:Y:S02]  /*dd80*/  LEA.HI.X.SX32 R143, R155, R133.reuse, 0x1, P5 ;  /* 0x000000859b8f7211 */ /* 0x080fe400028f0eff */
[-C--:B------:R-:W-:Y:S02]  /*dd90*/  LEA.HI.X.SX32 R145, R158, R133.reuse, 0x1, P6 ;  /* 0x000000859e917211 */ /* 0x080fe400030f0eff */
[----:B------:R-:W-:Y:S02]  /*dda0*/  LEA.HI.X.SX32 R149, R157, R133, 0x1, P3 ;  /* 0x000000859d957211 */ /* 0x000fe400018f0eff */
[----:B------:R-:W-:Y:S02]  /*ddb0*/  LEA R152, P5, R160, R123, 0x1 ;  /* 0x0000007ba0987211 */ /* 0x000fe400078a08ff */
[----:B------:R-:W-:Y:S02]  /*ddc0*/  LEA.HI.X.SX32 R147, R156, R133, 0x1, P2 ;  /* 0x000000859c937211 */ /* 0x000fe400010f0eff */
[----:B------:R-:W-:-:S02]  /*ddd0*/  LEA R158, P3, R165, R123, 0x1 ;  /* 0x0000007ba59e7211 */ /* 0x000fc400078608ff */
[-C--:B------:R-:W-:Y:S02]  /*dde0*/  LEA R154, P6, R161, R123.reuse, 0x1 ;  /* 0x0000007ba19a7211 */ /* 0x080fe400078c08ff */
[----:B------:R-:W-:Y:S02]  /*ddf0*/  LEA R156, P2, R162, R123, 0x1 ;  /* 0x0000007ba29c7211 */ /* 0x000fe400078408ff */
[----:B------:R-:W-:Y:S02]  /*de00*/  LEA.HI.X.SX32 R151, R159, R133, 0x1, P4 ;  /* 0x000000859f977211 */ /* 0x000fe400020f0eff */
[----:B------:R-:W-:Y:S02]  /*de10*/  LEA R178, P4, R168, R123, 0x1 ;  /* 0x0000007ba8b27211 */ /* 0x000fe400078808ff */
[-C--:B------:R-:W-:Y:S02]  /*de20*/  LEA.HI.X.SX32 R153, R160, R133.reuse, 0x1, P5 ;  /* 0x00000085a0997211 */ /* 0x080fe400028f0eff */
[----:B------:R-:W-:-:S02]  /*de30*/  LEA.HI.X.SX32 R159, R165, R133, 0x1, P3 ;  /* 0x00000085a59f7211 */ /* 0x000fc400018f0eff */
[----:B------:R-:W-:Y:S02]  /*de40*/  LEA R160, P5, R169, R123, 0x1 ;  /* 0x0000007ba9a07211 */ /* 0x000fe400078a08ff */
[-C--:B------:R-:W-:Y:S02]  /*de50*/  LEA.HI.X.SX32 R155, R161, R133.reuse, 0x1, P6 ;  /* 0x00000085a19b7211 */ /* 0x080fe400030f0eff */
[----:B------:R-:W-:Y:S02]  /*de60*/  LEA.HI.X.SX32 R157, R162, R133, 0x1, P2 ;  /* 0x00000085a29d7211 */ /* 0x000fe400010f0eff */
[-C--:B------:R-:W-:Y:S02]  /*de70*/  LEA R186, P3, R172, R123.reuse, 0x1 ;  /* 0x0000007bacba7211 */ /* 0x080fe400078608ff */
[-C--:B------:R-:W-:Y:S02]  /*de80*/  LEA R180, P6, R170, R123.reuse, 0x1 ;  /* 0x0000007baab47211 */ /* 0x080fe400078c08ff */
[----:B------:R-:W-:-:S02]  /*de90*/  LEA R182, P2, R171, R123, 0x1 ;  /* 0x0000007babb67211 */ /* 0x000fc400078408ff */
[----:B------:R-:W-:Y:S02]  /*dea0*/  LEA.HI.X.SX32 R179, R168, R133, 0x1, P4 ;  /* 0x00000085a8b37211 */ /* 0x000fe400020f0eff */
[----:B------:R-:W-:Y:S02]  /*deb0*/  LEA R168, P4, R173, R123, 0x1 ;  /* 0x0000007bada87211 */ /* 0x000fe400078808ff */
[-C--:B------:R-:W-:Y:S02]  /*dec0*/  LEA.HI.X.SX32 R161, R169, R133.reuse, 0x1, P5 ;  /* 0x00000085a9a17211 */ /* 0x080fe400028f0eff */
[----:B------:R-:W-:Y:S02]  /*ded0*/  LEA.HI.X.SX32 R187, R172, R133, 0x1, P3 ;  /* 0x00000085acbb7211 */ /* 0x000fe400018f0eff */
[----:B------:R-:W-:Y:S02]  /*dee0*/  LEA R188, P5, R174, R123, 0x1 ;  /* 0x0000007baebc7211 */ /* 0x000fe400078a08ff */
[----:B------:R-:W-:-:S02]  /*def0*/  LEA.HI.X.SX32 R181, R170, R133, 0x1, P6 ;  /* 0x00000085aab57211 */ /* 0x000fc400030f0eff */
[----:B------:R-:W-:Y:S02]  /*df00*/  LEA.HI.X.SX32 R183, R171, R133, 0x1, P2 ;  /* 0x00000085abb77211 */ /* 0x000fe400010f0eff */
[-C--:B------:R-:W-:Y:S02]  /*df10*/  LEA R172, P3, R164, R123.reuse, 0x1 ;  /* 0x0000007ba4ac7211 */ /* 0x080fe400078608ff */
[-C--:B------:R-:W-:Y:S02]  /*df20*/  LEA R170, P6, R175, R123.reuse, 0x1 ;  /* 0x0000007bafaa7211 */ /* 0x080fe400078c08ff */
[----:B------:R-:W-:Y:S02]  /*df30*/  LEA R190, P2, R176, R123, 0x1 ;  /* 0x0000007bb0be7211 */ /* 0x000fe400078408ff */
[----:B------:R-:W-:Y:S02]  /*df40*/  LEA.HI.X.SX32 R169, R173, R133, 0x1, P4 ;  /* 0x00000085ada97211 */ /* 0x000fe400020f0eff */
[----:B------:R-:W-:-:S02]  /*df50*/  LEA R162, P4, R163, R123, 0x1 ;  /* 0x0000007ba3a27211 */ /* 0x000fc400078808ff */
[-C--:B------:R-:W-:Y:S02]  /*df60*/  LEA.HI.X.SX32 R189, R174, R133.reuse, 0x1, P5 ;  /* 0x00000085aebd7211 */ /* 0x080fe400028f0eff */
[----:B------:R-:W-:Y:S02]  /*df70*/  LEA.HI.X.SX32 R173, R164, R133, 0x1, P3 ;  /* 0x00000085a4ad7211 */ /* 0x000fe400018f0eff */
[----:B------:R-:W-:Y:S02]  /*df80*/  LEA R174, P5, R167, R123, 0x1 ;  /* 0x0000007ba7ae7211 */ /* 0x000fe400078a08ff */
[-C--:B------:R-:W-:Y:S02]  /*df90*/  LEA.HI.X.SX32 R171, R175, R133.reuse, 0x1, P6 ;  /* 0x00000085afab7211 */ /* 0x080fe400030f0eff */
        /* <DEDUP_REMOVED lines=88> */
[-C--:B------:R-:W-:Y:S02]  /*e520*/  LEA.HI.X.SX32 R23, R31, R133.reuse, 0x1, P6 ;  /* 0x000000851f177211 */ /* 0x080fe400030f0eff */
[----:B------:R-:W-:Y:S02]  /*e530*/  LEA.HI.X.SX32 R231, R34, R133, 0x1, P2 ;  /* 0x0000008522e77211 */ /* 0x000fe400010f0eff */
[-C--:B------:R-:W-:Y:S02]  /*e540*/  LEA R236, P3, R46, R123.reuse, 0x1 ;  /* 0x0000007b2eec7211 */ /* 0x080fe400078608ff */
[----:B------:R-:W-:-:S02]  /*e550*/  LEA R30, P5, R39, R123, 0x1 ;  /* 0x0000007b271e7211 */ /* 0x000fc400078a08ff */
[-C--:B------:R-:W-:Y:S02]  /*e560*/  LEA R234, P6, R42, R123.reuse, 0x1 ;  /* 0x0000007b2aea7211 */ /* 0x080fe400078c08ff */
[----:B------:R-:W-:Y:S02]  /*e570*/  LEA R34, P2, R43, R123, 0x1 ;  /* 0x0000007b2b227211 */ /* 0x000fe400078408ff */
[----:B------:R-:W-:Y:S02]  /*e580*/  LEA.HI.X.SX32 R233, R38, R133, 0x1, P4 ;  /* 0x0000008526e97211 */ /* 0x000fe400020f0eff */
[----:B------:R-:W-:Y:S02]  /*e590*/  LEA R38, P4, R47, R123, 0x1 ;  /* 0x0000007b2f267211 */ /* 0x000fe400078808ff */
[----:B------:R-:W-:Y:S02]  /*e5a0*/  PRMT R101, R101, 0x7632, R101 ;  /* 0x0000763265657816 */ /* 0x000fe40000000065 */
[----:B------:R-:W-:-:S02]  /*e5b0*/  PRMT R102, R102, 0x7632, R102 ;  /* 0x0000763266667816 */ /* 0x000fc40000000066 */
[-C--:B------:R-:W-:Y:S01]  /*e5c0*/  LEA.HI.X.SX32 R237, R46, R133.reuse, 0x1, P3 ;  /* 0x000000852eed7211 */ /* 0x080fe200018f0eff */
[----:B------:R-:W-:Y:S01]  /*e5d0*/  STG.E.U16 desc[UR6][R60.64], R101 ;  /* 0x000000653c007986 */ /* 0x000fe2000c101506 */
[----:B------:R-:W-:Y:S02]  /*e5e0*/  PRMT R33, R103, 0x7632, R33 ;  /* 0x0000763267217816 */ /* 0x000fe40000000021 */
[-C--:B------:R-:W-:Y:S01]  /*e5f0*/  LEA.HI.X.SX32 R31, R39, R133.reuse, 0x1, P5 ;  /* 0x00000085271f7211 */ /* 0x080fe200028f0eff */
[----:B------:R-:W-:Y:S01]  /*e600*/  STG.E.U16 desc[UR6][R58.64], R102 ;  /* 0x000000663a007986 */ /* 0x000fe2000c101506 */
[-C--:B------:R-:W-:Y:S02]  /*e610*/  LEA.HI.X.SX32 R235, R42, R133.reuse, 0x1, P6 ;  /* 0x000000852aeb7211 */ /* 0x080fe400030f0eff */
[----:B------:R-:W-:Y:S01]  /*e620*/  LEA.HI.X.SX32 R35, R43, R133, 0x1, P2 ;  /* 0x000000852b237211 */ /* 0x000fe200010f0eff */
[----:B------:R-:W-:Y:S01]  /*e630*/  STG.E.U16 desc[UR6][R56.64], R33 ;  /* 0x0000002138007986 */ /* 0x000fe2000c101506 */
[----:B------:R-:W-:-:S02]  /*e640*/  LEA R46, P3, R0, R123, 0x1 ;  /* 0x0000007b002e7211 */ /* 0x000fc400078608ff */
[-C--:B------:R-:W-:Y:S01]  /*e650*/  LEA R122, P5, R44, R123.reuse, 0x1 ;  /* 0x0000007b2c7a7211 */ /* 0x080fe200078a08ff */
[----:B------:R-:W-:Y:S01]  /*e660*/  STG.E.U16 desc[UR6][R54.64], R96 ;  /* 0x0000006036007986 */ /* 0x000fe2000c101506 */
[-C--:B------:R-:W-:Y:S02]  /*e670*/  LEA R42, P6, R40, R123.reuse, 0x1 ;  /* 0x0000007b282a7211 */ /* 0x080fe400078c08ff */
[----:B------:R-:W-:Y:S01]  /*e680*/  LEA R238, P2, R45, R123, 0x1 ;  /* 0x0000007b2dee7211 */ /* 0x000fe200078408ff */
[----:B------:R-:W-:Y:S01]  /*e690*/  STG.E.U16 desc[UR6][R52.64], R97 ;  /* 0x0000006134007986 */ /* 0x000fe2000c101506 */
[----:B------:R-:W-:Y:S02]  /*e6a0*/  LEA.HI.X.SX32 R39, R47, R133, 0x1, P4 ;  /* 0x000000852f277211 */ /* 0x000fe400020f0eff */
[----:B------:R-:W-:Y:S01]  /*e6b0*/  LEA R132, P4, R36, R123, 0x1 ;  /* 0x0000007b24847211 */ /* 0x000fe200078808ff */
[----:B------:R-:W-:Y:S01]  /*e6c0*/  STG.E.U16 desc[UR6][R62.64], R98 ;  /* 0x000000623e007986 */ /* 0x000fe2000c101506 */
[----:B------:R-:W-:-:S02]  /*e6d0*/  LEA.HI.X.SX32 R47, R0, R133, 0x1, P3 ;  /* 0x00000085002f7211 */ /* 0x000fc400018f0eff */
[-C--:B------:R-:W-:Y:S01]  /*e6e0*/  LEA.HI.X.SX32 R123, R44, R133.reuse, 0x1, P5 ;  /* 0x000000852c7b7211 */ /* 0x080fe200028f0eff */
[----:B------:R0:W-:Y:S01]  /*e6f0*/  STG.E.U16 desc[UR6][R70.64], R99 ;  /* 0x0000006346007986 */ /* 0x0001e2000c101506 */
[-C--:B------:R-:W-:Y:S02]  /*e700*/  LEA.HI.X.SX32 R43, R40, R133.reuse, 0x1, P6 ;  /* 0x00000085282b7211 */ /* 0x080fe400030f0eff */
[-C--:B------:R-:W-:Y:S02]  /*e710*/  LEA.HI.X.SX32 R239, R45, R133.reuse, 0x1, P2 ;  /* 0x000000852def7211 */ /* 0x080fe400010f0eff */
[----:B------:R-:W-:Y:S02]  /*e720*/  PRMT R0, R96, 0x7632, R0 ;  /* 0x0000763260007816 */ /* 0x000fe40000000000 */
[----:B------:R-:W-:Y:S02]  /*e730*/  LEA.HI.X.SX32 R133, R36, R133, 0x1, P4 ;  /* 0x0000008524857211 */ /* 0x000fe400020f0eff */
[----:B------:R-:W-:Y:S01]  /*e740*/  PRMT R32, R97, 0x7632, R32 ;  /* 0x0000763261207816 */ /* 0x000fe20000000020 */
[----:B------:R3:W-:Y:S01]  /*e750*/  STG.E.U16 desc[UR6][R28.64], R0 ;  /* 0x000000001c007986 */ /* 0x0007e2000c101506 */
[----:B------:R-:W-:-:S02]  /*e760*/  PRMT R36, R98, 0x7632, R36 ;  /* 0x0000763262247816 */ /* 0x000fc40000000024 */
[----:B------:R-:W-:Y:S01]  /*e770*/  PRMT R37, R99, 0x7632, R37 ;  /* 0x0000763263257816 */ /* 0x000fe20000000025 */
[----:B------:R4:W-:Y:S01]  /*e780*/  STG.E.U16 desc[UR6][R108.64], R32 ;  /* 0x000000206c007986 */ /* 0x0009e2000c101506 */
[----:B0-----:R-:W-:Y:S02]  /*e790*/  PRMT R71, R93, 0x7632, R71 ;  /* 0x000076325d477816 */ /* 0x001fe40000000047 */
[----:B------:R-:W-:Y:S01]  /*e7a0*/  PRMT R33, R94, 0x7632, R33 ;  /* 0x000076325e217816 */ /* 0x000fe20000000021 */
[----:B------:R0:W-:Y:S01]  /*e7b0*/  STG.E.U16 desc[UR6][R128.64], R36 ;  /* 0x0000002480007986 */ /* 0x0001e2000c101506 */
[----:B------:R-:W-:Y:S02]  /*e7c0*/  PRMT R40, R95, 0x7632, R40 ;  /* 0x000076325f287816 */ /* 0x000fe40000000028 */
[----:B------:R-:W-:Y:S01]  /*e7d0*/  PRMT R97, R81, 0x7632, R97 ;  /* 0x0000763251617816 */ /* 0x000fe20000000061 */
[----:B------:R-:W-:Y:S01]  /*e7e0*/  STG.E.U16 desc[UR6][R48.64], R37 ;  /* 0x0000002530007986 */ /* 0x000fe2000c101506 */
[----:B---3--:R-:W-:-:S02]  /*e7f0*/  PRMT R29, R92, 0x7632, R29 ;  /* 0x000076325c1d7816 */ /* 0x008fc4000000001d */
[----:B------:R-:W-:Y:S01]  /*e800*/  PRMT R0, R88, 0x7632, R0 ;  /* 0x0000763258007816 */ /* 0x000fe20000000000 */
[----:B------:R-:W-:Y:S01]  /*e810*/  STG.E.U16 desc[UR6][R130.64], R92 ;  /* 0x0000005c82007986 */ /* 0x000fe2000c101506 */
[----:B------:R-:W-:Y:S02]  /*e820*/  PRMT R28, R89, 0x7632, R28 ;  /* 0x00007632591c7816 */ /* 0x000fe4000000001c */
[----:B----4-:R-:W-:Y:S01]  /*e830*/  PRMT R32, R90, 0x7632, R32 ;  /* 0x000076325a207816 */ /* 0x010fe20000000020 */
[----:B------:R-:W-:Y:S01]  /*e840*/  STG.E.U16 desc[UR6][R136.64], R93 ;  /* 0x0000005d88007986 */ /* 0x000fe2000c101506 */
[----:B0-----:R-:W-:Y:S02]  /*e850*/  PRMT R36, R91, 0x7632, R36 ;  /* 0x000076325b247816 */ /* 0x001fe40000000024 */
[----:B------:R-:W-:Y:S01]  /*e860*/  PRMT R98, R82, 0x7632, R98 ;  /* 0x0000763252627816 */ /* 0x000fe20000000062 */
[----:B------:R0:W-:Y:S01]  /*e870*/  STG.E.U16 desc[UR6][R138.64], R94 ;  /* 0x0000005e8a007986 */ /* 0x0001e2000c101506 */
[----:B--2---:R-:W-:-:S02]  /*e880*/  PRMT R60, R76, 0x7632, R60 ;  /* 0x000076324c3c7816 */ /* 0x004fc4000000003c */
[----:B------:R-:W-:Y:S01]  /*e890*/  PRMT R101, R77, 0x7632, R101 ;  /* 0x000076324d657816 */ /* 0x000fe20000000065 */
[----:B------:R2:W-:Y:S01]  /*e8a0*/  STG.E.U16 desc[UR6][R50.64], R95 ;  /* 0x0000005f32007986 */ /* 0x0005e2000c101506 */
[----:B------:R-:W-:Y:S02]  /*e8b0*/  PRMT R102, R78, 0x7632, R102 ;  /* 0x000076324e667816 */ /* 0x000fe40000000066 */
[----:B------:R-:W-:Y:S01]  /*e8c0*/  PRMT R62, R79, 0x7632, R62 ;  /* 0x000076324f3e7816 */ /* 0x000fe2000000003e */
[----:B------:R3:W-:Y:S01]  /*e8d0*/  STG.E.U16 desc[UR6][R140.64], R29 ;  /* 0x0000001d8c007986 */ /* 0x0007e2000c101506 */
[----:B-1----:R-:W-:Y:S02]  /*e8e0*/  PRMT R63, R64, 0x7632, R63 ;  /* 0x00007632403f7816 */ /* 0x002fe4000000003f */
[----:B------:R-:W-:Y:S01]  /*e8f0*/  LOP3.LUT P2, RZ, R245, 0x80, RZ, 0xc0, !PT ;  /* 0x00000080f5ff7812 */ /* 0x000fe2000784c0ff */
[----:B------:R-:W-:Y:S01]  /*e900*/  STG.E.U16 desc[UR6][R142.64], R71 ;  /* 0x000000478e007986 */ /* 0x000fe2000c101506 */
[----:B0-----:R-:W-:-:S03]  /*e910*/  PRMT R94, R84, 0x7632, R94 ;  /* 0x00007632545e7816 */ /* 0x001fc6000000005e */
[----:B------:R0:W-:Y:S01]  /*e920*/  STG.E.U16 desc[UR6][R144.64], R33 ;  /* 0x0000002190007986 */ /* 0x0001e2000c101506 */
[----:B--2---:R-:W-:-:S03]  /*e930*/  PRMT R95, R86, 0x7632, R95 ;  /* 0x00007632565f7816 */ /* 0x004fc6000000005f */
[----:B------:R-:W-:Y:S01]  /*e940*/  STG.E.U16 desc[UR6][R146.64], R40 ;  /* 0x0000002892007986 */ /* 0x000fe2000c101506 */
[----:B---3--:R-:W-:-:S03]  /*e950*/  PRMT R29, R85, 0x7632, R29 ;  /* 0x00007632551d7816 */ /* 0x008fc6000000001d */
[----:B------:R-:W-:Y:S04]  /*e960*/  STG.E.U16 desc[UR6][R148.64], R88 ;  /* 0x0000005894007986 */ /* 0x000fe8000c101506 */
[----:B------:R-:W-:Y:S01]  /*e970*/  STG.E.U16 desc[UR6][R150.64], R89 ;  /* 0x0000005996007986 */ /* 0x000fe2000c101506 */
[----:B0-----:R-:W-:-:S03]  /*e980*/  PRMT R33, R87, 0x7632, R33 ;  /* 0x0000763257217816 */ /* 0x001fc60000000021 */
[----:B------:R-:W-:Y:S04]  /*e990*/  STG.E.U16 desc[UR6][R152.64], R90 ;  /* 0x0000005a98007986 */ /* 0x000fe8000c101506 */
[----:B------:R-:W-:Y:S04]  /*e9a0*/  STG.E.U16 desc[UR6][R154.64], R91 ;  /* 0x0000005b9a007986 */ /* 0x000fe8000c101506 */
[----:B------:R0:W-:Y:S04]  /*e9b0*/  STG.E.U16 desc[UR6][R156.64], R0 ;  /* 0x000000009c007986 */ /* 0x0001e8000c101506 */
[----:B------:R1:W-:Y:S04]  /*e9c0*/  STG.E.U16 desc[UR6][R158.64], R28 ;  /* 0x0000001c9e007986 */ /* 0x0003e8000c101506 */
[----:B------:R2:W-:Y:S04]  /*e9d0*/  STG.E.U16 desc[UR6][R178.64], R32 ;  /* 0x00000020b2007986 */ /* 0x0005e8000c101506 */
[----:B------:R3:W-:Y:S01]  /*e9e0*/  STG.E.U16 desc[UR6][R160.64], R36 ;  /* 0x00000024a0007986 */ /* 0x0007e2000c101506 */
[----:B0-----:R-:W-:-:S03]  /*e9f0*/  PRMT R0, R80, 0x7632, R0 ;  /* 0x0000763250007816 */ /* 0x001fc60000000000 */
[----:B------:R-:W-:Y:S01]  /*ea00*/  STG.E.U16 desc[UR6][R180.64], R84 ;  /* 0x00000054b4007986 */ /* 0x000fe2000c101506 */
[----:B-1----:R-:W-:-:S03]  /*ea10*/  PRMT R28, R83, 0x7632, R28 ;  /* 0x00007632531c7816 */ /* 0x002fc6000000001c */
[----:B------:R-:W-:Y:S01]  /*ea20*/  STG.E.U16 desc[UR6][R182.64], R85 ;  /* 0x00000055b6007986 */ /* 0x000fe2000c101506 */
[----:B--2---:R-:W-:-:S03]  /*ea30*/  PRMT R32, R75, 0x7632, R32 ;  /* 0x000076324b207816 */ /* 0x004fc60000000020 */
[----:B------:R-:W-:Y:S01]  /*ea40*/  STG.E.U16 desc[UR6][R186.64], R86 ;  /* 0x00000056ba007986 */ /* 0x000fe2000c101506 */
[----:B---3--:R-:W-:-:S03]  /*ea50*/  PRMT R36, R67, 0x7632, R36 ;  /* 0x0000763243247816 */ /* 0x008fc60000000024 */
[----:B------:R-:W-:Y:S04]  /*ea60*/  STG.E.U16 desc[UR6][R168.64], R87 ;  /* 0x00000057a8007986 */ /* 0x000fe8000c101506 */
[----:B------:R-:W-:Y:S04]  /*ea70*/  STG.E.U16 desc[UR6][R188.64], R94 ;  /* 0x0000005ebc007986 */ /* 0x000fe8000c101506 */
[----:B------:R0:W-:Y:S04]  /*ea80*/  STG.E.U16 desc[UR6][R170.64], R29 ;  /* 0x0000001daa007986 */ /* 0x0001e8000c101506 */
[----:B------:R-:W-:Y:S04]  /*ea90*/  STG.E.U16 desc[UR6][R190.64], R95 ;  /* 0x0000005fbe007986 */ /* 0x000fe8000c101506 */
[----:B------:R1:W-:Y:S04]  /*eaa0*/  STG.E.U16 desc[UR6][R172.64], R33 ;  /* 0x00000021ac007986 */ /* 0x0003e8000c101506 */
[----:B------:R-:W-:Y:S01]  /*eab0*/  STG.E.U16 desc[UR6][R162.64], R80 ;  /* 0x00000050a2007986 */ /* 0x000fe2000c101506 */
[----:B0-----:R-:W-:-:S03]  /*eac0*/  PRMT R29, R74, 0x7632, R29 ;  /* 0x000076324a1d7816 */ /* 0x001fc6000000001d */
[----:B------:R-:W-:Y:S04]  /*ead0*/  STG.E.U16 desc[UR6][R174.64], R81 ;  /* 0x00000051ae007986 */ /* 0x000fe8000c101506 */
[----:B------:R-:W-:Y:S01]  /*eae0*/  STG.E.U16 desc[UR6][R192.64], R82 ;  /* 0x00000052c0007986 */ /* 0x000fe2000c101506 */
[----:B-1----:R-:W-:-:S03]  /*eaf0*/  PRMT R33, R66, 0x7632, R33 ;  /* 0x0000763242217816 */ /* 0x002fc60000000021 */
[----:B------:R-:W-:Y:S04]  /*eb00*/  STG.E.U16 desc[UR6][R176.64], R83 ;  /* 0x00000053b0007986 */ /* 0x000fe8000c101506 */
[----:B------:R0:W-:Y:S04]  /*eb10*/  STG.E.U16 desc[UR6][R164.64], R0 ;  /* 0x00000000a4007986 */ /* 0x0001e8000c101506 */
[----:B------:R-:W-:Y:S04]  /*eb20*/  STG.E.U16 desc[UR6][R194.64], R97 ;  /* 0x00000061c2007986 */ /* 0x000fe8000c101506 */
[----:B------:R-:W-:Y:S04]  /*eb30*/  STG.E.U16 desc[UR6][R196.64], R98 ;  /* 0x00000062c4007986 */ /* 0x000fe8000c101506 */
[----:B------:R1:W-:Y:S01]  /*eb40*/  STG.E.U16 desc[UR6][R166.64], R28 ;  /* 0x0000001ca6007986 */ /* 0x0003e2000c101506 */
[----:B0-----:R-:W-:-:S03]  /*eb50*/  PRMT R0, R72, 0x7632, R0 ;  /* 0x0000763248007816 */ /* 0x001fc60000000000 */
[----:B------:R0:W-:Y:S04]  /*eb60*/  STG.E.U16 desc[UR6][R116.64], R76 ;  /* 0x0000004c74007986 */ /* 0x0001e8000c101506 */
[----:B------:R-:W-:Y:S04]  /*eb70*/  STG.E.U16 desc[UR6][R198.64], R77 ;  /* 0x0000004dc6007986 */ /* 0x000fe8000c101506 */
[----:B------:R-:W-:Y:S01]  /*eb80*/  STG.E.U16 desc[UR6][R118.64], R78 ;  /* 0x0000004e76007986 */ /* 0x000fe2000c101506 */
[----:B-1----:R-:W-:-:S03]  /*eb90*/  PRMT R28, R73, 0x7632, R28 ;  /* 0x00007632491c7816 */ /* 0x002fc6000000001c */
[----:B------:R-:W-:Y:S01]  /*eba0*/  STG.E.U16 desc[UR6][R200.64], R79 ;  /* 0x0000004fc8007986 */ /* 0x000fe2000c101506 */
[----:B0-----:R-:W-:Y:S02]  /*ebb0*/  PRMT R116, R113, 0x7632, R116 ;  /* 0x0000763271747816 */ /* 0x001fe40000000074 */
[----:B------:R-:W-:Y:S01]  /*ebc0*/  PRMT R117, R115, 0x7632, R117 ;  /* 0x0000763273757816 */ /* 0x000fe20000000075 */
[----:B------:R-:W-:Y:S04]  /*ebd0*/  STG.E.U16 desc[UR6][R120.64], R60 ;  /* 0x0000003c78007986 */ /* 0x000fe8000c101506 */
[----:B------:R-:W-:Y:S04]  /*ebe0*/  STG.E.U16 desc[UR6][R202.64], R101 ;  /* 0x00000065ca007986 */ /* 0x000fe8000c101506 */
[----:B------:R-:W-:Y:S04]  /*ebf0*/  STG.E.U16 desc[UR6][R204.64], R102 ;  /* 0x00000066cc007986 */ /* 0x000fe8000c101506 */
[----:B------:R-:W-:Y:S04]  /*ec00*/  STG.E.U16 desc[UR6][R124.64], R62 ;  /* 0x0000003e7c007986 */ /* 0x000fe8000c101506 */
[----:B------:R-:W-:Y:S04]  /*ec10*/  STG.E.U16 desc[UR6][R206.64], R72 ;  /* 0x00000048ce007986 */ /* 0x000fe8000c101506 */
[----:B------:R-:W-:Y:S04]  /*ec20*/  STG.E.U16 desc[UR6][R208.64], R73 ;  /* 0x00000049d0007986 */ /* 0x000fe8000c101506 */
[----:B------:R-:W-:Y:S04]  /*ec30*/  STG.E.U16 desc[UR6][R134.64], R74 ;  /* 0x0000004a86007986 */ /* 0x000fe8000c101506 */
[----:B------:R-:W-:Y:S04]  /*ec40*/  STG.E.U16 desc[UR6][R210.64], R75 ;  /* 0x0000004bd2007986 */ /* 0x000fe8000c101506 */
[----:B------:R0:W-:Y:S04]  /*ec50*/  STG.E.U16 desc[UR6][R2.64], R0 ;  /* 0x0000000002007986 */ /* 0x0001e8000c101506 */
[----:B------:R-:W-:Y:S04]  /*ec60*/  STG.E.U16 desc[UR6][R212.64], R28 ;  /* 0x0000001cd4007986 */ /* 0x000fe8000c101506 */
[----:B------:R-:W-:Y:S04]  /*ec70*/  STG.E.U16 desc[UR6][R4.64], R29 ;  /* 0x0000001d04007986 */ /* 0x000fe8000c101506 */
[----:B------:R-:W-:Y:S01]  /*ec80*/  STG.E.U16 desc[UR6][R214.64], R32 ;  /* 0x00000020d6007986 */ /* 0x000fe2000c101506 */
[----:B0-----:R-:W-:-:S02]  /*ec90*/  PRMT R3, R65, 0x7632, R3 ;  /* 0x0000763241037816 */ /* 0x001fc40000000003 */
[----:B------:R-:W-:Y:S01]  /*eca0*/  PRMT R0, R105, 0x7632, R0 ;  /* 0x0000763269007816 */ /* 0x000fe20000000000 */
[----:B------:R-:W-:Y:S01]  /*ecb0*/  STG.E.U16 desc[UR6][R216.64], R64 ;  /* 0x00000040d8007986 */ /* 0x000fe2000c101506 */
[----:B------:R-:W-:-:S03]  /*ecc0*/  PRMT R2, R106, 0x7632, R2 ;  /* 0x000076326a027816 */ /* 0x000fc60000000002 */
[----:B------:R-:W-:Y:S04]  /*ecd0*/  STG.E.U16 desc[UR6][R110.64], R65 ;  /* 0x000000416e007986 */ /* 0x000fe8000c101506 */
[----:B------:R-:W-:Y:S04]  /*ece0*/  STG.E.U16 desc[UR6][R6.64], R66 ;  /* 0x0000004206007986 */ /* 0x000fe8000c101506 */
[----:B------:R-:W0:Y:S04]  /*ecf0*/  LDS.128 R4, [R240] ;  /* 0x00000000f0047984 */ /* 0x000e280000000c00 */
[----:B------:R-:W-:Y:S04]  /*ed00*/  STG.E.U16 desc[UR6][R218.64], R67 ;  /* 0x00000043da007986 */ /* 0x000fe8000c101506 */
[----:B------:R-:W-:Y:S04]  /*ed10*/  STG.E.U16 desc[UR6][R126.64], R63 ;  /* 0x0000003f7e007986 */ /* 0x000fe8000c101506 */
[----:B------:R1:W-:Y:S04]  /*ed20*/  STG.E.U16 desc[UR6][R8.64], R3 ;  /* 0x0000000308007986 */ /* 0x0003e8000c101506 */
[----:B------:R-:W-:Y:S04]  /*ed30*/  STG.E.U16 desc[UR6][R220.64], R33 ;  /* 0x00000021dc007986 */ /* 0x000fe8000c101506 */
[----:B------:R2:W-:Y:S01]  /*ed40*/  STG.E.U16 desc[UR6][R12.64], R36 ;  /* 0x000000240c007986 */ /* 0x0005e2000c101506 */
[----:B-1----:R-:W-:-:S03]  /*ed50*/  PRMT R9, R104, 0x7632, R9 ;  /* 0x0000763268097816 */ /* 0x002fc60000000009 */
[----:B------:R-:W-:Y:S01]  /*ed60*/  STG.E.U16 desc[UR6][R222.64], R104 ;  /* 0x00000068de007986 */ /* 0x000fe2000c101506 */
[----:B------:R-:W-:-:S03]  /*ed70*/  FSEL R3, R184, -INF , P1 ;  /* 0xff800000b8037808 */ /* 0x000fc60000800000 */
[----:B------:R-:W-:Y:S01]  /*ed80*/  STG.E.U16 desc[UR6][R68.64], R105 ;  /* 0x0000006944007986 */ /* 0x000fe2000c101506 */
[----:B--2---:R-:W-:-:S03]  /*ed90*/  PRMT R13, R107, 0x7632, R13 ;  /* 0x000076326b0d7816 */ /* 0x004fc6000000000d */
[----:B------:R1:W-:Y:S01]  /*eda0*/  STG.E.U16 desc[UR6][R14.64], R106 ;  /* 0x0000006a0e007986 */ /* 0x0003e2000c101506 */
[----:B------:R-:W-:-:S03]  /*edb0*/  PRMT R12, R112, 0x7632, R12 ;  /* 0x00007632700c7816 */ /* 0x000fc6000000000c */
[----:B------:R-:W-:Y:S01]  /*edc0*/  STG.E.U16 desc[UR6][R224.64], R107 ;  /* 0x0000006be0007986 */ /* 0x000fe2000c101506 */
[----:B0-----:R-:W-:-:S03]  /*edd0*/  PRMT R119, R5, 0x7632, R119 ;  /* 0x0000763205777816 */ /* 0x001fc60000000077 */
[----:B------:R0:W-:Y:S01]  /*ede0*/  STG.E.U16 desc[UR6][R18.64], R9 ;  /* 0x0000000912007986 */ /* 0x0001e2000c101506 */
[----:B------:R-:W-:-:S03]  /*edf0*/  PRMT R66, R6, 0x7632, R66 ;  /* 0x0000763206427816 */ /* 0x000fc60000000042 */
[----:B------:R2:W-:Y:S01]  /*ee00*/  STG.E.U16 desc[UR6][R226.64], R0 ;  /* 0x00000000e2007986 */ /* 0x0005e2000c101506 */
[----:B-1----:R-:W-:-:S03]  /*ee10*/  PRMT R15, R114, 0x7632, R15 ;  /* 0x00007632720f7816 */ /* 0x002fc6000000000f */
[----:B------:R1:W-:Y:S04]  /*ee20*/  STG.E.U16 desc[UR6][R20.64], R2 ;  /* 0x0000000214007986 */ /* 0x0003e8000c101506 */
[----:B------:R-:W-:Y:S01]  /*ee30*/  STG.E.U16 desc[UR6][R16.64], R13 ;  /* 0x0000000d10007986 */ /* 0x000fe2000c101506 */
[----:B0-----:R-:W0:Y:S03]  /*ee40*/  LDC.64 R8, c[0x0][0x230] ;  /* 0x00008c00ff087b82 */ /* 0x001e260000000a00 */
[----:B------:R-:W-:Y:S01]  /*ee50*/  STG.E.U16 desc[UR6][R26.64], R112 ;  /* 0x000000701a007986 */ /* 0x000fe2000c101506 */
[----:B--2---:R-:W-:-:S03]  /*ee60*/  FSEL R0, R185, -INF , P0 ;  /* 0xff800000b9007808 */ /* 0x004fc60000000000 */
[----:B------:R-:W-:Y:S01]  /*ee70*/  STG.E.U16 desc[UR6][R228.64], R113 ;  /* 0x00000071e4007986 */ /* 0x000fe2000c101506 */
[----:B-1----:R-:W-:-:S03]  /*ee80*/  PRMT R21, R4, 0x7632, R21 ;  /* 0x0000763204157816 */ /* 0x002fc60000000015 */
[----:B------:R1:W-:Y:S04]  /*ee90*/  STG.E.U16 desc[UR6][R22.64], R114 ;  /* 0x0000007216007986 */ /* 0x0003e8000c101506 */
[----:B------:R-:W-:Y:S04]  /*eea0*/  STG.E.U16 desc[UR6][R230.64], R115 ;  /* 0x00000073e6007986 */ /* 0x000fe8000c101506 */
[----:B------:R-:W-:Y:S04]  /*eeb0*/  STG.E.U16 desc[UR6][R24.64], R12 ;  /* 0x0000000c18007986 */ /* 0x000fe8000c101506 */
[----:B------:R-:W-:Y:S01]  /*eec0*/  STG.E.U16 desc[UR6][R232.64], R116 ;  /* 0x00000074e8007986 */ /* 0x000fe2000c101506 */
[----:B-1----:R-:W-:-:S03]  /*eed0*/  PRMT R23, R7, 0x7632, R23 ;  /* 0x0000763207177816 */ /* 0x002fc60000000017 */
[----:B------:R-:W-:Y:S04]  /*eee0*/  STG.E.U16 desc[UR6][R30.64], R15 ;  /* 0x0000000f1e007986 */ /* 0x000fe8000c101506 */
[----:B------:R-:W-:Y:S04]  /*eef0*/  STG.E.U16 desc[UR6][R234.64], R117 ;  /* 0x00000075ea007986 */ /* 0x000fe8000c101506 */
[----:B------:R1:W-:Y:S04]  /*ef00*/  STG.E.U16 desc[UR6][R34.64], R4 ;  /* 0x0000000422007986 */ /* 0x0003e8000c101506 */
[----:B------:R2:W-:Y:S04]  /*ef10*/  STG.E.U16 desc[UR6][R236.64], R5 ;  /* 0x00000005ec007986 */ /* 0x0005e8000c101506 */
[----:B------:R3:W-:Y:S04]  /*ef20*/  STG.E.U16 desc[UR6][R38.64], R6 ;  /* 0x0000000626007986 */ /* 0x0007e8000c101506 */
[----:B------:R4:W-:Y:S01]  /*ef30*/  STG.E.U16 desc[UR6][R122.64], R7 ;  /* 0x000000077a007986 */ /* 0x0009e2000c101506 */
[----:B-1----:R-:W-:Y:S01]  /*ef40*/  FFMA R4, R0, 0.69314718246459960938, R11 ;  /* 0x3f31721800047823 */ /* 0x002fe2000000000b */
[----:B------:R-:W-:-:S02]  /*ef50*/  IMAD.HI R0, R244, 0x4, RZ ;  /* 0x00000004f4007827 */ /* 0x000fc400078e02ff */
[----:B------:R4:W-:Y:S02]  /*ef60*/  STG.E.U16 desc[UR6][R42.64], R21 ;  /* 0x000000152a007986 */ /* 0x0009e4000c101506 */
[----:B--2---:R-:W-:Y:S01]  /*ef70*/  FFMA R5, R3, 0.69314718246459960938, R10 ;  /* 0x3f31721803057823 */ /* 0x004fe2000000000a */
[----:B------:R-:W-:Y:S01]  /*ef80*/  IMAD.SHL.U32 R3, R244, 0x4, RZ ;  /* 0x00000004f4037824 */ /* 0x000fe200078e00ff */
[----:B------:R4:W-:Y:S01]  /*ef90*/  STG.E.U16 desc[UR6][R238.64], R119 ;  /* 0x00000077ee007986 */ /* 0x0009e2000c101506 */
[----:B---3--:R-:W-:-:S03]  /*efa0*/  IMAD.SHL.U32 R6, R245, 0x2, RZ ;  /* 0x00000002f5067824 */ /* 0x008fc600078e00ff */
[----:B0-----:R-:W-:Y:S01]  /*efb0*/  IADD3 R2, P0, P1, R3, UR10, R8 ;  /* 0x0000000a03027c10 */ /* 0x001fe2000f91e008 */
[----:B------:R4:W-:Y:S01]  /*efc0*/  STG.E.U16 desc[UR6][R132.64], R66 ;  /* 0x0000004284007986 */ /* 0x0009e2000c101506 */
[----:B------:R-:W-:-:S03]  /*efd0*/  LOP3.LUT R6, R6, 0x1f8, RZ, 0xc0, !PT ;  /* 0x000001f806067812 */ /* 0x000fc600078ec0ff */
[----:B------:R4:W-:Y:S01]  /*efe0*/  STG.E.U16 desc[UR6][R46.64], R23 ;  /* 0x000000172e007986 */ /* 0x0009e2000c101506 */
[----:B------:R-:W-:Y:S01]  /*eff0*/  IADD3.X R3, R0, UR9, R9, P0, P1 ;  /* 0x0000000900037c10 */ /* 0x000fe200087e2409 */
[----:B------:R-:W-:Y:S06]  /*f000*/  BAR.SYNC.DEFER_BLOCKING 0x0 ;  /* 0x0000000000007b1d */ /* 0x000fec0000010000 */
[----:B------:R4:W-:Y:S02]  /*f010*/  STS.64 [R6+UR4], R4 ;  /* 0x0000000406007988 */ /* 0x0009e40008000a04 */
[----:B------:R-:W-:Y:S06]  /*f020*/  BAR.SYNC.DEFER_BLOCKING 0x0 ;  /* 0x0000000000007b1d */ /* 0x000fec0000010000 */
[----:B------:R-:W-:Y:S05]  /*f030*/  @P2 EXIT ;  /* 0x000000000000294d */ /* 0x000fea0003800000 */
[----:B------:R-:W0:Y:S04]  /*f040*/  LDS R241, [R241] ;  /* 0x00000000f1f17984 */ /* 0x000e280000000800 */
[----:B0-----:R-:W-:Y:S01]  /*f050*/  STG.E desc[UR6][R2.64], R241 ;  /* 0x000000f102007986 */ /* 0x001fe2000c101906 */
[----:B------:R-:W-:Y:S05]  /*f060*/  EXIT ;  /* 0x000000000000794d */ /* 0x000fea0003800000 */
.L_x_2:
[----:B------:R-:W-:-:S00]  /*f070*/  BRA `(.L_x_2) ;  /* 0xfffffffc00fc7947 */ /* 0x000fc0000383ffff */
[----:B------:R-:W-:-:S00]  /*f080*/  NOP ;  /* 0x0000000000007918 */ /* 0x000fc00000000000 */
[----:B------:R-:W-:-:S00]  /*f090*/  NOP ;  /* 0x0000000000007918 */ /* 0x000fc00000000000 */
[----:B------:R-:W-:-:S00]  /*f0a0*/  NOP ;  /* 0x0000000000007918 */ /* 0x000fc00000000000 */
[----:B------:R-:W-:-:S00]  /*f0b0*/  NOP ;  /* 0x0000000000007918 */ /* 0x000fc00000000000 */
[----:B------:R-:W-:-:S00]  /*f0c0*/  NOP ;  /* 0x0000000000007918 */ /* 0x000fc00000000000 */
[----:B------:R-:W-:-:S00]  /*f0d0*/  NOP ;  /* 0x0000000000007918 */ /* 0x000fc00000000000 */
[----:B------:R-:W-:-:S00]  /*f0e0*/  NOP ;  /* 0x0000000000007918 */ /* 0x000fc00000000000 */
[----:B------:R-:W-:-:S00]  /*f0f0*/  NOP ;  /* 0x0000000000007918 */ /* 0x000fc00000000000 */
.L_x_3:


//--------------------- .nv.global.init           --------------------------
	.section	.nv.global.init,"aw",@progbits
.nv.global.init:
	.type		_$_str,@object
	.size		_$_str,(.L_0 - _$_str)
_$_str:
        /*0000*/ 	.byte	0x5f, 0x5f, 0x43, 0x55, 0x44, 0x41, 0x5f, 0x46, 0x54, 0x5a, 0x00
.L_0:


//--------------------- .nv.shared.attn_fwd       --------------------------
	.section	.nv.shared.attn_fwd,"aw",@nobits
	.sectionflags	@""
	.align	16
	.zero		1024


//--------------------- .nv.shared.reserved.0     --------------------------
	.section	.nv.shared.reserved.0,"aw",@nobits
	.weak		__nv_reservedSMEM_offset_0_alias
	.size		__nv_reservedSMEM_offset_0_alias, 0, 0
	.other		__nv_reservedSMEM_offset_0_alias,@"STO_CUDA_RESERVED_SHARED STV_DEFAULT"
__nv_reservedSMEM_offset_0_alias:
	.zero		0


//--------------------- .nv.constant0.attn_fwd    --------------------------
	.section	.nv.constant0.attn_fwd,"a",@progbits
	.sectionflags	@""
	.align	4
.nv.constant0.attn_fwd:
	.zero		664


//--------------------- SYMBOLS --------------------------

	.type		.nv.reservedSmem.offset0,@object
	.size		.nv.reservedSmem.offset0,0x4
